	.target	sm_90a

	.elftype	@"ET_EXEC"


//--------------------- .note.nv.tkinfo           --------------------------
	.section	.note.nv.tkinfo,"",@"SHT_NOTE"
	.sectionflags	@"SHF_NOTE_NV_TKINFO"
	.tkinfo
        /*0018*/ 	.word	0x00000002
        /*0030*/ 	.string	""
        /*0030*/ 	.string	"ptxas"
        /*0030*/ 	.string	"Cuda compilation tools, release 13.0, V13.0.88"
        /*0030*/ 	.string	"Build cuda_13.0.r13.0/compiler.36424714_0"
        /*0030*/ 	.string	"-v  -suppress-debug-info  -lineinfo  -arch sm_90a "



//--------------------- .note.nv.cuinfo           --------------------------
	.section	.note.nv.cuinfo,"",@"SHT_NOTE"
	.sectionflags	@"SHF_NOTE_NV_CUINFO"
        /*0018*/ 	.short	0x0002
        /*001a*/ 	.short	0x005a
        /*001c*/ 	.short	0x0082
	.zero		2


//--------------------- .nv.info                  --------------------------
	.section	.nv.info,"",@"SHT_CUDA_INFO"
	.align	4


	//----- nvinfo : EIATTR_REGCOUNT
	.align		4
        /*0000*/ 	.byte	0x04, 0x2f
        /*0002*/ 	.short	(.L_1 - .L_0)
	.align		4
.L_0:
        /*0004*/ 	.word	index@(matmul_kernel)
        /*0008*/ 	.word	0x00000020


	//----- nvinfo : EIATTR_FRAME_SIZE
	.align		4
.L_1:
        /*000c*/ 	.byte	0x04, 0x11
        /*000e*/ 	.short	(.L_3 - .L_2)
	.align		4
.L_2:
        /*0010*/ 	.word	index@(matmul_kernel)
        /*0014*/ 	.word	0x00006f38


	//----- nvinfo : EIATTR_MIN_STACK_SIZE
	.align		4
.L_3:
        /*0018*/ 	.byte	0x04, 0x12
        /*001a*/ 	.short	(.L_5 - .L_4)
	.align		4
.L_4:
        /*001c*/ 	.word	index@(matmul_kernel)
        /*0020*/ 	.word	0x00006f38
.L_5:


//--------------------- .nv.compat                --------------------------
	.section	.nv.compat,"",@"SHT_CUDA_COMPAT_INFO"
	.align	4
        /*0000*/ 	.byte	0x02, 0x09, 0x01, 0x00, 0x02, 0x02, 0x02, 0x00, 0x02, 0x05, 0x05, 0x00, 0x03, 0x07, 0x01, 0x01
        /*0010*/ 	.byte	0x02, 0x03, 0x00, 0x00, 0x02, 0x06, 0x01, 0x00, 0x04, 0x0b, 0x08, 0x00, 0x00, 0x00, 0x00, 0x00
        /*0020*/ 	.byte	0x00, 0x00, 0x00, 0x00


//--------------------- .nv.info.matmul_kernel    --------------------------
	.section	.nv.info.matmul_kernel,"",@"SHT_CUDA_INFO"
	.sectionflags	@""
	.align	4


	//----- nvinfo : EIATTR_CUDA_API_VERSION
	.align		4
        /*0000*/ 	.byte	0x04, 0x37
        /*0002*/ 	.short	(.L_7 - .L_6)
.L_6:
        /*0004*/ 	.word	0x00000082


	//----- nvinfo : EIATTR_KPARAM_INFO
	.align		4
.L_7:
        /*0008*/ 	.byte	0x04, 0x17
        /*000a*/ 	.short	(.L_9 - .L_8)
.L_8:
        /*000c*/ 	.word	0x00000000
        /*0010*/ 	.short	0x000d
        /*0012*/ 	.short	0x0048
        /*0014*/ 	.byte	0x00, 0xf4, 0x21, 0x00


	//----- nvinfo : EIATTR_KPARAM_INFO
	.align		4
.L_9:
        /*0018*/ 	.byte	0x04, 0x17
        /*001a*/ 	.short	(.L_11 - .L_10)
.L_10:
        /*001c*/ 	.word	0x00000000
        /*0020*/ 	.short	0x000c
        /*0022*/ 	.short	0x0040
        /*0024*/ 	.byte	0x00, 0xf4, 0x21, 0x00


	//----- nvinfo : EIATTR_KPARAM_INFO
	.align		4
.L_11:
        /*0028*/ 	.byte	0x04, 0x17
        /*002a*/ 	.short	(.L_13 - .L_12)
.L_12:
        /*002c*/ 	.word	0x00000000
        /*0030*/ 	.short	0x000b
        /*0032*/ 	.short	0x0038
        /*0034*/ 	.byte	0x00, 0xf0, 0x11, 0x00


	//----- nvinfo : EIATTR_KPARAM_INFO
	.align		4
.L_13:
        /*0038*/ 	.byte	0x04, 0x17
        /*003a*/ 	.short	(.L_15 - .L_14)
.L_14:
        /*003c*/ 	.word	0x00000000
        /*0040*/ 	.short	0x000a
        /*0042*/ 	.short	0x0034
        /*0044*/ 	.byte	0x00, 0xf0, 0x11, 0x00


	//----- nvinfo : EIATTR_KPARAM_INFO
	.align		4
.L_15:
        /*0048*/ 	.byte	0x04, 0x17
        /*004a*/ 	.short	(.L_17 - .L_16)
.L_16:
        /*004c*/ 	.word	0x00000000
        /*0050*/ 	.short	0x0009
        /*0052*/ 	.short	0x0030
        /*0054*/ 	.byte	0x00, 0xf0, 0x11, 0x00


	//----- nvinfo : EIATTR_KPARAM_INFO
	.align		4
.L_17:
        /*0058*/ 	.byte	0x04, 0x17
        /*005a*/ 	.short	(.L_19 - .L_18)
.L_18:
        /*005c*/ 	.word	0x00000000
        /*0060*/ 	.short	0x0008
        /*0062*/ 	.short	0x002c
        /*0064*/ 	.byte	0x00, 0xf0, 0x11, 0x00


	//----- nvinfo : EIATTR_KPARAM_INFO
	.align		4
.L_19:
        /*0068*/ 	.byte	0x04, 0x17
        /*006a*/ 	.short	(.L_21 - .L_20)
.L_20:
        /*006c*/ 	.word	0x00000000
        /*0070*/ 	.short	0x0007
        /*0072*/ 	.short	0x0028
        /*0074*/ 	.byte	0x00, 0xf0, 0x11, 0x00


	//----- nvinfo : EIATTR_KPARAM_INFO
	.align		4
.L_21:
        /*0078*/ 	.byte	0x04, 0x17
        /*007a*/ 	.short	(.L_23 - .L_22)
.L_22:
        /*007c*/ 	.word	0x00000000
        /*0080*/ 	.short	0x0006
        /*0082*/ 	.short	0x0024
        /*0084*/ 	.byte	0x00, 0xf0, 0x11, 0x00


	//----- nvinfo : EIATTR_KPARAM_INFO
	.align		4
.L_23:
        /*0088*/ 	.byte	0x04, 0x17
        /*008a*/ 	.short	(.L_25 - .L_24)
.L_24:
        /*008c*/ 	.word	0x00000000
        /*0090*/ 	.short	0x0005
        /*0092*/ 	.short	0x0020
        /*0094*/ 	.byte	0x00, 0xf0, 0x11, 0x00


	//----- nvinfo : EIATTR_KPARAM_INFO
	.align		4
.L_25:
        /*0098*/ 	.byte	0x04, 0x17
        /*009a*/ 	.short	(.L_27 - .L_26)
.L_26:
        /*009c*/ 	.word	0x00000000
        /*00a0*/ 	.short	0x0004
        /*00a2*/ 	.short	0x001c
        /*00a4*/ 	.byte	0x00, 0xf0, 0x11, 0x00


	//----- nvinfo : EIATTR_KPARAM_INFO
	.align		4
.L_27:
        /*00a8*/ 	.byte	0x04, 0x17
        /*00aa*/ 	.short	(.L_29 - .L_28)
.L_28:
        /*00ac*/ 	.word	0x00000000
        /*00b0*/ 	.short	0x0003
        /*00b2*/ 	.short	0x0018
        /*00b4*/ 	.byte	0x00, 0xf0, 0x11, 0x00


	//----- nvinfo : EIATTR_KPARAM_INFO
	.align		4
.L_29:
        /*00b8*/ 	.byte	0x04, 0x17
        /*00ba*/ 	.short	(.L_31 - .L_30)
.L_30:
        /*00bc*/ 	.word	0x00000000
        /*00c0*/ 	.short	0x0002
        /*00c2*/ 	.short	0x0010
        /*00c4*/ 	.byte	0x00, 0xf4, 0x21, 0x00


	//----- nvinfo : EIATTR_KPARAM_INFO
	.align		4
.L_31:
        /*00c8*/ 	.byte	0x04, 0x17
        /*00ca*/ 	.short	(.L_33 - .L_32)
.L_32:
        /*00cc*/ 	.word	0x00000000
        /*00d0*/ 	.short	0x0001
        /*00d2*/ 	.short	0x0008
        /*00d4*/ 	.byte	0x00, 0xf4, 0x21, 0x00


	//----- nvinfo : EIATTR_KPARAM_INFO
	.align		4
.L_33:
        /*00d8*/ 	.byte	0x04, 0x17
        /*00da*/ 	.short	(.L_35 - .L_34)
.L_34:
        /*00dc*/ 	.word	0x00000000
        /*00e0*/ 	.short	0x0000
        /*00e2*/ 	.short	0x0000
        /*00e4*/ 	.byte	0x00, 0xf4, 0x21, 0x00


	//----- nvinfo : EIATTR_SPARSE_MMA_MASK
	.align		4
.L_35:
        /*00e8*/ 	.byte	0x03, 0x50
        /*00ea*/ 	.short	0x0000


	//----- nvinfo : EIATTR_MAXREG_COUNT
	.align		4
        /*00ec*/ 	.byte	0x03, 0x1b
        /*00ee*/ 	.short	0x00ff


	//----- nvinfo : EIATTR_NUM_BARRIERS
	.align		4
        /*00f0*/ 	.byte	0x02, 0x4c
        /*00f2*/ 	.byte	0x01
	.zero		1


	//----- nvinfo : EIATTR_ANNOTATIONS
	.align		4
        /*00f4*/ 	.byte	0x04, 0x55
        /*00f6*/ 	.short	(.L_37 - .L_36)


	//   ....[0]....
.L_36:
        /*00f8*/ 	.word	0x00000001
        /*00fc*/ 	.byte	0xe0, 0x04, 0x00, 0x00, 0x01, 0x00, 0x00, 0x00, 0x30, 0x05, 0x00, 0x00, 0x01, 0x00, 0x00, 0x00
        /* <DEDUP_REMOVED lines=2565> */
        /*a15c*/ 	.byte	0x60, 0x9b, 0x02, 0x00, 0x01, 0x00, 0x00, 0x00, 0x70, 0x9b, 0x02, 0x00


	//----- nvinfo : EIATTR_MERCURY_ISA_VERSION
	.align		4
.L_37:
        /*a168*/ 	.byte	0x03, 0x5f
        /*a16a*/ 	.short	0x0101


	//----- nvinfo : EIATTR_EXIT_INSTR_OFFSETS
	.align		4
        /*a16c*/ 	.byte	0x04, 0x1c
        /*a16e*/ 	.short	(.L_39 - .L_38)


	//   ....[0]....
.L_38:
        /*a170*/ 	.word	0x000d1150


	//   ....[1]....
        /*a174*/ 	.word	0x000d1180


	//----- nvinfo : EIATTR_REQNTID
	.align		4
.L_39:
        /*a178*/ 	.byte	0x04, 0x10
        /*a17a*/ 	.short	(.L_41 - .L_40)
.L_40:
        /*a17c*/ 	.word	0x00000040
        /*a180*/ 	.word	0x00000001
        /*a184*/ 	.word	0x00000001


	//----- nvinfo : EIATTR_CBANK_PARAM_SIZE
	.align		4
.L_41:
        /*a188*/ 	.byte	0x03, 0x19
        /*a18a*/ 	.short	0x0050


	//----- nvinfo : EIATTR_PARAM_CBANK
	.align		4
        /*a18c*/ 	.byte	0x04, 0x0a
        /*a18e*/ 	.short	(.L_43 - .L_42)
	.align		4
.L_42:
        /*a190*/ 	.word	index@(.nv.constant0.matmul_kernel)
        /*a194*/ 	.short	0x0210
        /*a196*/ 	.short	0x0050


	//----- nvinfo : EIATTR_SW_WAR
	.align		4
.L_43:
        /*a198*/ 	.byte	0x04, 0x36
        /*a19a*/ 	.short	(.L_45 - .L_44)
.L_44:
        /*a19c*/ 	.word	0x00000008
.L_45:


//--------------------- .nv.callgraph             --------------------------
	.section	.nv.callgraph,"",@"SHT_CUDA_CALLGRAPH"
	.align	4
	.sectionentsize	8
	.align		4
        /*0000*/ 	.word	0x00000000
	.align		4
        /*0004*/ 	.word	0xffffffff
	.align		4
        /*0008*/ 	.word	0x00000000
	.align		4
        /*000c*/ 	.word	0xfffffffe
	.align		4
        /*0010*/ 	.word	0x00000000
	.align		4
        /*0014*/ 	.word	0xfffffffd
	.align		4
        /*0018*/ 	.word	0x00000000
	.align		4
        /*001c*/ 	.word	0xfffffffc


//--------------------- .text.matmul_kernel       --------------------------
	.section	.text.matmul_kernel,"ax",@progbits
	.align	128
        .global         matmul_kernel
        .type           matmul_kernel,@function
        .size           matmul_kernel,(.L_x_4 - matmul_kernel)
        .other          matmul_kernel,@"STO_CUDA_ENTRY STV_DEFAULT"
matmul_kernel:
.text.matmul_kernel:
[----:B------:R-:W0:Y:S08]  /*0000*/  LDC R1, c[0x0][0x28] ;  /* 0x00000a00ff017b82 */ /* 0x000e300000000800 */
[----:B------:R-:W1:Y:S01]  /*0010*/  LDC.64 R2, c[0x0][0x228] ;  /* 0x00008a00ff027b82 */ /* 0x000e620000000a00 */
[----:B0-----:R-:W-:Y:S01]  /*0020*/  VIADD R1, R1, 0xffff90c8 ;  /* 0xffff90c801017836 */ /* 0x001fe20000000000 */
[----:B------:R-:W0:Y:S01]  /*0030*/  S2R R16, SR_TID.X ;  /* 0x0000000000107919 */ /* 0x000e220000002100 */
[----:B------:R-:W-:Y:S01]  /*0040*/  ULDC.64 UR6, c[0x0][0x208] ;  /* 0x0000820000067ab9 */ /* 0x000fe20000000a00 */
[----:B-1----:R-:W-:-:S05]  /*0050*/  VIADD R0, R3, 0xff ;  /* 0x000000ff03007836 */ /* 0x002fca0000000000 */
[----:B------:R-:W-:-:S04]  /*0060*/  SHF.R.S32.HI R5, RZ, 0x1f, R0 ;  /* 0x0000001fff057819 */ /* 0x000fc80000011400 */
[----:B------:R-:W-:Y:S02]  /*0070*/  LEA.HI R5, R5, R0, RZ, 0x8 ;  /* 0x0000000005057211 */ /* 0x000fe400078f40ff */
[----:B0-----:R-:W-:Y:S02]  /*0080*/  LOP3.LUT R18, R16, 0x3f, RZ, 0xc0, !PT ;  /* 0x0000003f10127812 */ /* 0x001fe400078ec0ff */
[----:B------:R-:W-:Y:S02]  /*0090*/  SHF.R.S32.HI R0, RZ, 0x8, R5 ;  /* 0x00000008ff007819 */ /* 0x000fe40000011405 */
[----:B------:R-:W0:Y:S03]  /*00a0*/  S2R R5, SR_CTAID.X ;  /* 0x0000000000057919 */ /* 0x000e260000002500 */
[----:B------:R-:W-:-:S05]  /*00b0*/  IMAD.SHL.U32 R0, R0, 0x8, RZ ;  /* 0x0000000800007824 */ /* 0x000fca00078e00ff */
[-C--:B------:R-:W-:Y:S02]  /*00c0*/  IABS R9, R0.reuse ;  /* 0x0000000000097213 */ /* 0x080fe40000000000 */
[----:B------:R-:W-:Y:S02]  /*00d0*/  IABS R12, R0 ;  /* 0x00000000000c7213 */ /* 0x000fe40000000000 */
[----:B------:R-:W1:Y:S08]  /*00e0*/  I2F.RP R4, R9 ;  /* 0x0000000900047306 */ /* 0x000e700000209400 */
[----:B-1----:R-:W1:Y:S01]  /*00f0*/  MUFU.RCP R4, R4 ;  /* 0x0000000400047308 */ /* 0x002e620000001000 */
[----:B0-----:R-:W-:Y:S01]  /*0100*/  IABS R10, R5 ;  /* 0x00000005000a7213 */ /* 0x001fe20000000000 */
[----:B-1----:R-:W-:-:S02]  /*0110*/  VIADD R6, R4, 0xffffffe ;  /* 0x0ffffffe04067836 */ /* 0x002fc40000000000 */
[----:B------:R-:W-:-:S04]  /*0120*/  IMAD.MOV R4, RZ, RZ, -R12 ;  /* 0x000000ffff047224 */ /* 0x000fc800078e0a0c */
[----:B------:R0:W1:Y:S02]  /*0130*/  F2I.FTZ.U32.TRUNC.NTZ R7, R6 ;  /* 0x0000000600077305 */ /* 0x000064000021f000 */
[----:B0-----:R-:W-:Y:S02]  /*0140*/  IMAD.MOV.U32 R6, RZ, RZ, RZ ;  /* 0x000000ffff067224 */ /* 0x001fe400078e00ff */
[----:B-1----:R-:W-:-:S04]  /*0150*/  IMAD.MOV R8, RZ, RZ, -R7 ;  /* 0x000000ffff087224 */ /* 0x002fc800078e0a07 */
[----:B------:R-:W-:Y:S02]  /*0160*/  IMAD R11, R8, R9, RZ ;  /* 0x00000009080b7224 */ /* 0x000fe400078e02ff */
[----:B------:R-:W-:Y:S02]  /*0170*/  IMAD.MOV.U32 R8, RZ, RZ, R10 ;  /* 0x000000ffff087224 */ /* 0x000fe400078e000a */
[----:B------:R-:W-:-:S06]  /*0180*/  IMAD.HI.U32 R7, R7, R11, R6 ;  /* 0x0000000b07077227 */ /* 0x000fcc00078e0006 */
[----:B------:R-:W-:-:S04]  /*0190*/  IMAD.HI.U32 R7, R7, R8, RZ ;  /* 0x0000000807077227 */ /* 0x000fc800078e00ff */
[----:B------:R-:W-:-:S05]  /*01a0*/  IMAD R4, R7, R4, R8 ;  /* 0x0000000407047224 */ /* 0x000fca00078e0208 */
[----:B------:R-:W-:-:S13]  /*01b0*/  ISETP.GT.U32.AND P1, PT, R9, R4, PT ;  /* 0x000000040900720c */ /* 0x000fda0003f24070 */
[----:B------:R-:W-:Y:S02]  /*01c0*/  @!P1 IMAD.IADD R4, R4, 0x1, -R9 ;  /* 0x0000000104049824 */ /* 0x000fe400078e0a09 */
[----:B------:R-:W-:Y:S01]  /*01d0*/  @!P1 VIADD R7, R7, 0x1 ;  /* 0x0000000107079836 */ /* 0x000fe20000000000 */
[----:B------:R-:W-:Y:S02]  /*01e0*/  ISETP.NE.AND P1, PT, R0, RZ, PT ;  /* 0x000000ff0000720c */ /* 0x000fe40003f25270 */
[----:B------:R-:W-:Y:S02]  /*01f0*/  ISETP.GE.U32.AND P0, PT, R4, R9, PT ;  /* 0x000000090400720c */ /* 0x000fe40003f06070 */
[----:B------:R-:W-:-:S04]  /*0200*/  LOP3.LUT R4, R5, R0, RZ, 0x3c, !PT ;  /* 0x0000000005047212 */ /* 0x000fc800078e3cff */
[----:B------:R-:W-:Y:S01]  /*0210*/  ISETP.GE.AND P2, PT, R4, RZ, PT ;  /* 0x000000ff0400720c */ /* 0x000fe20003f46270 */
[----:B------:R-:W-:-:S06]  /*0220*/  VIADD R4, R2, 0x7f ;  /* 0x0000007f02047836 */ /* 0x000fcc0000000000 */
[----:B------:R-:W-:-:S04]  /*0230*/  @P0 VIADD R7, R7, 0x1 ;  /* 0x0000000107070836 */ /* 0x000fc80000000000 */
[----:B------:R-:W-:Y:S01]  /*0240*/  IMAD.MOV.U32 R6, RZ, RZ, R7 ;  /* 0x000000ffff067224 */ /* 0x000fe200078e0007 */
[----:B------:R-:W-:-:S03]  /*0250*/  SHF.R.S32.HI R7, RZ, 0x1f, R4 ;  /* 0x0000001fff077819 */ /* 0x000fc60000011404 */
[----:B------:R-:W-:Y:S01]  /*0260*/  @!P2 IMAD.MOV R6, RZ, RZ, -R6 ;  /* 0x000000ffff06a224 */ /* 0x000fe200078e0a06 */
[----:B------:R-:W-:Y:S02]  /*0270*/  @!P1 LOP3.LUT R6, RZ, R0, RZ, 0x33, !PT ;  /* 0x00000000ff069212 */ /* 0x000fe400078e33ff */
[----:B------:R-:W-:-:S03]  /*0280*/  LEA.HI R7, R7, R4, RZ, 0x7 ;  /* 0x0000000407077211 */ /* 0x000fc600078f38ff */
[----:B------:R-:W-:Y:S02]  /*0290*/  IMAD.SHL.U32 R4, R6, 0x8, RZ ;  /* 0x0000000806047824 */ /* 0x000fe400078e00ff */
[----:B------:R-:W-:-:S03]  /*02a0*/  IMAD.MOV R6, RZ, RZ, -R6 ;  /* 0x000000ffff067224 */ /* 0x000fc600078e0a06 */
[----:B------:R-:W-:Y:S01]  /*02b0*/  LEA.HI.SX32 R7, R7, -R4, 0x19 ;  /* 0x8000000407077211 */ /* 0x000fe200078fcaff */
[----:B------:R-:W-:Y:S02]  /*02c0*/  IMAD R15, R0, R6, R5 ;  /* 0x00000006000f7224 */ /* 0x000fe400078e0205 */
[----:B------:R-:W-:Y:S01]  /*02d0*/  IMAD.MOV.U32 R6, RZ, RZ, RZ ;  /* 0x000000ffff067224 */ /* 0x000fe200078e00ff */
[----:B------:R-:W-:Y:S02]  /*02e0*/  VIMNMX R8, R7, 0x8, PT ;  /* 0x0000000807087848 */ /* 0x000fe40003fe0100 */
[----:B------:R-:W-:Y:S02]  /*02f0*/  IABS R13, R15 ;  /* 0x0000000f000d7213 */ /* 0x000fe40000000000 */
[----:B------:R-:W-:-:S04]  /*0300*/  IABS R11, R8 ;  /* 0x00000008000b7213 */ /* 0x000fc80000000000 */
[----:B------:R-:W0:Y:S08]  /*0310*/  I2F.RP R9, R11 ;  /* 0x0000000b00097306 */ /* 0x000e300000209400 */
[----:B0-----:R-:W0:Y:S02]  /*0320*/  MUFU.RCP R9, R9 ;  /* 0x0000000900097308 */ /* 0x001e240000001000 */
[----:B0-----:R-:W-:-:S06]  /*0330*/  VIADD R7, R9, 0xffffffe ;  /* 0x0ffffffe09077836 */ /* 0x001fcc0000000000 */
[----:B------:R-:W0:Y:S02]  /*0340*/  F2I.FTZ.U32.TRUNC.NTZ R7, R7 ;  /* 0x0000000700077305 */ /* 0x000e24000021f000 */
[----:B0-----:R-:W-:-:S04]  /*0350*/  IMAD.MOV R10, RZ, RZ, -R7 ;  /* 0x000000ffff0a7224 */ /* 0x001fc800078e0a07 */
[----:B------:R-:W-:-:S04]  /*0360*/  IMAD.MOV.U32 R0, RZ, RZ, R10 ;  /* 0x000000ffff007224 */ /* 0x000fc800078e000a */
[----:B------:R-:W-:Y:S01]  /*0370*/  IMAD R5, R0, R11, RZ ;  /* 0x0000000b00057224 */ /* 0x000fe200078e02ff */
[----:B------:R-:W-:-:S03]  /*0380*/  IABS R0, R8 ;  /* 0x0000000800007213 */ /* 0x000fc60000000000 */
[----:B------:R-:W-:Y:S02]  /*0390*/  IMAD.HI.U32 R6, R7, R5, R6 ;  /* 0x0000000507067227 */ /* 0x000fe400078e0006 */
[----:B------:R-:W0:Y:S02]  /*03a0*/  LDC R7, c[0x0][0x230] ;  /* 0x00008c00ff077b82 */ /* 0x000e240000000800 */
[----:B------:R-:W-:Y:S02]  /*03b0*/  IMAD.MOV R0, RZ, RZ, -R0 ;  /* 0x000000ffff007224 */ /* 0x000fe400078e0a00 */
[----:B------:R-:W-:-:S04]  /*03c0*/  IMAD.HI.U32 R6, R6, R13, RZ ;  /* 0x0000000d06067227 */ /* 0x000fc800078e00ff */
[----:B------:R-:W-:-:S05]  /*03d0*/  IMAD R0, R6, R0, R13 ;  /* 0x0000000006007224 */ /* 0x000fca00078e020d */
[----:B------:R-:W-:Y:S01]  /*03e0*/  ISETP.GT.U32.AND P1, PT, R11, R0, PT ;  /* 0x000000000b00720c */ /* 0x000fe20003f24070 */
[----:B0-----:R-:W-:-:S12]  /*03f0*/  VIADD R7, R7, 0x7f ;  /* 0x0000007f07077836 */ /* 0x001fd80000000000 */
[----:B------:R-:W-:Y:S02]  /*0400*/  @!P1 IMAD.IADD R0, R0, 0x1, -R11 ;  /* 0x0000000100009824 */ /* 0x000fe400078e0a0b */
[----:B------:R-:W-:Y:S01]  /*0410*/  @!P1 VIADD R6, R6, 0x1 ;  /* 0x0000000106069836 */ /* 0x000fe20000000000 */
[----:B------:R-:W-:Y:S02]  /*0420*/  ISETP.NE.AND P1, PT, R8, RZ, PT ;  /* 0x000000ff0800720c */ /* 0x000fe40003f25270 */
[----:B------:R-:W-:Y:S02]  /*0430*/  ISETP.GE.U32.AND P0, PT, R0, R11, PT ;  /* 0x0000000b0000720c */ /* 0x000fe40003f06070 */
[----:B------:R-:W-:-:S04]  /*0440*/  LOP3.LUT R0, R15, R8, RZ, 0x3c, !PT ;  /* 0x000000080f007212 */ /* 0x000fc800078e3cff */
[----:B------:R-:W-:-:S07]  /*0450*/  ISETP.GE.AND P2, PT, R0, RZ, PT ;  /* 0x000000ff0000720c */ /* 0x000fce0003f46270 */
[----:B------:R-:W-:Y:S01]  /*0460*/  @P0 VIADD R6, R6, 0x1 ;  /* 0x0000000106060836 */ /* 0x000fe20000000000 */
[----:B------:R-:W-:-:S05]  /*0470*/  ISETP.GT.AND P0, PT, R7, 0x7f, PT ;  /* 0x0000007f0700780c */ /* 0x000fca0003f04270 */
[----:B------:R-:W-:Y:S01]  /*0480*/  @!P2 IMAD.MOV R6, RZ, RZ, -R6 ;  /* 0x000000ffff06a224 */ /* 0x000fe200078e0a06 */
[----:B------:R-:W-:-:S05]  /*0490*/  @!P1 LOP3.LUT R6, RZ, R8, RZ, 0x33, !PT ;  /* 0x00000008ff069212 */ /* 0x000fca00078e33ff */
[----:B------:R-:W-:Y:S02]  /*04a0*/  IMAD.MOV R5, RZ, RZ, -R6 ;  /* 0x000000ffff057224 */ /* 0x000fe400078e0a06 */
[----:B------:R-:W-:Y:S02]  /*04b0*/  IMAD.SHL.U32 R17, R6, 0x100, RZ ;  /* 0x0000010006117824 */ /* 0x000fe400078e00ff */
[----:B------:R-:W-:Y:S02]  /*04c0*/  IMAD R5, R8, R5, R15 ;  /* 0x0000000508057224 */ /* 0x000fe400078e020f */
[C---:B------:R-:W-:Y:S01]  /*04d0*/  VIADD R6, R17.reuse, 0x2 ;  /* 0x0000000211067836 */ /* 0x040fe20000000000 */
[----:B------:R-:W-:Y:S01]  /*04e0*/  STL [R1+0xd30], R17 ;  /* 0x000d301101007387 */ /* 0x000fe20000100800 */
[----:B------:R-:W-:Y:S02]  /*04f0*/  IMAD.IADD R0, R4, 0x1, R5 ;  /* 0x0000000104007824 */ /* 0x000fe400078e0205 */
[----:B------:R-:W-:-:S02]  /*0500*/  VIADD R4, R17, 0x1 ;  /* 0x0000000111047836 */ /* 0x000fc40000000000 */
[C---:B------:R-:W-:Y:S02]  /*0510*/  VIADD R5, R17.reuse, 0x3 ;  /* 0x0000000311057836 */ /* 0x040fe40000000000 */
[C---:B------:R-:W-:Y:S01]  /*0520*/  VIADD R7, R17.reuse, 0x31 ;  /* 0x0000003111077836 */ /* 0x040fe20000000000 */
[----:B------:R0:W-:Y:S01]  /*0530*/  STL [R1+0x584], R4 ;  /* 0x0005840401007387 */ /* 0x0001e20000100800 */
[C---:B------:R-:W-:Y:S02]  /*0540*/  VIADD R8, R17.reuse, 0x8c ;  /* 0x0000008c11087836 */ /* 0x040fe40000000000 */
[----:B------:R-:W-:Y:S01]  /*0550*/  IMAD.SHL.U32 R0, R0, 0x80, RZ ;  /* 0x0000008000007824 */ /* 0x000fe200078e00ff */
[----:B------:R1:W-:Y:S01]  /*0560*/  STL [R1+0x580], R6 ;  /* 0x0005800601007387 */ /* 0x0003e20000100800 */
[C---:B------:R-:W-:Y:S02]  /*0570*/  VIADD R15, R17.reuse, 0xe ;  /* 0x0000000e110f7836 */ /* 0x040fe40000000000 */
[C---:B------:R-:W-:Y:S01]  /*0580*/  VIADD R14, R17.reuse, 0x5b ;  /* 0x0000005b110e7836 */ /* 0x040fe20000000000 */
[----:B------:R2:W-:Y:S01]  /*0590*/  STL [R1+0x57c], R5 ;  /* 0x00057c0501007387 */ /* 0x0005e20000100800 */
[----:B------:R-:W-:-:S02]  /*05a0*/  VIADD R29, R17, 0xef ;  /* 0x000000ef111d7836 */ /* 0x000fc40000000000 */
[C---:B0-----:R-:W-:Y:S02]  /*05b0*/  VIADD R4, R17.reuse, 0x4 ;  /* 0x0000000411047836 */ /* 0x041fe40000000000 */
[C---:B------:R-:W-:Y:S02]  /*05c0*/  VIADD R25, R17.reuse, 0xf0 ;  /* 0x000000f011197836 */ /* 0x040fe40000000000 */
[C---:B-1----:R-:W-:Y:S01]  /*05d0*/  VIADD R6, R17.reuse, 0x5 ;  /* 0x0000000511067836 */ /* 0x042fe20000000000 */
[----:B------:R0:W-:Y:S01]  /*05e0*/  STL [R1+0x578], R4 ;  /* 0x0005780401007387 */ /* 0x0001e20000100800 */
[C---:B------:R-:W-:Y:S02]  /*05f0*/  VIADD R24, R17.reuse, 0xf1 ;  /* 0x000000f111187836 */ /* 0x040fe40000000000 */
[C---:B--2---:R-:W-:Y:S01]  /*0600*/  VIADD R5, R17.reuse, 0x6 ;  /* 0x0000000611057836 */ /* 0x044fe20000000000 */
[----:B------:R1:W-:Y:S01]  /*0610*/  STL [R1+0x574], R6 ;  /* 0x0005740601007387 */ /* 0x0003e20000100800 */
[----:B------:R-:W-:-:S02]  /*0620*/  VIADD R23, R17, 0xf2 ;  /* 0x000000f211177836 */ /* 0x000fc40000000000 */
[C---:B------:R-:W-:Y:S01]  /*0630*/  VIADD R22, R17.reuse, 0xf3 ;  /* 0x000000f311167836 */ /* 0x040fe20000000000 */
[----:B------:R2:W-:Y:S01]  /*0640*/  STL [R1+0x570], R5 ;  /* 0x0005700501007387 */ /* 0x0005e20000100800 */
[C---:B------:R-:W-:Y:S02]  /*0650*/  VIADD R21, R17.reuse, 0xf4 ;  /* 0x000000f411157836 */ /* 0x040fe40000000000 */
[C---:B0-----:R-:W-:Y:S02]  /*0660*/  VIADD R4, R17.reuse, 0x7 ;  /* 0x0000000711047836 */ /* 0x041fe40000000000 */
[C---:B------:R-:W-:Y:S02]  /*0670*/  VIADD R20, R17.reuse, 0xf5 ;  /* 0x000000f511147836 */ /* 0x040fe40000000000 */
[C---:B-1----:R-:W-:Y:S01]  /*0680*/  VIADD R6, R17.reuse, 0x8 ;  /* 0x0000000811067836 */ /* 0x042fe20000000000 */
[----:B------:R0:W-:Y:S01]  /*0690*/  STL [R1+0x56c], R4 ;  /* 0x00056c0401007387 */ /* 0x0001e20000100800 */
[----:B------:R-:W-:-:S02]  /*06a0*/  VIADD R19, R17, 0xf6 ;  /* 0x000000f611137836 */ /* 0x000fc40000000000 */
[C---:B--2---:R-:W-:Y:S01]  /*06b0*/  VIADD R5, R17.reuse, 0x9 ;  /* 0x0000000911057836 */ /* 0x044fe20000000000 */
[----:B------:R1:W-:Y:S01]  /*06c0*/  STL [R1+0x568], R6 ;  /* 0x0005680601007387 */ /* 0x0003e20000100800 */
[C---:B------:R-:W-:Y:S02]  /*06d0*/  VIADD R13, R17.reuse, 0xf8 ;  /* 0x000000f8110d7836 */ /* 0x040fe40000000000 */
[C---:B------:R-:W-:Y:S01]  /*06e0*/  VIADD R12, R17.reuse, 0xf9 ;  /* 0x000000f9110c7836 */ /* 0x040fe20000000000 */
[----:B------:R2:W-:Y:S01]  /*06f0*/  STL [R1+0x564], R5 ;  /* 0x0005640501007387 */ /* 0x0005e20000100800 */
[C---:B------:R-:W-:Y:S02]  /*0700*/  VIADD R11, R17.reuse, 0xfa ;  /* 0x000000fa110b7836 */ /* 0x040fe40000000000 */
[C---:B0-----:R-:W-:Y:S02]  /*0710*/  VIADD R4, R17.reuse, 0xa ;  /* 0x0000000a11047836 */ /* 0x041fe40000000000 */
[----:B------:R-:W-:-:S02]  /*0720*/  VIADD R10, R17, 0xfb ;  /* 0x000000fb110a7836 */ /* 0x000fc40000000000 */
[C---:B-1----:R-:W-:Y:S01]  /*0730*/  VIADD R6, R17.reuse, 0xb ;  /* 0x0000000b11067836 */ /* 0x042fe20000000000 */
[----:B------:R0:W-:Y:S01]  /*0740*/  STL [R1+0x560], R4 ;  /* 0x0005600401007387 */ /* 0x0001e20000100800 */
[C---:B------:R-:W-:Y:S02]  /*0750*/  VIADD R9, R17.reuse, 0xfc ;  /* 0x000000fc11097836 */ /* 0x040fe40000000000 */
[C---:B--2---:R-:W-:Y:S01]  /*0760*/  VIADD R5, R17.reuse, 0xc ;  /* 0x0000000c11057836 */ /* 0x044fe20000000000 */
[----:B------:R1:W-:Y:S04]  /*0770*/  STL [R1+0x55c], R6 ;  /* 0x00055c0601007387 */ /* 0x0003e80000100800 */
[----:B------:R2:W-:Y:S01]  /*0780*/  STL [R1+0x558], R5 ;  /* 0x0005580501007387 */ /* 0x0005e20000100800 */
[----:B0-----:R-:W-:-:S02]  /*0790*/  VIADD R4, R17, 0xd ;  /* 0x0000000d11047836 */ /* 0x001fc40000000000 */
[----:B-1----:R-:W-:-:S03]  /*07a0*/  VIADD R6, R17, 0xf ;  /* 0x0000000f11067836 */ /* 0x002fc60000000000 */
[----:B------:R0:W-:Y:S01]  /*07b0*/  STL [R1+0x554], R4 ;  /* 0x0005540401007387 */ /* 0x0001e20000100800 */
[----:B--2---:R-:W-:-:S03]  /*07c0*/  VIADD R5, R17, 0x11 ;  /* 0x0000001111057836 */ /* 0x004fc60000000000 */
[----:B------:R1:W-:Y:S01]  /*07d0*/  STL [R1+0x54c], R6 ;  /* 0x00054c0601007387 */ /* 0x0003e20000100800 */
[C---:B0-----:R-:W-:Y:S02]  /*07e0*/  VIADD R4, R17.reuse, 0x10 ;  /* 0x0000001011047836 */ /* 0x041fe40000000000 */
[----:B-1----:R-:W-:-:S03]  /*07f0*/  VIADD R6, R17, 0x13 ;  /* 0x0000001311067836 */ /* 0x002fc60000000000 */
[----:B------:R0:W-:Y:S04]  /*0800*/  STL [R1+0x548], R4 ;  /* 0x0005480401007387 */ /* 0x0001e80000100800 */
[----:B------:R1:W-:Y:S01]  /*0810*/  STL [R1+0x544], R5 ;  /* 0x0005440501007387 */ /* 0x0003e20000100800 */
[C---:B0-----:R-:W-:Y:S02]  /*0820*/  VIADD R4, R17.reuse, 0x12 ;  /* 0x0000001211047836 */ /* 0x041fe40000000000 */
[----:B-1----:R-:W-:-:S03]  /*0830*/  VIADD R5, R17, 0x14 ;  /* 0x0000001411057836 */ /* 0x002fc60000000000 */
[----:B------:R0:W-:Y:S04]  /*0840*/  STL [R1+0x540], R4 ;  /* 0x0005400401007387 */ /* 0x0001e80000100800 */
[----:B------:R1:W-:Y:S04]  /*0850*/  STL [R1+0x53c], R6 ;  /* 0x00053c0601007387 */ /* 0x0003e80000100800 */
[----:B------:R2:W-:Y:S01]  /*0860*/  STL [R1+0x538], R5 ;  /* 0x0005380501007387 */ /* 0x0005e20000100800 */
[C---:B0-----:R-:W-:Y:S02]  /*0870*/  VIADD R4, R17.reuse, 0x15 ;  /* 0x0000001511047836 */ /* 0x041fe40000000000 */
[----:B-1----:R-:W-:-:S03]  /*0880*/  VIADD R6, R17, 0x16 ;  /* 0x0000001611067836 */ /* 0x002fc60000000000 */
[----:B------:R0:W-:Y:S01]  /*0890*/  STL [R1+0x534], R4 ;  /* 0x0005340401007387 */ /* 0x0001e20000100800 */
[----:B--2---:R-:W-:-:S03]  /*08a0*/  VIADD R5, R17, 0x17 ;  /* 0x0000001711057836 */ /* 0x004fc60000000000 */
        /* <DEDUP_REMOVED lines=50> */
[----:B0-----:R-:W-:-:S03]  /*0bd0*/  VIADD R4, R17, 0x30 ;  /* 0x0000003011047836 */ /* 0x001fc60000000000 */
[----:B------:R0:W-:Y:S01]  /*0be0*/  STL [R1+0x4bc], R7 ;  /* 0x0004bc0701007387 */ /* 0x0001e20000100800 */
[C---:B-1----:R-:W-:Y:S02]  /*0bf0*/  VIADD R6, R17.reuse, 0x32 ;  /* 0x0000003211067836 */ /* 0x042fe40000000000 */
[----:B--2---:R-:W-:-:S03]  /*0c00*/  VIADD R5, R17, 0x33 ;  /* 0x0000003311057836 */ /* 0x004fc60000000000 */
[----:B------:R1:W-:Y:S01]  /*0c10*/  STL [R1+0x4c4], R6 ;  /* 0x0004c40601007387 */ /* 0x0003e20000100800 */
[----:B0-----:R-:W-:-:S03]  /*0c20*/  VIADD R7, R17, 0x34 ;  /* 0x0000003411077836 */ /* 0x001fc60000000000 */
[----:B------:R0:W-:Y:S04]  /*0c30*/  STL [R1+0x4c0], R5 ;  /* 0x0004c00501007387 */ /* 0x0001e80000100800 */
[----:B------:R2:W-:Y:S01]  /*0c40*/  STL [R1+0x4b8], R7 ;  /* 0x0004b80701007387 */ /* 0x0005e20000100800 */
[C---:B-1----:R-:W-:Y:S02]  /*0c50*/  VIADD R6, R17.reuse, 0x35 ;  /* 0x0000003511067836 */ /* 0x042fe40000000000 */
[----:B0-----:R-:W-:-:S03]  /*0c60*/  VIADD R5, R17, 0x36 ;  /* 0x0000003611057836 */ /* 0x001fc60000000000 */
        /* <DEDUP_REMOVED lines=360> */
[C---:B0-----:R-:W-:Y:S02]  /*22f0*/  LOP3.LUT R6, R0.reuse, 0x3f, R16, 0xf8, !PT ;  /* 0x0000003f00067812 */ /* 0x041fe400078ef810 */
[----:B------:R-:W-:Y:S01]  /*2300*/  LOP3.LUT R0, R0, 0x40, R18, 0xfe, !PT ;  /* 0x0000004000007812 */ /* 0x000fe200078efe12 */
[----:B------:R-:W-:-:S02]  /*2310*/  VIADD R18, R17, 0xf7 ;  /* 0x000000f711127836 */ /* 0x000fc40000000000 */
[----:B------:R0:W-:Y:S01]  /*2320*/  STL [R1+0xd38], R6 ;  /* 0x000d380601007387 */ /* 0x0001e20000100800 */
[C---:B-1----:R-:W-:Y:S02]  /*2330*/  VIADD R8, R17.reuse, 0xfd ;  /* 0x000000fd11087836 */ /* 0x042fe40000000000 */
[C---:B--2---:R-:W-:Y:S01]  /*2340*/  VIADD R7, R17.reuse, 0xec ;  /* 0x000000ec11077836 */ /* 0x044fe20000000000 */
[----:B------:R1:W-:Y:S04]  /*2350*/  STL [R1+0xd34], R0 ;  /* 0x000d340001007387 */ /* 0x0003e80000100800 */
[----:B------:R2:W-:Y:S01]  /*2360*/  STL [R1+0x4], R7 ;  /* 0x0000040701007387 */ /* 0x0005e20000100800 */
[C---:B0-----:R-:W-:Y:S02]  /*2370*/  VIADD R6, R17.reuse, 0xed ;  /* 0x000000ed11067836 */ /* 0x041fe40000000000 */
[----:B-1----:R-:W-:-:S03]  /*2380*/  VIADD R0, R17, 0xee ;  /* 0x000000ee11007836 */ /* 0x002fc60000000000 */
[----:B------:R0:W-:Y:S01]  /*2390*/  STL [R1], R6 ;  /* 0x0000000601007387 */ /* 0x0001e20000100800 */
[----:B--2---:R-:W-:-:S03]  /*23a0*/  VIADD R7, R17, 0xfe ;  /* 0x000000fe11077836 */ /* 0x004fc60000000000 */
[----:B------:R1:W-:Y:S01]  /*23b0*/  STL [R1+0x28], R0 ;  /* 0x0000280001007387 */ /* 0x0003e20000100800 */
[----:B0-----:R-:W-:Y:S01]  /*23c0*/  VIADD R6, R17, 0xff ;  /* 0x000000ff11067836 */ /* 0x001fe20000000000 */
[----:B------:R-:W-:Y:S06]  /*23d0*/  @P0 BRA `(.L_x_0) ;  /* 0x0000002000100947 */ /* 0x000fec0003800000 */
[----:B------:R0:W-:Y:S01]  /*23e0*/  STL [R1+0x890], RZ ;  /* 0x000890ff01007387 */ /* 0x0001e20000100800 */
[----:B-1----:R-:W-:-:S03]  /*23f0*/  IMAD.SHL.U32 R0, R16, 0x20, RZ ;  /* 0x0000002010007824 */ /* 0x002fc600078e00ff */
[----:B------:R0:W-:Y:S02]  /*2400*/  STL [R1+0x894], RZ ;  /* 0x000894ff01007387 */ /* 0x0001e40000100800 */
[----:B------:R-:W-:Y:S02]  /*2410*/  LOP3.LUT R0, R0, 0x400, RZ, 0xc0, !PT ;  /* 0x0000040000007812 */ /* 0x000fe400078ec0ff */
[----:B------:R0:W-:Y:S04]  /*2420*/  STL [R1+0x898], RZ ;  /* 0x000898ff01007387 */ /* 0x0001e80000100800 */
        /* <DEDUP_REMOVED lines=478> */
[----:B------:R0:W-:Y:S04]  /*4210*/  STL [R1+0x2fc0], R0 ;  /* 0x002fc00001007387 */ /* 0x0001e80000100800 */
        /* <DEDUP_REMOVED lines=30> */
[----:B------:R0:W-:Y:S01]  /*4400*/  STL [R1+0x68c], RZ ;  /* 0x00068cff01007387 */ /* 0x0001e20000100800 */
[----:B------:R-:W-:Y:S05]  /*4410*/  BRA `(.L_x_1) ;  /* 0x000009ac00a07947 */ /* 0x000fea0003800000 */
.L_x_0:
[----:B------:R0:W-:Y:S01]  /*4420*/  STL [R1+0x31fc], R22 ;  /* 0x0031fc1601007387 */ /* 0x0001e20000100800 */
[----:B-1----:R-:W-:Y:S01]  /*4430*/  IABS R0, R3 ;  /* 0x0000000300007213 */ /* 0x002fe20000000000 */
[----:B------:R-:W-:Y:S01]  /*4440*/  ULDC.64 UR4, c[0x0][0x218] ;  /* 0x0000860000047ab9 */ /* 0x000fe20000000a00 */
[----:B------:R-:W-:Y:S01]  /*4450*/  IABS R28, R6 ;  /* 0x00000006001c7213 */ /* 0x000fe20000000000 */
[----:B------:R-:W-:Y:S01]  /*4460*/  ULDC UR55, c[0x0][0x240] ;  /* 0x0000900000377ab9 */ /* 0x000fe20000000800 */
[----:B------:R-:W-:Y:S01]  /*4470*/  ISETP.GE.AND P4, PT, R6, RZ, PT ;  /* 0x000000ff0600720c */ /* 0x000fe20003f86270 */
[----:B------:R-:W-:Y:S01]  /*4480*/  ULDC UR58, c[0x0][0x238] ;  /* 0x00008e00003a7ab9 */ /* 0x000fe20000000800 */
[----:B------:R-:W-:Y:S01]  /*4490*/  IABS R27, R7 ;  /* 0x00000007001b7213 */ /* 0x000fe20000000000 */
[----:B------:R-:W-:Y:S01]  /*44a0*/  ULDC UR57, c[0x0][0x238] ;  /* 0x00008e0000397ab9 */ /* 0x000fe20000000800 */
[----:B------:R-:W-:Y:S01]  /*44b0*/  ULDC UR59, c[0x0][0x238] ;  /* 0x00008e00003b7ab9 */ /* 0x000fe20000000800 */
[----:B0-----:R-:W2:Y:S01]  /*44c0*/  LDL R22, [R1+0xd38] ;  /* 0x000d380001167983 */ /* 0x001ea20000100800 */
[----:B------:R-:W-:Y:S01]  /*44d0*/  ULDC UR50, c[0x0][0x238] ;  /* 0x00008e0000327ab9 */ /* 0x000fe20000000800 */
[----:B------:R-:W-:Y:S01]  /*44e0*/  ULDC UR60, c[0x0][0x238] ;  /* 0x00008e00003c7ab9 */ /* 0x000fe20000000800 */
[----:B------:R-:W-:Y:S01]  /*44f0*/  ULDC UR51, c[0x0][0x238] ;  /* 0x00008e0000337ab9 */ /* 0x000fe20000000800 */
[----:B------:R0:W-:Y:S01]  /*4500*/  STL [R1+0x31f8], R23 ;  /* 0x0031f81701007387 */ /* 0x0001e20000100800 */
[----:B------:R-:W-:Y:S01]  /*4510*/  ULDC UR52, c[0x0][0x238] ;  /* 0x00008e0000347ab9 */ /* 0x000fe20000000800 */
        /* <DEDUP_REMOVED lines=8> */
[----:B0-----:R-:W3:Y:S01]  /*45a0*/  LDL R23, [R1+0xd34] ;  /* 0x000d340001177983 */ /* 0x001ee20000100800 */
[----:B------:R-:W-:Y:S01]  /*45b0*/  ULDC UR38, c[0x0][0x238] ;  /* 0x00008e0000267ab9 */ /* 0x000fe20000000800 */
[----:B------:R-:W-:Y:S01]  /*45c0*/  ULDC UR41, c[0x0][0x238] ;  /* 0x00008e0000297ab9 */ /* 0x000fe20000000800 */
[----:B------:R-:W-:Y:S01]  /*45d0*/  ULDC UR45, c[0x0][0x238] ;  /* 0x00008e00002d7ab9 */ /* 0x000fe20000000800 */
[----:B------:R0:W-:Y:S01]  /*45e0*/  STL [R1+0x31f4], R24 ;  /* 0x0031f41801007387 */ /* 0x0001e20000100800 */
        /* <DEDUP_REMOVED lines=9> */
[----:B0-----:R-:W-:Y:S01]  /*4680*/  IMAD.MOV.U32 R24, RZ, RZ, R5 ;  /* 0x000000ffff187224 */ /* 0x001fe200078e0005 */
[----:B------:R-:W-:Y:S01]  /*4690*/  ULDC UR42, c[0x0][0x238] ;  /* 0x00008e00002a7ab9 */ /* 0x000fe20000000800 */
[----:B------:R0:W-:Y:S01]  /*46a0*/  STL [R1+0x3158], R3 ;  /* 0x0031580301007387 */ /* 0x0001e20000100800 */
[----:B------:R-:W-:Y:S01]  /*46b0*/  ULDC UR44, c[0x0][0x238] ;  /* 0x00008e00002c7ab9 */ /* 0x000fe20000000800 */
[----:B-1----:R-:W-:Y:S01]  /*46c0*/  IMAD.MOV.U32 R25, RZ, RZ, R4 ;  /* 0x000000ffff197224 */ /* 0x002fe200078e0004 */
[----:B------:R-:W-:Y:S01]  /*46d0*/  IABS R4, R2 ;  /* 0x0000000200047213 */ /* 0x000fe20000000000 */
[----:B------:R-:W-:Y:S01]  /*46e0*/  ULDC UR46, c[0x0][0x238] ;  /* 0x00008e00002e7ab9 */ /* 0x000fe20000000800 */
[----:B------:R-:W-:Y:S01]  /*46f0*/  ULDC UR48, c[0x0][0x238] ;  /* 0x00008e0000307ab9 */ /* 0x000fe20000000800 */
[----:B----4-:R-:W-:Y:S01]  /*4700*/  IMAD.MOV.U32 R29, RZ, RZ, R14 ;  /* 0x000000ffff1d7224 */ /* 0x010fe200078e000e */
[----:B------:R-:W1:Y:S01]  /*4710*/  I2F.RP R5, R4 ;  /* 0x0000000400057306 */ /* 0x000e620000209400 */
[----:B------:R-:W-:Y:S01]  /*4720*/  ULDC UR8, c[0x0][0x238] ;  /* 0x00008e0000087ab9 */ /* 0x000fe20000000800 */
[----:B------:R-:W-:Y:S01]  /*4730*/  ULDC UR9, c[0x0][0x238] ;  /* 0x00008e0000097ab9 */ /* 0x000fe20000000800 */
[----:B0-----:R-:W-:Y:S01]  /*4740*/  IMAD.MOV.U32 R3, RZ, RZ, R15 ;  /* 0x000000ffff037224 */ /* 0x001fe200078e000f */
[----:B------:R-:W-:Y:S01]  /*4750*/  ULDC UR10, c[0x0][0x238] ;  /* 0x00008e00000a7ab9 */ /* 0x000fe20000000800 */
[----:B------:R-:W-:Y:S01]  /*4760*/  ULDC UR11, c[0x0][0x238] ;  /* 0x00008e00000b7ab9 */ /* 0x000fe20000000800 */
[----:B------:R-:W-:Y:S01]  /*4770*/  ULDC UR12, c[0x0][0x238] ;  /* 0x00008e00000c7ab9 */ /* 0x000fe20000000800 */
[----:B------:R-:W-:Y:S01]  /*4780*/  ULDC UR13, c[0x0][0x238] ;  /* 0x00008e00000d7ab9 */ /* 0x000fe20000000800 */
[----:B------:R-:W0:Y:S01]  /*4790*/  I2F.RP R14, R0 ;  /* 0x00000000000e7306 */ /* 0x000e220000209400 */
[----:B------:R-:W-:Y:S01]  /*47a0*/  ULDC UR14, c[0x0][0x238] ;  /* 0x00008e00000e7ab9 */ /* 0x000fe20000000800 */
[----:B------:R-:W-:Y:S01]  /*47b0*/  ULDC UR15, c[0x0][0x238] ;  /* 0x00008e00000f7ab9 */ /* 0x000fe20000000800 */
[----:B------:R-:W-:Y:S01]  /*47c0*/  ULDC UR16, c[0x0][0x238] ;  /* 0x00008e0000107ab9 */ /* 0x000fe20000000800 */
[----:B------:R-:W-:Y:S01]  /*47d0*/  ULDC UR17, c[0x0][0x238] ;  /* 0x00008e0000117ab9 */ /* 0x000fe20000000800 */
[----:B------:R-:W-:Y:S01]  /*47e0*/  ULDC UR18, c[0x0][0x238] ;  /* 0x00008e0000127ab9 */ /* 0x000fe20000000800 */
[----:B------:R-:W-:Y:S01]  /*47f0*/  ULDC UR19, c[0x0][0x238] ;  /* 0x00008e0000137ab9 */ /* 0x000fe20000000800 */
[----:B------:R-:W-:Y:S01]  /*4800*/  ULDC UR20, c[0x0][0x238] ;  /* 0x00008e0000147ab9 */ /* 0x000fe20000000800 */
[----:B-1----:R-:W1:Y:S01]  /*4810*/  MUFU.RCP R5, R5 ;  /* 0x0000000500057308 */ /* 0x002e620000001000 */
[----:B------:R-:W-:Y:S01]  /*4820*/  ULDC UR21, c[0x0][0x238] ;  /* 0x00008e0000157ab9 */ /* 0x000fe20000000800 */
[----:B------:R-:W-:Y:S01]  /*4830*/  ULDC UR22, c[0x0][0x238] ;  /* 0x00008e0000167ab9 */ /* 0x000fe20000000800 */
[----:B------:R-:W-:Y:S01]  /*4840*/  ULDC UR23, c[0x0][0x238] ;  /* 0x00008e0000177ab9 */ /* 0x000fe20000000800 */
[----:B------:R-:W-:Y:S01]  /*4850*/  ULDC UR24, c[0x0][0x238] ;  /* 0x00008e0000187ab9 */ /* 0x000fe20000000800 */
[----:B------:R-:W-:Y:S01]  /*4860*/  ULDC UR25, c[0x0][0x238] ;  /* 0x00008e0000197ab9 */ /* 0x000fe20000000800 */
[----:B------:R-:W-:Y:S01]  /*4870*/  ULDC UR26, c[0x0][0x238] ;  /* 0x00008e00001a7ab9 */ /* 0x000fe20000000800 */
[----:B------:R-:W-:Y:S01]  /*4880*/  ULDC UR27, c[0x0][0x238] ;  /* 0x00008e00001b7ab9 */ /* 0x000fe20000000800 */
[----:B0-----:R-:W0:Y:S01]  /*4890*/  MUFU.RCP R14, R14 ;  /* 0x0000000e000e7308 */ /* 0x001e220000001000 */
[----:B------:R-:W-:Y:S01]  /*48a0*/  ULDC UR28, c[0x0][0x238] ;  /* 0x00008e00001c7ab9 */ /* 0x000fe20000000800 */
[----:B------:R-:W-:Y:S01]  /*48b0*/  ULDC UR61, c[0x0][0x238] ;  /* 0x00008e00003d7ab9 */ /* 0x000fe20000000800 */
[----:B-1----:R-:W-:-:S05]  /*48c0*/  VIADD R5, R5, 0xffffffe ;  /* 0x0ffffffe05057836 */ /* 0x002fca0000000000 */
[----:B------:R-:W1:Y:S01]  /*48d0*/  F2I.FTZ.U32.TRUNC.NTZ R15, R5 ;  /* 0x00000005000f7305 */ /* 0x000e62000021f000 */
[----:B0-----:R-:W-:-:S07]  /*48e0*/  VIADD R14, R14, 0xffffffe ;  /* 0x0ffffffe0e0e7836 */ /* 0x001fce0000000000 */
[----:B------:R0:W4:Y:S01]  /*48f0*/  F2I.FTZ.U32.TRUNC.NTZ R17, R14 ;  /* 0x0000000e00117305 */ /* 0x000122000021f000 */
[----:B-1----:R-:W-:Y:S02]  /*4900*/  IMAD.MOV R5, RZ, RZ, -R15 ;  /* 0x000000ffff057224 */ /* 0x002fe400078e0a0f */
[----:B0-----:R-:W-:Y:S02]  /*4910*/  IMAD.MOV.U32 R14, RZ, RZ, RZ ;  /* 0x000000ffff0e7224 */ /* 0x001fe400078e00ff */
[----:B------:R-:W-:-:S04]  /*4920*/  IMAD R16, R5, R4, RZ ;  /* 0x0000000405107224 */ /* 0x000fc800078e02ff */
[----:B------:R-:W-:Y:S01]  /*4930*/  IMAD.HI.U32 R16, R15, R16, R14 ;  /* 0x000000100f107227 */ /* 0x000fe200078e000e */
[----:B--2---:R-:W-:-:S05]  /*4940*/  IABS R26, R22 ;  /* 0x00000016001a7213 */ /* 0x004fca0000000000 */
[----:B------:R-:W-:-:S04]  /*4950*/  IMAD.MOV.U32 R15, RZ, RZ, R26 ;  /* 0x000000ffff0f7224 */ /* 0x000fc800078e001a */
[----:B------:R-:W-:-:S04]  /*4960*/  IMAD.HI.U32 R26, R16, R15, RZ ;  /* 0x0000000f101a7227 */ /* 0x000fc800078e00ff */
[----:B------:R-:W-:Y:S01]  /*4970*/  IMAD.MOV R26, RZ, RZ, -R26 ;  /* 0x000000ffff1a7224 */ /* 0x000fe200078e0a1a */
[----:B---3--:R-:W-:-:S03]  /*4980*/  IABS R5, R23 ;  /* 0x0000001700057213 */ /* 0x008fc60000000000 */
[----:B------:R-:W-:Y:S01]  /*4990*/  IMAD R15, R4, R26, R15 ;  /* 0x0000001a040f7224 */ /* 0x000fe200078e020f */
[----:B------:R-:W-:Y:S01]  /*49a0*/  IABS R26, R8 ;  /* 0x00000008001a7213 */ /* 0x000fe20000000000 */
[----:B------:R-:W-:-:S03]  /*49b0*/  IMAD.MOV.U32 R14, RZ, RZ, R5 ;  /* 0x000000ffff0e7224 */ /* 0x000fc600078e0005 */
[----:B------:R-:W-:Y:S01]  /*49c0*/  ISETP.GT.U32.AND P0, PT, R4, R15, PT ;  /* 0x0000000f0400720c */ /* 0x000fe20003f04070 */
[----:B------:R-:W-:-:S04]  /*49d0*/  IMAD.HI.U32 R5, R16, R14, RZ ;  /* 0x0000000e10057227 */ /* 0x000fc800078e00ff */
[----:B------:R-:W-:Y:S02]  /*49e0*/  IMAD.MOV R5, RZ, RZ, -R5 ;  /* 0x000000ffff057224 */ /* 0x000fe400078e0a05 */
[--C-:B----4-:R-:W-:Y:S02]  /*49f0*/  IMAD.MOV R16, RZ, RZ, -R17.reuse ;  /* 0x000000ffff107224 */ /* 0x110fe400078e0a11 */
[----:B------:R-:W-:Y:S02]  /*4a00*/  IMAD R14, R4, R5, R14 ;  /* 0x00000005040e7224 */ /* 0x000fe400078e020e */
[----:B------:R-:W-:Y:S02]  /*4a10*/  IMAD R5, R16, R0, RZ ;  /* 0x0000000010057224 */ /* 0x000fe400078e02ff */
[----:B------:R-:W-:Y:S01]  /*4a20*/  IMAD.MOV.U32 R16, RZ, RZ, RZ ;  /* 0x000000ffff107224 */ /* 0x000fe200078e00ff */
[----:B------:R-:W-:Y:S01]  /*4a30*/  ISETP.GT.U32.AND P1, PT, R4, R14, PT ;  /* 0x0000000e0400720c */ /* 0x000fe20003f24070 */
[----:B------:R-:W-:Y:S01]  /*4a40*/  @!P0 IMAD.IADD R15, R15, 0x1, -R4 ;  /* 0x000000010f0f8824 */ /* 0x000fe200078e0a04 */
[----:B------:R-:W-:Y:S01]  /*4a50*/  ISETP.GE.AND P0, PT, R22, RZ, PT ;  /* 0x000000ff1600720c */ /* 0x000fe20003f06270 */
[----:B------:R-:W-:Y:S01]  /*4a60*/  IMAD.HI.U32 R5, R17, R5, R16 ;  /* 0x0000000511057227 */ /* 0x000fe200078e0010 */
[----:B------:R-:W2:Y:S02]  /*4a70*/  LDL.LU R22, [R1+0x31fc] ;  /* 0x0031fc0001167983 */ /* 0x000ea40000300800 */
[----:B------:R-:W-:Y:S01]  /*4a80*/  ISETP.GT.U32.AND P2, PT, R4, R15, PT ;  /* 0x0000000f0400720c */ /* 0x000fe20003f44070 */
[----:B------:R-:W-:-:S02]  /*4a90*/  IMAD.MOV.U32 R17, RZ, RZ, R28 ;  /* 0x000000ffff117224 */ /* 0x000fc400078e001c */
[----:B------:R-:W-:Y:S02]  /*4aa0*/  IMAD.MOV.U32 R16, RZ, RZ, R27 ;  /* 0x000000ffff107224 */ /* 0x000fe400078e001b */
[----:B------:R-:W-:-:S04]  /*4ab0*/  IMAD.HI.U32 R6, R5, R17, RZ ;  /* 0x0000001105067227 */ /* 0x000fc800078e00ff */
[----:B------:R-:W-:Y:S02]  /*4ac0*/  IMAD.MOV R6, RZ, RZ, -R6 ;  /* 0x000000ffff067224 */ /* 0x000fe400078e0a06 */
[--C-:B------:R-:W-:Y:S01]  /*4ad0*/  @!P1 IMAD.IADD R14, R14, 0x1, -R4.reuse ;  /* 0x000000010e0e9824 */ /* 0x100fe200078e0a04 */
[----:B------:R-:W-:Y:S01]  /*4ae0*/  ISETP.GE.AND P1, PT, R7, RZ, PT ;  /* 0x000000ff0700720c */ /* 0x000fe20003f26270 */
[----:B------:R-:W-:Y:S01]  /*4af0*/  IMAD R6, R0, R6, R17 ;  /* 0x0000000600067224 */ /* 0x000fe200078e0211 */
[----:B------:R-:W-:Y:S01]  /*4b00*/  IABS R17, R9 ;  /* 0x0000000900117213 */ /* 0x000fe20000000000 */
[----:B------:R-:W-:Y:S01]  /*4b10*/  IMAD.HI.U32 R27, R5, R16, RZ ;  /* 0x00000010051b7227 */ /* 0x000fe200078e00ff */
[----:B------:R-:W-:Y:S02]  /*4b20*/  ISETP.GT.U32.AND P3, PT, R4, R14, PT ;  /* 0x0000000e0400720c */ /* 0x000fe40003f64070 */
[----:B------:R-:W-:Y:S01]  /*4b30*/  ISETP.GT.U32.AND P6, PT, R0, R6, PT ;  /* 0x000000060000720c */ /* 0x000fe20003fc4070 */
[----:B------:R-:W-:Y:S01]  /*4b40*/  IMAD.MOV R27, RZ, RZ, -R27 ;  /* 0x000000ffff1b7224 */ /* 0x000fe200078e0a1b */
[----:B------:R-:W-:Y:S01]  /*4b50*/  IABS R7, R10 ;  /* 0x0000000a00077213 */ /* 0x000fe20000000000 */
[----:B------:R-:W-:-:S02]  /*4b60*/  @!P2 IMAD.IADD R15, R15, 0x1, -R4 ;  /* 0x000000010f0fa824 */ /* 0x000fc400078e0a04 */
[----:B------:R-:W-:Y:S02]  /*4b70*/  IMAD R16, R0, R27, R16 ;  /* 0x0000001b00107224 */ /* 0x000fe400078e0210 */
[----:B------:R-:W-:-:S04]  /*4b80*/  IMAD.HI.U32 R28, R5, R26, RZ ;  /* 0x0000001a051c7227 */ /* 0x000fc800078e00ff */
[----:B------:R-:W-:Y:S01]  /*4b90*/  @!P3 IMAD.IADD R14, R14, 0x1, -R4 ;  /* 0x000000010e0eb824 */ /* 0x000fe200078e0a04 */
[----:B------:R-:W-:Y:S01]  /*4ba0*/  ISETP.GE.AND P3, PT, R23, RZ, PT ;  /* 0x000000ff1700720c */ /* 0x000fe20003f66270 */
[----:B------:R-:W-:Y:S01]  /*4bb0*/  @!P6 IMAD.IADD R6, R6, 0x1, -R0 ;  /* 0x000000010606e824 */ /* 0x000fe200078e0a00 */
[----:B------:R-:W3:Y:S01]  /*4bc0*/  LDL.LU R23, [R1+0x31f8] ;  /* 0x0031f80001177983 */ /* 0x000ee20000300800 */
[----:B------:R-:W-:Y:S01]  /*4bd0*/  ISETP.GE.AND P6, PT, R8, RZ, PT ;  /* 0x000000ff0800720c */ /* 0x000fe20003fc6270 */
[----:B------:R-:W-:Y:S02]  /*4be0*/  @!P0 IMAD.MOV R15, RZ, RZ, -R15 ;  /* 0x000000ffff0f8224 */ /* 0x000fe400078e0a0f */
[----:B------:R-:W4:Y:S01]  /*4bf0*/  LDL.LU R8, [R1+0x4d4] ;  /* 0x0004d40001087983 */ /* 0x000f220000300800 */
[----:B------:R-:W-:Y:S01]  /*4c00*/  ISETP.GT.U32.AND P2, PT, R0, R16, PT ;  /* 0x000000100000720c */ /* 0x000fe20003f44070 */
[----:B------:R-:W-:-:S04]  /*4c10*/  IMAD.HI.U32 R4, R5, R17, RZ ;  /* 0x0000001105047227 */ /* 0x000fc800078e00ff */
[----:B------:R-:W-:Y:S02]  /*4c20*/  IMAD.MOV R4, RZ, RZ, -R4 ;  /* 0x000000ffff047224 */ /* 0x000fe400078e0a04 */
[----:B------:R-:W-:-:S06]  /*4c30*/  IMAD.MOV R28, RZ, RZ, -R28 ;  /* 0x000000ffff1c7224 */ /* 0x000fcc00078e0a1c */
[----:B------:R-:W-:Y:S01]  /*4c40*/  @!P2 IMAD.IADD R16, R16, 0x1, -R0 ;  /* 0x000000011010a824 */ /* 0x000fe200078e0a00 */
[----:B------:R-:W-:Y:S01]  /*4c50*/  ISETP.NE.AND P2, PT, R2, RZ, PT ;  /* 0x000000ff0200720c */ /* 0x000fe20003f45270 */
[----:B------:R-:W-:Y:S01]  /*4c60*/  IMAD R4, R0, R4, R17 ;  /* 0x0000000400047224 */ /* 0x000fe200078e0211 */
[----:B------:R-:W-:Y:S01]  /*4c70*/  LOP3.LUT R2, RZ, R2, RZ, 0x33, !PT ;  /* 0x00000002ff027212 */ /* 0x000fe200078e33ff */
[----:B------:R-:W5:Y:S01]  /*4c80*/  LDL.LU R17, [R1+0x554] ;  /* 0x0005540001117983 */ /* 0x000f620000300800 */
[----:B------:R-:W-:Y:S02]  /*4c90*/  @!P3 IMAD.MOV R14, RZ, RZ, -R14 ;  /* 0x000000ffff0eb224 */ /* 0x000fe400078e0a0e */
[----:B------:R-:W-:Y:S01]  /*4ca0*/  SEL R15, R2, R15, !P2 ;  /* 0x0000000f020f7207 */ /* 0x000fe20005000000 */
[----:B------:R-:W-:-:S04]  /*4cb0*/  IMAD R26, R0, R28, R26 ;  /* 0x0000001c001a7224 */ /* 0x000fc800078e021a */
[----:B------:R0:W-:Y:S01]  /*4cc0*/  STL [R1+0x58c], R15 ;  /* 0x00058c0f01007387 */ /* 0x0001e20000100800 */
[----:B------:R-:W-:-:S03]  /*4cd0*/  SEL R14, R2, R14, !P2 ;  /* 0x0000000e020e7207 */ /* 0x000fc60005000000 */
[----:B0-----:R-:W2:Y:S04]  /*4ce0*/  LDL.LU R15, [R1+0x4d0] ;  /* 0x0004d000010f7983 */ /* 0x001ea80000300800 */
[----:B------:R-:W3:Y:S01]  /*4cf0*/  LDL.LU R2, [R1+0x22c] ;  /* 0x00022c0001027983 */ /* 0x000ee20000300800 */
[----:B------:R-:W-:Y:S01]  /*4d00*/  ISETP.GT.U32.AND P0, PT, R0, R6, PT ;  /* 0x000000060000720c */ /* 0x000fe20003f04070 */
[----:B------:R-:W-:Y:S01]  /*4d10*/  IMAD.HI.U32 R28, R5, R7, RZ ;  /* 0x00000007051c7227 */ /* 0x000fe200078e00ff */
[----:B------:R-:W-:-:S03]  /*4d20*/  IABS R27, R11 ;  /* 0x0000000b001b7213 */ /* 0x000fc60000000000 */
[----:B------:R-:W-:Y:S01]  /*4d30*/  IMAD.MOV R28, RZ, RZ, -R28 ;  /* 0x000000ffff1c7224 */ /* 0x000fe200078e0a1c */
[C---:B------:R-:W-:Y:S01]  /*4d40*/  ISETP.GT.U32.AND P5, PT, R0.reuse, R26, PT ;  /* 0x0000001a0000720c */ /* 0x040fe20003fa4070 */
[----:B------:R0:W-:Y:S01]  /*4d50*/  STL [R1+0x588], R14 ;  /* 0x0005880e01007387 */ /* 0x0001e20000100800 */
[C---:B------:R-:W-:Y:S01]  /*4d60*/  ISETP.GT.U32.AND P3, PT, R0.reuse, R16, PT ;  /* 0x000000100000720c */ /* 0x040fe20003f64070 */
[----:B------:R-:W-:-:S04]  /*4d70*/  IMAD R7, R0, R28, R7 ;  /* 0x0000001c00077224 */ /* 0x000fc800078e0207 */
[----:B------:R-:W-:Y:S01]  /*4d80*/  @!P0 IMAD.IADD R6, R6, 0x1, -R0 ;  /* 0x0000000106068824 */ /* 0x000fe200078e0a00 */
[----:B------:R-:W-:Y:S01]  /*4d90*/  ISETP.GT.U32.AND P2, PT, R0, R4, PT ;  /* 0x000000040000720c */ /* 0x000fe20003f44070 */
[----:B0-----:R-:W-:Y:S02]  /*4da0*/  IMAD.MOV.U32 R14, RZ, RZ, R24 ;  /* 0x000000ffff0e7224 */ /* 0x001fe400078e0018 */
[----:B------:R-:W-:-:S04]  /*4db0*/  IMAD.MOV.U32 R24, RZ, RZ, R6 ;  /* 0x000000ffff187224 */ /* 0x000fc800078e0006 */
[----:B------:R-:W-:Y:S01]  /*4dc0*/  @!P4 IMAD.MOV R24, RZ, RZ, -R24 ;  /* 0x000000ffff18c224 */ /* 0x000fe200078e0a18 */
[----:B------:R-:W-:Y:S01]  /*4dd0*/  ISETP.GT.U32.AND P4, PT, R0, R7, PT ;  /* 0x000000070000720c */ /* 0x000fe20003f84070 */
[--C-:B------:R-:W-:Y:S02]  /*4de0*/  @!P5 IMAD.IADD R26, R26, 0x1, -R0.reuse ;  /* 0x000000011a1ad824 */ /* 0x100fe400078e0a00 */
[--C-:B------:R-:W-:Y:S02]  /*4df0*/  @!P3 IMAD.IADD R16, R16, 0x1, -R0.reuse ;  /* 0x000000011010b824 */ /* 0x100fe400078e0a00 */
[----:B------:R-:W-:Y:S01]  /*4e00*/  @!P2 IMAD.IADD R4, R4, 0x1, -R0 ;  /* 0x000000010404a824 */ /* 0x000fe200078e0a00 */
[----:B------:R-:W-:Y:S02]  /*4e10*/  ISETP.GT.U32.AND P5, PT, R0, R26, PT ;  /* 0x0000001a0000720c */ /* 0x000fe40003fa4070 */
[----:B------:R-:W-:Y:S01]  /*4e20*/  ISETP.GE.AND P2, PT, R11, RZ, PT ;  /* 0x000000ff0b00720c */ /* 0x000fe20003f46270 */
[----:B------:R-:W-:-:S04]  /*4e30*/  IMAD.MOV.U32 R11, RZ, RZ, R16 ;  /* 0x000000ffff0b7224 */ /* 0x000fc800078e0010 */
[--C-:B------:R-:W-:Y:S01]  /*4e40*/  @!P4 IMAD.IADD R7, R7, 0x1, -R0.reuse ;  /* 0x000000010707c824 */ /* 0x100fe200078e0a00 */
[----:B------:R-:W-:Y:S01]  /*4e50*/  ISETP.GT.U32.AND P4, PT, R0, R4, PT ;  /* 0x000000040000720c */ /* 0x000fe20003f84070 */
[----:B------:R-:W-:Y:S01]  /*4e60*/  @!P1 IMAD.MOV R11, RZ, RZ, -R11 ;  /* 0x000000ffff0b9224 */ /* 0x000fe200078e0a0b */
[----:B------:R-:W-:Y:S01]  /*4e70*/  ISETP.GE.AND P0, PT, R9, RZ, PT ;  /* 0x000000ff0900720c */ /* 0x000fe20003f06270 */
[----:B------:R0:W-:Y:S02]  /*4e80*/  STL [R1+0x460], R24 ;  /* 0x0004601801007387 */ /* 0x0001e40000100800 */
[--C-:B------:R-:W-:Y:S02]  /*4e90*/  @!P5 IMAD.IADD R26, R26, 0x1, -R0.reuse ;  /* 0x000000011a1ad824 */ /* 0x100fe400078e0a00 */
[----:B0-----:R-:W3:Y:S06]  /*4ea0*/  LDL.LU R24, [R1+0x31f4] ;  /* 0x0031f40001187983 */ /* 0x001eec0000300800 */
[----:B------:R-:W-:Y:S01]  /*4eb0*/  @!P4 IMAD.IADD R4, R4, 0x1, -R0 ;  /* 0x000000010404c824 */ /* 0x000fe200078e0a00 */
[----:B------:R-:W3:Y:S04]  /*4ec0*/  LDL.LU R16, [R1+0x4c8] ;  /* 0x0004c80001107983 */ /* 0x000ee80000300800 */
[----:B------:R0:W-:Y:S01]  /*4ed0*/  STL [R1+0x45c], R11 ;  /* 0x00045c0b01007387 */ /* 0x0001e20000100800 */
[----:B------:R-:W-:Y:S01]  /*4ee0*/  ISETP.GE.AND P5, PT, R10, RZ, PT ;  /* 0x000000ff0a00720c */ /* 0x000fe20003fa6270 */
[----:B0-----:R-:W-:-:S04]  /*4ef0*/  IMAD.MOV.U32 R11, RZ, RZ, R26 ;  /* 0x000000ffff0b7224 */ /* 0x001fc800078e001a */
[----:B------:R-:W-:-:S05]  /*4f00*/  @!P6 IMAD.MOV R11, RZ, RZ, -R11 ;  /* 0x000000ffff0be224 */ /* 0x000fca00078e0a0b */
[----:B------:R0:W-:Y:S01]  /*4f10*/  STL [R1+0x458], R11 ;  /* 0x0004580b01007387 */ /* 0x0001e20000100800 */
[----:B------:R-:W-:Y:S02]  /*4f20*/  IABS R9, R18 ;  /* 0x0000001200097213 */ /* 0x000fe40000000000 */
[----:B------:R-:W-:Y:S02]  /*4f30*/  ISETP.GE.AND P6, PT, R12, RZ, PT ;  /* 0x000000ff0c00720c */ /* 0x000fe40003fc6270 */
[----:B------:R-:W-:Y:S01]  /*4f40*/  ISETP.GE.AND P4, PT, R13, RZ, PT ;  /* 0x000000ff0d00720c */ /* 0x000fe20003f86270 */
[----:B----4-:R-:W-:Y:S02]  /*4f50*/  IMAD.MOV.U32 R28, RZ, RZ, R8 ;  /* 0x000000ffff1c7224 */ /* 0x010fe400078e0008 */
[----:B------:R-:W-:-:S04]  /*4f60*/  IMAD.HI.U32 R8, R5, R27, RZ ;  /* 0x0000001b05087227 */ /* 0x000fc800078e00ff */
[----:B------:R-:W-:-:S04]  /*4f70*/  IMAD.MOV R8, RZ, RZ, -R8 ;  /* 0x000000ffff087224 */ /* 0x000fc800078e0a08 */
[----:B------:R-:W-:-:S05]  /*4f80*/  IMAD R8, R0, R8, R27 ;  /* 0x0000000800087224 */ /* 0x000fca00078e021b */
[----:B------:R-:W-:-:S13]  /*4f90*/  ISETP.GT.U32.AND P3, PT, R0, R8, PT ;  /* 0x000000080000720c */ /* 0x000fda0003f64070 */
[----:B------:R-:W-:Y:S01]  /*4fa0*/  @!P3 IMAD.IADD R8, R8, 0x1, -R0 ;  /* 0x000000010808b824 */ /* 0x000fe200078e0a00 */
[----:B------:R-:W-:-:S04]  /*4fb0*/  ISETP.GT.U32.AND P3, PT, R0, R7, PT ;  /* 0x000000070000720c */ /* 0x000fc80003f64070 */
[----:B------:R-:W-:Y:S01]  /*4fc0*/  ISETP.GT.U32.AND P1, PT, R0, R8, PT ;  /* 0x000000080000720c */ /* 0x000fe20003f24070 */
[----:B--2---:R-:W-:Y:S02]  /*4fd0*/  IMAD.MOV.U32 R26, RZ, RZ, R15 ;  /* 0x000000ffff1a7224 */ /* 0x004fe400078e000f */
[----:B------:R-:W-:Y:S02]  /*4fe0*/  IMAD.MOV.U32 R15, RZ, RZ, R28 ;  /* 0x000000ffff0f7224 */ /* 0x000fe400078e001c */
[----:B-----5:R-:W-:Y:S02]  /*4ff0*/  IMAD.MOV.U32 R28, RZ, RZ, R17 ;  /* 0x000000ffff1c7224 */ /* 0x020fe400078e0011 */
[----:B------:R-:W-:Y:S02]  /*5000*/  IMAD.MOV.U32 R17, RZ, RZ, R25 ;  /* 0x000000ffff117224 */ /* 0x000fe400078e0019 */
[----:B------:R-:W-:Y:S02]  /*5010*/  IMAD.MOV.U32 R25, RZ, RZ, R4 ;  /* 0x000000ffff197224 */ /* 0x000fe400078e0004 */
[----:B---3--:R-:W-:-:S02]  /*5020*/  IMAD.MOV.U32 R6, RZ, RZ, R2 ;  /* 0x000000ffff067224 */ /* 0x008fc400078e0002 */
[----:B------:R-:W-:Y:S02]  /*5030*/  @!P0 IMAD.MOV R25, RZ, RZ, -R25 ;  /* 0x000000ffff198224 */ /* 0x000fe400078e0a19 */
[----:B------:R-:W-:Y:S02]  /*5040*/  @!P3 IMAD.IADD R7, R7, 0x1, -R0 ;  /* 0x000000010707b824 */ /* 0x000fe400078e0a00 */
[----:B------:R-:W-:Y:S01]  /*5050*/  IMAD.MOV.U32 R27, RZ, RZ, R6 ;  /* 0x000000ffff1b7224 */ /* 0x000fe200078e0006 */
[----:B------:R-:W-:Y:S01]  /*5060*/  IABS R6, R13 ;  /* 0x0000000d00067213 */ /* 0x000fe20000000000 */
[----:B------:R-:W-:Y:S01]  /*5070*/  @!P1 IMAD.IADD R8, R8, 0x1, -R0 ;  /* 0x0000000108089824 */ /* 0x000fe200078e0a00 */
[----:B------:R1:W-:Y:S03]  /*5080*/  STL [R1+0x3f0], R25 ;  /* 0x0003f01901007387 */ /* 0x0003e60000100800 */
[----:B0-----:R-:W-:-:S04]  /*5090*/  IMAD.HI.U32 R11, R5, R6, RZ ;  /* 0x00000006050b7227 */ /* 0x001fc800078e00ff */
[----:B-1----:R-:W-:Y:S02]  /*50a0*/  IMAD.MOV.U32 R25, RZ, RZ, R7 ;  /* 0x000000ffff197224 */ /* 0x002fe400078e0007 */
[----:B------:R-:W-:Y:S02]  /*50b0*/  IMAD.MOV.U32 R7, RZ, RZ, R29 ;  /* 0x000000ffff077224 */ /* 0x000fe400078e001d */
[----:B------:R-:W-:Y:S02]  /*50c0*/  IMAD.MOV.U32 R29, RZ, RZ, R8 ;  /* 0x000000ffff1d7224 */ /* 0x000fe400078e0008 */
[----:B------:R-:W-:Y:S01]  /*50d0*/  @!P5 IMAD.MOV R25, RZ, RZ, -R25 ;  /* 0x000000ffff19d224 */ /* 0x000fe200078e0a19 */
[----:B------:R-:W2:Y:S01]  /*50e0*/  LDL.LU R8, [R1+0x4b4] ;  /* 0x0004b40001087983 */ /* 0x000ea20000300800 */
[----:B------:R-:W-:Y:S02]  /*50f0*/  @!P2 IMAD.MOV R29, RZ, RZ, -R29 ;  /* 0x000000ffff1da224 */ /* 0x000fe400078e0a1d */
[----:B------:R-:W-:Y:S01]  /*5100*/  IMAD.MOV R11, RZ, RZ, -R11 ;  /* 0x000000ffff0b7224 */ /* 0x000fe200078e0a0b */
[----:B------:R0:W-:Y:S01]  /*5110*/  STL [R1+0x454], R25 ;  /* 0x0004541901007387 */ /* 0x0001e20000100800 */
[----:B------:R-:W-:-:S02]  /*5120*/  ISETP.GE.AND P2, PT, R19, RZ, PT ;  /* 0x000000ff1300720c */ /* 0x000fc40003f46270 */
[----:B------:R-:W-:Y:S01]  /*5130*/  IMAD R6, R0, R11, R6 ;  /* 0x0000000b00067224 */ /* 0x000fe200078e0206 */
[----:B------:R-:W-:Y:S01]  /*5140*/  IABS R11, R19 ;  /* 0x00000013000b7213 */ /* 0x000fe20000000000 */
[----:B0-----:R-:W3:Y:S04]  /*5150*/  LDL.LU R25, [R1+0x31f0] ;  /* 0x0031f00001197983 */ /* 0x001ee80000300800 */
[----:B------:R0:W-:Y:S01]  /*5160*/  STL [R1+0x450], R29 ;  /* 0x0004501d01007387 */ /* 0x0001e20000100800 */
[----:B------:R-:W-:Y:S01]  /*5170*/  IABS R2, R12 ;  /* 0x0000000c00027213 */ /* 0x000fe20000000000 */
[----:B------:R-:W-:Y:S02]  /*5180*/  IMAD.HI.U32 R12, R5, R9, RZ ;  /* 0x00000009050c7227 */ /* 0x000fe400078e00ff */
[----:B0-----:R-:W4:Y:S04]  /*5190*/  LDL.LU R29, [R1+0x31ec] ;  /* 0x0031ec00011d7983 */ /* 0x001f280000300800 */
[----:B------:R-:W5:Y:S01]  /*51a0*/  LDL.LU R19, [R1+0x4b8] ;  /* 0x0004b80001137983 */ /* 0x000f620000300800 */
[----:B------:R-:W-:-:S02]  /*51b0*/  IMAD.MOV R12, RZ, RZ, -R12 ;  /* 0x000000ffff0c7224 */ /* 0x000fc400078e0a0c */
[----:B------:R-:W-:-:S04]  /*51c0*/  IMAD.HI.U32 R4, R5, R11, RZ ;  /* 0x0000000b05047227 */ /* 0x000fc800078e00ff */
[----:B------:R-:W-:Y:S01]  /*51d0*/  IMAD R13, R0, R12, R9 ;  /* 0x0000000c000d7224 */ /* 0x000fe200078e0209 */
[----:B------:R-:W-:Y:S01]  /*51e0*/  IABS R9, R21 ;  /* 0x0000001500097213 */ /* 0x000fe20000000000 */
[----:B------:R-:W-:-:S04]  /*51f0*/  IMAD.MOV R4, RZ, RZ, -R4 ;  /* 0x000000ffff047224 */ /* 0x000fc800078e0a04 */
[----:B------:R-:W-:Y:S02]  /*5200*/  IMAD R4, R0, R4, R11 ;  /* 0x0000000400047224 */ /* 0x000fe400078e020b */
[----:B------:R-:W-:Y:S02]  /*5210*/  IMAD.MOV.U32 R11, RZ, RZ, R7 ;  /* 0x000000ffff0b7224 */ /* 0x000fe400078e0007 */
[----:B------:R-:W-:-:S04]  /*5220*/  IMAD.HI.U32 R7, R5, R9, RZ ;  /* 0x0000000905077227 */ /* 0x000fc800078e00ff */
[----:B------:R-:W-:-:S04]  /*5230*/  IMAD.MOV R7, RZ, RZ, -R7 ;  /* 0x000000ffff077224 */ /* 0x000fc800078e0a07 */
[----:B------:R-:W-:Y:S02]  /*5240*/  IMAD R7, R0, R7, R9 ;  /* 0x0000000700077224 */ /* 0x000fe400078e0209 */
[----:B------:R-:W3:Y:S01]  /*5250*/  LDL.LU R9, [R1+0x7c] ;  /* 0x00007c0001097983 */ /* 0x000ee20000300800 */
[----:B------:R-:W-:-:S04]  /*5260*/  IMAD.HI.U32 R10, R5, R2, RZ ;  /* 0x00000002050a7227 */ /* 0x000fc800078e00ff */
[----:B------:R-:W-:-:S04]  /*5270*/  IMAD.MOV R10, RZ, RZ, -R10 ;  /* 0x000000ffff0a7224 */ /* 0x000fc800078e0a0a */
[----:B------:R-:W-:-:S05]  /*5280*/  IMAD R2, R0, R10, R2 ;  /* 0x0000000a00027224 */ /* 0x000fca00078e0202 */
[C---:B------:R-:W-:Y:S02]  /*5290*/  ISETP.GT.U32.AND P3, PT, R0.reuse, R2, PT ;  /* 0x000000020000720c */ /* 0x040fe40003f64070 */
[C---:B------:R-:W-:Y:S02]  /*52a0*/  ISETP.GT.U32.AND P5, PT, R0.reuse, R13, PT ;  /* 0x0000000d0000720c */ /* 0x040fe40003fa4070 */
[----:B------:R-:W-:Y:S02]  /*52b0*/  IABS R10, R20 ;  /* 0x00000014000a7213 */ /* 0x000fe40000000000 */
[----:B------:R-:W-:-:S07]  /*52c0*/  ISETP.GT.U32.AND P0, PT, R0, R6, PT ;  /* 0x000000060000720c */ /* 0x000fce0003f04070 */
[----:B------:R-:W-:Y:S01]  /*52d0*/  @!P3 IMAD.IADD R2, R2, 0x1, -R0 ;  /* 0x000000010202b824 */ /* 0x000fe200078e0a00 */
[----:B------:R-:W-:Y:S01]  /*52e0*/  ISETP.GE.AND P1, PT, R18, RZ, PT ;  /* 0x000000ff1200720c */ /* 0x000fe20003f26270 */
[----:B------:R-:W-:-:S03]  /*52f0*/  IMAD.MOV.U32 R18, RZ, RZ, R16 ;  /* 0x000000ffff127224 */ /* 0x000fc600078e0010 */
[----:B------:R-:W-:Y:S01]  /*5300*/  ISETP.GT.U32.AND P3, PT, R0, R2, PT ;  /* 0x000000020000720c */ /* 0x000fe20003f64070 */
[----:B------:R-:W-:Y:S02]  /*5310*/  IMAD.MOV.U32 R16, RZ, RZ, R27 ;  /* 0x000000ffff107224 */ /* 0x000fe400078e001b */
[----:B------:R-:W-:Y:S02]  /*5320*/  IMAD.MOV.U32 R27, RZ, RZ, R14 ;  /* 0x000000ffff1b7224 */ /* 0x000fe400078e000e */
[----:B------:R-:W-:Y:S01]  /*5330*/  IMAD.HI.U32 R14, R5, R10, RZ ;  /* 0x0000000a050e7227 */ /* 0x000fe200078e00ff */
[----:B------:R-:W-:-:S03]  /*5340*/  IABS R12, R22 ;  /* 0x00000016000c7213 */ /* 0x000fc60000000000 */
[----:B------:R-:W-:Y:S02]  /*5350*/  IMAD.MOV R14, RZ, RZ, -R14 ;  /* 0x000000ffff0e7224 */ /* 0x000fe400078e0a0e */
[--C-:B------:R-:W-:Y:S02]  /*5360*/  @!P5 IMAD.IADD R13, R13, 0x1, -R0.reuse ;  /* 0x000000010d0dd824 */ /* 0x100fe400078e0a00 */
[--C-:B------:R-:W-:Y:S02]  /*5370*/  @!P3 IMAD.IADD R2, R2, 0x1, -R0.reuse ;  /* 0x000000010202b824 */ /* 0x100fe400078e0a00 */
[----:B------:R-:W-:Y:S02]  /*5380*/  @!P0 IMAD.IADD R6, R6, 0x1, -R0 ;  /* 0x0000000106068824 */ /* 0x000fe400078e0a00 */
[C---:B------:R-:W-:Y:S02]  /*5390*/  IMAD R10, R0.reuse, R14, R10 ;  /* 0x0000000e000a7224 */ /* 0x040fe400078e020a */
[----:B------:R-:W-:Y:S01]  /*53a0*/  IMAD.MOV.U32 R14, RZ, RZ, R11 ;  /* 0x000000ffff0e7224 */ /* 0x000fe200078e000b */
[C---:B------:R-:W-:Y:S01]  /*53b0*/  ISETP.GT.U32.AND P5, PT, R0.reuse, R13, PT ;  /* 0x0000000d0000720c */ /* 0x040fe20003fa4070 */
[----:B------:R-:W-:Y:S01]  /*53c0*/  @!P6 IMAD.MOV R2, RZ, RZ, -R2 ;  /* 0x000000ffff02e224 */ /* 0x000fe200078e0a02 */
[----:B------:R-:W-:-:S02]  /*53d0*/  ISETP.GT.U32.AND P3, PT, R0, R4, PT ;  /* 0x000000040000720c */ /* 0x000fc40003f64070 */
[C---:B------:R-:W-:Y:S02]  /*53e0*/  ISETP.GT.U32.AND P0, PT, R0.reuse, R6, PT ;  /* 0x000000060000720c */ /* 0x040fe40003f04070 */
[----:B------:R-:W-:-:S07]  /*53f0*/  ISETP.GT.U32.AND P6, PT, R0, R10, PT ;  /* 0x0000000a0000720c */ /* 0x000fce0003fc4070 */
[--C-:B------:R-:W-:Y:S02]  /*5400*/  @!P5 IMAD.IADD R13, R13, 0x1, -R0.reuse ;  /* 0x000000010d0dd824 */ /* 0x100fe400078e0a00 */
[--C-:B------:R-:W-:Y:S02]  /*5410*/  @!P3 IMAD.IADD R4, R4, 0x1, -R0.reuse ;  /* 0x000000010404b824 */ /* 0x100fe400078e0a00 */
[--C-:B------:R-:W-:Y:S02]  /*5420*/  @!P0 IMAD.IADD R6, R6, 0x1, -R0.reuse ;  /* 0x0000000106068824 */ /* 0x100fe400078e0a00 */
[----:B------:R-:W-:Y:S01]  /*5430*/  @!P6 IMAD.IADD R10, R10, 0x1, -R0 ;  /* 0x000000010a0ae824 */ /* 0x000fe200078e0a00 */
[C---:B------:R-:W-:Y:S01]  /*5440*/  ISETP.GT.U32.AND P3, PT, R0.reuse, R4, PT ;  /* 0x000000040000720c */ /* 0x040fe20003f64070 */
[----:B------:R-:W-:Y:S01]  /*5450*/  @!P4 IMAD.MOV R6, RZ, RZ, -R6 ;  /* 0x000000ffff06c224 */ /* 0x000fe200078e0a06 */
[----:B------:R0:W-:Y:S02]  /*5460*/  STL [R1+0x44c], R2 ;  /* 0x00044c0201007387 */ /* 0x0001e40000100800 */
[----:B------:R-:W-:-:S02]  /*5470*/  ISETP.GT.U32.AND P4, PT, R0, R10, PT ;  /* 0x0000000a0000720c */ /* 0x000fc40003f84070 */
[----:B------:R-:W-:Y:S01]  /*5480*/  ISETP.GT.U32.AND P0, PT, R0, R7, PT ;  /* 0x000000070000720c */ /* 0x000fe20003f04070 */
[----:B------:R1:W-:Y:S01]  /*5490*/  STL [R1+0x3e0], R6 ;  /* 0x0003e00601007387 */ /* 0x0003e20000100800 */
[----:B------:R-:W-:Y:S02]  /*54a0*/  ISETP.GE.AND P6, PT, R20, RZ, PT ;  /* 0x000000ff1400720c */ /* 0x000fe40003fc6270 */
[----:B0-----:R-:W-:-:S05]  /*54b0*/  IABS R2, R23 ;  /* 0x0000001700027213 */ /* 0x001fca0000000000 */
[----:B-1----:R-:W-:-:S04]  /*54c0*/  IMAD.HI.U32 R6, R5, R2, RZ ;  /* 0x0000000205067227 */ /* 0x002fc800078e00ff */
[----:B------:R-:W-:Y:S02]  /*54d0*/  IMAD.MOV R6, RZ, RZ, -R6 ;  /* 0x000000ffff067224 */ /* 0x000fe400078e0a06 */
[--C-:B------:R-:W-:Y:S02]  /*54e0*/  @!P3 IMAD.IADD R4, R4, 0x1, -R0.reuse ;  /* 0x000000010404b824 */ /* 0x100fe400078e0a00 */
[----:B------:R-:W-:Y:S02]  /*54f0*/  @!P4 IMAD.IADD R10, R10, 0x1, -R0 ;  /* 0x000000010a0ac824 */ /* 0x000fe400078e0a00 */
[----:B------:R-:W-:Y:S02]  /*5500*/  IMAD R2, R0, R6, R2 ;  /* 0x0000000600027224 */ /* 0x000fe400078e0202 */
[----:B------:R-:W-:Y:S01]  /*5510*/  IMAD.MOV.U32 R6, RZ, RZ, R4 ;  /* 0x000000ffff067224 */ /* 0x000fe200078e0004 */
[----:B------:R-:W-:Y:S01]  /*5520*/  ISETP.GE.AND P3, PT, R21, RZ, PT ;  /* 0x000000ff1500720c */ /* 0x000fe20003f66270 */
[----:B------:R-:W-:Y:S01]  /*5530*/  @!P0 IMAD.IADD R7, R7, 0x1, -R0 ;  /* 0x0000000107078824 */ /* 0x000fe200078e0a00 */
[----:B------:R-:W4:Y:S01]  /*5540*/  LDL.LU R21, [R1+0x30] ;  /* 0x0000300001157983 */ /* 0x000f220000300800 */
[----:B------:R-:W-:Y:S01]  /*5550*/  @!P1 IMAD.MOV R13, RZ, RZ, -R13 ;  /* 0x000000ffff0d9224 */ /* 0x000fe200078e0a0d */
[----:B------:R-:W-:Y:S01]  /*5560*/  ISETP.GE.AND P0, PT, R22, RZ, PT ;  /* 0x000000ff1600720c */ /* 0x000fe20003f06270 */
[----:B------:R-:W-:Y:S01]  /*5570*/  @!P2 IMAD.MOV R6, RZ, RZ, -R6 ;  /* 0x000000ffff06a224 */ /* 0x000fe200078e0a06 */
[----:B------:R-:W4:Y:S01]  /*5580*/  LDL.LU R22, [R1+0xc] ;  /* 0x00000c0001167983 */ /* 0x000f220000300800 */
[----:B------:R-:W-:-:S03]  /*5590*/  ISETP.GT.U32.AND P1, PT, R0, R7, PT ;  /* 0x000000070000720c */ /* 0x000fc60003f24070 */
[----:B------:R0:W-:Y:S04]  /*55a0*/  STL [R1+0x3dc], R13 ;  /* 0x0003dc0d01007387 */ /* 0x0001e80000100800 */
[----:B------:R4:W-:Y:S01]  /*55b0*/  STL [R1+0x448], R6 ;  /* 0x0004480601007387 */ /* 0x0009e20000100800 */
[----:B------:R-:W-:-:S05]  /*55c0*/  ISETP.GE.AND P2, PT, R23, RZ, PT ;  /* 0x000000ff1700720c */ /* 0x000fca0003f46270 */
[----:B------:R-:W-:Y:S01]  /*55d0*/  @!P1 IMAD.IADD R7, R7, 0x1, -R0 ;  /* 0x0000000107079824 */ /* 0x000fe200078e0a00 */
[----:B------:R-:W-:Y:S01]  /*55e0*/  ISETP.GE.AND P1, PT, R24, RZ, PT ;  /* 0x000000ff1800720c */ /* 0x000fe20003f26270 */
[----:B-----5:R-:W-:Y:S02]  /*55f0*/  IMAD.MOV.U32 R11, RZ, RZ, R19 ;  /* 0x000000ffff0b7224 */ /* 0x020fe400078e0013 */
[----:B--2---:R-:W-:Y:S02]  /*5600*/  IMAD.MOV.U32 R19, RZ, RZ, R8 ;  /* 0x000000ffff137224 */ /* 0x004fe400078e0008 */
[----:B------:R-:W-:-:S04]  /*5610*/  IMAD.HI.U32 R8, R5, R12, RZ ;  /* 0x0000000c05087227 */ /* 0x000fc800078e00ff */
[----:B------:R-:W-:-:S04]  /*5620*/  IMAD.MOV R8, RZ, RZ, -R8 ;  /* 0x000000ffff087224 */ /* 0x000fc800078e0a08 */
[----:B------:R-:W-:-:S05]  /*5630*/  IMAD R12, R0, R8, R12 ;  /* 0x00000008000c7224 */ /* 0x000fca00078e020c */
[----:B------:R-:W-:Y:S02]  /*5640*/  ISETP.GT.U32.AND P5, PT, R0, R12, PT ;  /* 0x0000000c0000720c */ /* 0x000fe40003fa4070 */
[----:B------:R-:W-:Y:S01]  /*5650*/  IABS R8, R24 ;  /* 0x0000001800087213 */ /* 0x000fe20000000000 */
[----:B---3--:R-:W-:-:S04]  /*5660*/  IMAD.MOV.U32 R20, RZ, RZ, R9 ;  /* 0x000000ffff147224 */ /* 0x008fc800078e0009 */
[----:B------:R-:W-:-:S06]  /*5670*/  IMAD.HI.U32 R9, R5, R8, RZ ;  /* 0x0000000805097227 */ /* 0x000fcc00078e00ff */
[----:B------:R-:W-:Y:S02]  /*5680*/  @!P5 IMAD.IADD R12, R12, 0x1, -R0 ;  /* 0x000000010c0cd824 */ /* 0x000fe400078e0a00 */
[----:B------:R-:W-:-:S03]  /*5690*/  IMAD.MOV R9, RZ, RZ, -R9 ;  /* 0x000000ffff097224 */ /* 0x000fc600078e0a09 */
[C---:B------:R-:W-:Y:S01]  /*56a0*/  ISETP.GT.U32.AND P5, PT, R0.reuse, R12, PT ;  /* 0x0000000c0000720c */ /* 0x040fe20003fa4070 */
[----:B------:R-:W-:Y:S02]  /*56b0*/  IMAD R8, R0, R9, R8 ;  /* 0x0000000900087224 */ /* 0x000fe400078e0208 */
[----:B------:R-:W-:-:S04]  /*56c0*/  IMAD.MOV.U32 R9, RZ, RZ, R10 ;  /* 0x000000ffff097224 */ /* 0x000fc800078e000a */
[----:B------:R-:W-:Y:S01]  /*56d0*/  @!P6 IMAD.MOV R9, RZ, RZ, -R9 ;  /* 0x000000ffff09e224 */ /* 0x000fe200078e0a09 */
[----:B------:R-:W-:-:S04]  /*56e0*/  IABS R4, R25 ;  /* 0x0000001900047213 */ /* 0x000fc80000000000 */
[----:B------:R-:W-:Y:S01]  /*56f0*/  STL [R1+0x444], R9 ;  /* 0x0004440901007387 */ /* 0x000fe20000100800 */
[----:B------:R-:W-:Y:S01]  /*5700*/  @!P5 IMAD.IADD R12, R12, 0x1, -R0 ;  /* 0x000000010c0cd824 */ /* 0x000fe200078e0a00 */
[----:B------:R-:W-:Y:S02]  /*5710*/  ISETP.GE.AND P5, PT, R25, RZ, PT ;  /* 0x000000ff1900720c */ /* 0x000fe40003fa6270 */
[----:B------:R-:W2:Y:S04]  /*5720*/  LDL.LU R25, [R1+0x28] ;  /* 0x0000280001197983 */ /* 0x000ea80000300800 */
[----:B0-----:R-:W3:Y:S04]  /*5730*/  LDL R13, [R1+0x8] ;  /* 0x00000800010d7983 */ /* 0x001ee80000100800 */
[----:B------:R-:W5:Y:S04]  /*5740*/  LDL R24, [R1] ;  /* 0x0000000001187983 */ /* 0x000f680000100800 */
[----:B------:R-:W5:Y:S01]  /*5750*/  LDL R23, [R1+0x4] ;  /* 0x0000040001177983 */ /* 0x000f620000100800 */
[----:B------:R-:W-:-:S02]  /*5760*/  ISETP.GT.U32.AND P4, PT, R0, R2, PT ;  /* 0x000000020000720c */ /* 0x000fc40003f84070 */
[----:B------:R-:W-:Y:S01]  /*5770*/  ISETP.GT.U32.AND P6, PT, R0, R8, PT ;  /* 0x000000080000720c */ /* 0x000fe20003fc4070 */
[----:B------:R-:W-:-:S10]  /*5780*/  IMAD.HI.U32 R10, R5, R4, RZ ;  /* 0x00000004050a7227 */ /* 0x000fd400078e00ff */
[--C-:B------:R-:W-:Y:S02]  /*5790*/  @!P4 IMAD.IADD R2, R2, 0x1, -R0.reuse ;  /* 0x000000010202c824 */ /* 0x100fe400078e0a00 */
[----:B------:R-:W-:-:S03]  /*57a0*/  @!P6 IMAD.IADD R8, R8, 0x1, -R0 ;  /* 0x000000010808e824 */ /* 0x000fc600078e0a00 */
[----:B------:R-:W-:Y:S01]  /*57b0*/  ISETP.GT.U32.AND P6, PT, R0, R2, PT ;  /* 0x000000020000720c */ /* 0x000fe20003fc4070 */
[----:B------:R-:W-:Y:S01]  /*57c0*/  IMAD.MOV R10, RZ, RZ, -R10 ;  /* 0x000000ffff0a7224 */ /* 0x000fe200078e0a0a */
[----:B----4-:R-:W-:-:S03]  /*57d0*/  IABS R6, R29 ;  /* 0x0000001d00067213 */ /* 0x010fc60000000000 */
[----:B------:R-:W-:Y:S01]  /*57e0*/  IMAD R4, R0, R10, R4 ;  /* 0x0000000a00047224 */ /* 0x000fe200078e0204 */
[----:B------:R-:W-:Y:S01]  /*57f0*/  ISETP.GE.AND P4, PT, R29, RZ, PT ;  /* 0x000000ff1d00720c */ /* 0x000fe20003f86270 */
[----:B------:R-:W-:-:S06]  /*5800*/  @!P3 IMAD.MOV R7, RZ, RZ, -R7 ;  /* 0x000000ffff07b224 */ /* 0x000fcc00078e0a07 */
[----:B------:R-:W-:Y:S01]  /*5810*/  @!P6 IMAD.IADD R2, R2, 0x1, -R0 ;  /* 0x000000010202e824 */ /* 0x000fe200078e0a00 */
[C---:B------:R-:W-:Y:S01]  /*5820*/  ISETP.GT.U32.AND P6, PT, R0.reuse, R4, PT ;  /* 0x000000040000720c */ /* 0x040fe20003fc4070 */
[----:B------:R-:W-:Y:S01]  /*5830*/  @!P0 IMAD.MOV R12, RZ, RZ, -R12 ;  /* 0x000000ffff0c8224 */ /* 0x000fe200078e0a0c */
[----:B------:R-:W-:Y:S01]  /*5840*/  ISETP.GT.U32.AND P3, PT, R0, R8, PT ;  /* 0x000000080000720c */ /* 0x000fe20003f64070 */
[----:B------:R-:W-:Y:S04]  /*5850*/  STL [R1+0x3d0], R7 ;  /* 0x0003d00701007387 */ /* 0x000fe80000100800 */
[----:B------:R-:W-:Y:S04]  /*5860*/  STL [R1+0x440], R12 ;  /* 0x0004400c01007387 */ /* 0x000fe80000100800 */
[----:B------:R0:W-:Y:S02]  /*5870*/  STL [R1+0x31e8], R26 ;  /* 0x0031e81a01007387 */ /* 0x0001e40000100800 */
[----:B------:R-:W-:-:S02]  /*5880*/  @!P6 IMAD.IADD R4, R4, 0x1, -R0 ;  /* 0x000000010404e824 */ /* 0x000fc400078e0a00 */
[----:B0-----:R-:W-:Y:S02]  /*5890*/  IMAD.MOV.U32 R26, RZ, RZ, R2 ;  /* 0x000000ffff1a7224 */ /* 0x001fe400078e0002 */
[----:B------:R-:W-:Y:S01]  /*58a0*/  IMAD.MOV.U32 R29, RZ, RZ, R22 ;  /* 0x000000ffff1d7224 */ /* 0x000fe200078e0016 */
[----:B------:R-:W4:Y:S01]  /*58b0*/  LDL.LU R2, [R1] ;  /* 0x0000000001027983 */ /* 0x000f220000300800 */
[----:B------:R-:W-:Y:S02]  /*58c0*/  IMAD.MOV.U32 R22, RZ, RZ, R21 ;  /* 0x000000ffff167224 */ /* 0x000fe400078e0015 */
[----:B------:R-:W-:Y:S02]  /*58d0*/  IMAD.MOV.U32 R21, RZ, RZ, R20 ;  /* 0x000000ffff157224 */ /* 0x000fe400078e0014 */
[----:B------:R-:W-:Y:S02]  /*58e0*/  IMAD.MOV.U32 R20, RZ, RZ, R14 ;  /* 0x000000ffff147224 */ /* 0x000fe400078e000e */
[----:B------:R-:W-:-:S02]  /*58f0*/  IMAD.MOV.U32 R14, RZ, RZ, R11 ;  /* 0x000000ffff0e7224 */ /* 0x000fc400078e000b */
[----:B------:R-:W-:-:S04]  /*5900*/  IMAD.HI.U32 R11, R5, R6, RZ ;  /* 0x00000006050b7227 */ /* 0x000fc800078e00ff */
[----:B------:R-:W-:-:S04]  /*5910*/  IMAD.MOV R11, RZ, RZ, -R11 ;  /* 0x000000ffff0b7224 */ /* 0x000fc800078e0a0b */
[C---:B------:R-:W-:Y:S02]  /*5920*/  IMAD R6, R0.reuse, R11, R6 ;  /* 0x0000000b00067224 */ /* 0x040fe400078e0206 */
[----:B------:R-:W-:Y:S01]  /*5930*/  @!P2 IMAD.MOV R26, RZ, RZ, -R26 ;  /* 0x000000ffff1aa224 */ /* 0x000fe200078e0a1a */
[----:B------:R-:W-:Y:S01]  /*5940*/  ISETP.GT.U32.AND P2, PT, R0, R4, PT ;  /* 0x000000040000720c */ /* 0x000fe20003f44070 */
[----:B------:R-:W-:Y:S01]  /*5950*/  @!P3 IMAD.IADD R8, R8, 0x1, -R0 ;  /* 0x000000010808b824 */ /* 0x000fe200078e0a00 */
[----:B------:R-:W-:-:S03]  /*5960*/  IABS R12, R29 ;  /* 0x0000001d000c7213 */ /* 0x000fc60000000000 */
[----:B------:R-:W-:Y:S01]  /*5970*/  @!P1 IMAD.MOV R8, RZ, RZ, -R8 ;  /* 0x000000ffff089224 */ /* 0x000fe200078e0a08 */
[----:B------:R0:W-:Y:S07]  /*5980*/  STL [R1+0x3c8], R26 ;  /* 0x0003c81a01007387 */ /* 0x0001ee0000100800 */
[----:B------:R-:W-:Y:S01]  /*5990*/  @!P2 IMAD.IADD R4, R4, 0x1, -R0 ;  /* 0x000000010404a824 */ /* 0x000fe200078e0a00 */
[----:B0-----:R-:W4:Y:S04]  /*59a0*/  LDL.LU R26, [R1+0x31e8] ;  /* 0x0031e800011a7983 */ /* 0x001f280000300800 */
[----:B------:R0:W-:Y:S02]  /*59b0*/  STL [R1+0x43c], R8 ;  /* 0x00043c0801007387 */ /* 0x0001e40000100800 */
[----:B0-----:R-:W-:-:S02]  /*59c0*/  IMAD.MOV.U32 R8, RZ, RZ, R29 ;  /* 0x000000ffff087224 */ /* 0x001fc400078e001d */
[----:B------:R-:W4:Y:S01]  /*59d0*/  LDL.LU R29, [R1+0x18] ;  /* 0x00001800011d7983 */ /* 0x000f220000300800 */
[----:B--2---:R-:W-:-:S05]  /*59e0*/  IABS R9, R25 ;  /* 0x0000001900097213 */ /* 0x004fca0000000000 */
[----:B------:R-:W-:Y:S01]  /*59f0*/  IMAD.MOV.U32 R7, RZ, RZ, R9 ;  /* 0x000000ffff077224 */ /* 0x000fe200078e0009 */
[----:B---3--:R-:W-:-:S03]  /*5a00*/  IABS R11, R13 ;  /* 0x0000000d000b7213 */ /* 0x008fc60000000000 */
[----:B------:R-:W-:Y:S01]  /*5a10*/  IMAD.HI.U32 R13, R5, R7, RZ ;  /* 0x00000007050d7227 */ /* 0x000fe200078e00ff */
[----:B-----5:R-:W-:Y:S02]  /*5a20*/  IABS R9, R24 ;  /* 0x0000001800097213 */ /* 0x020fe40000000000 */
[----:B------:R-:W-:Y:S01]  /*5a30*/  IABS R10, R23 ;  /* 0x00000017000a7213 */ /* 0x000fe20000000000 */
[----:B------:R-:W-:Y:S01]  /*5a40*/  IMAD.MOV R13, RZ, RZ, -R13 ;  /* 0x000000ffff0d7224 */ /* 0x000fe200078e0a0d */
[----:B------:R-:W-:Y:S01]  /*5a50*/  ISETP.GE.AND P0, PT, R25, RZ, PT ;  /* 0x000000ff1900720c */ /* 0x000fe20003f06270 */
[----:B------:R-:W-:Y:S02]  /*5a60*/  IMAD.MOV.U32 R25, RZ, RZ, R22 ;  /* 0x000000ffff197224 */ /* 0x000fe400078e0016 */
[----:B------:R-:W-:Y:S02]  /*5a70*/  IMAD.MOV.U32 R22, RZ, RZ, R20 ;  /* 0x000000ffff167224 */ /* 0x000fe400078e0014 */
[----:B------:R-:W-:-:S02]  /*5a80*/  IMAD R7, R0, R13, R7 ;  /* 0x0000000d00077224 */ /* 0x000fc400078e0207 */
[----:B------:R-:W-:Y:S02]  /*5a90*/  IMAD.MOV.U32 R20, RZ, RZ, R14 ;  /* 0x000000ffff147224 */ /* 0x000fe400078e000e */
[----:B------:R-:W-:-:S04]  /*5aa0*/  IMAD.HI.U32 R13, R5, R9, RZ ;  /* 0x00000009050d7227 */ /* 0x000fc800078e00ff */
[----:B------:R-:W-:Y:S02]  /*5ab0*/  IMAD.MOV.U32 R24, RZ, RZ, R21 ;  /* 0x000000ffff187224 */ /* 0x000fe400078e0015 */
[----:B------:R-:W-:-:S04]  /*5ac0*/  IMAD.HI.U32 R14, R5, R10, RZ ;  /* 0x0000000a050e7227 */ /* 0x000fc800078e00ff */
[----:B------:R-:W-:Y:S02]  /*5ad0*/  IMAD.MOV.U32 R21, RZ, RZ, R18 ;  /* 0x000000ffff157224 */ /* 0x000fe400078e0012 */
[----:B------:R-:W-:Y:S02]  /*5ae0*/  IMAD.MOV.U32 R18, RZ, RZ, R16 ;  /* 0x000000ffff127224 */ /* 0x000fe400078e0010 */
[----:B------:R-:W-:Y:S02]  /*5af0*/  IMAD.MOV.U32 R23, RZ, RZ, R27 ;  /* 0x000000ffff177224 */ /* 0x000fe400078e001b */
[----:B------:R-:W-:Y:S02]  /*5b00*/  IMAD.MOV.U32 R27, RZ, RZ, R15 ;  /* 0x000000ffff1b7224 */ /* 0x000fe400078e000f */
[----:B------:R-:W-:-:S04]  /*5b10*/  IMAD.HI.U32 R16, R5, R12, RZ ;  /* 0x0000000c05107227 */ /* 0x000fc800078e00ff */
[----:B------:R-:W-:Y:S02]  /*5b20*/  IMAD.MOV R13, RZ, RZ, -R13 ;  /* 0x000000ffff0d7224 */ /* 0x000fe400078e0a0d */
[----:B------:R-:W-:-:S04]  /*5b30*/  IMAD.HI.U32 R15, R5, R11, RZ ;  /* 0x0000000b050f7227 */ /* 0x000fc800078e00ff */
[----:B------:R-:W-:Y:S02]  /*5b40*/  IMAD.MOV R14, RZ, RZ, -R14 ;  /* 0x000000ffff0e7224 */ /* 0x000fe400078e0a0e */
[----:B------:R-:W-:Y:S02]  /*5b50*/  IMAD.MOV R16, RZ, RZ, -R16 ;  /* 0x000000ffff107224 */ /* 0x000fe400078e0a10 */
[----:B------:R-:W-:Y:S02]  /*5b60*/  IMAD.MOV R15, RZ, RZ, -R15 ;  /* 0x000000ffff0f7224 */ /* 0x000fe400078e0a0f */
[C---:B------:R-:W-:Y:S02]  /*5b70*/  IMAD R9, R0.reuse, R13, R9 ;  /* 0x0000000d00097224 */ /* 0x040fe400078e0209 */
[----:B------:R-:W2:Y:S01]  /*5b80*/  LDL.LU R13, [R1+0x8] ;  /* 0x00000800010d7983 */ /* 0x000ea20000300800 */
[----:B------:R-:W-:-:S03]  /*5b90*/  IMAD R10, R0, R14, R10 ;  /* 0x0000000e000a7224 */ /* 0x000fc600078e020a */
[----:B------:R-:W3:Y:S01]  /*5ba0*/  LDL.LU R14, [R1+0x10] ;  /* 0x00001000010e7983 */ /* 0x000ee20000300800 */
[C---:B------:R-:W-:Y:S02]  /*5bb0*/  IMAD R11, R0.reuse, R15, R11 ;  /* 0x0000000f000b7224 */ /* 0x040fe400078e020b */
[----:B------:R-:W-:Y:S02]  /*5bc0*/  IMAD R12, R0, R16, R12 ;  /* 0x00000010000c7224 */ /* 0x000fe400078e020c */
[----:B------:R-:W5:Y:S01]  /*5bd0*/  LDL.LU R16, [R1+0x14] ;  /* 0x0000140001107983 */ /* 0x000f620000300800 */
[----:B------:R-:W-:-:S03]  /*5be0*/  IMAD.MOV.U32 R15, RZ, RZ, R4 ;  /* 0x000000ffff0f7224 */ /* 0x000fc600078e0004 */
[----:B------:R-:W5:Y:S01]  /*5bf0*/  LDL.LU R4, [R1+0x4] ;  /* 0x0000040001047983 */ /* 0x000f620000300800 */
[C---:B------:R-:W-:Y:S02]  /*5c00*/  ISETP.GT.U32.AND P3, PT, R0.reuse, R6, PT ;  /* 0x000000060000720c */ /* 0x040fe40003f64070 */
[----:B------:R-:W-:-:S11]  /*5c10*/  ISETP.GT.U32.AND P6, PT, R0, R7, PT ;  /* 0x000000070000720c */ /* 0x000fd60003fc4070 */
[----:B------:R-:W-:-:S05]  /*5c20*/  @!P3 IMAD.IADD R6, R6, 0x1, -R0 ;  /* 0x000000010606b824 */ /* 0x000fca00078e0a00 */
[C---:B------:R-:W-:Y:S01]  /*5c30*/  ISETP.GT.U32.AND P3, PT, R0.reuse, R6, PT ;  /* 0x000000060000720c */ /* 0x040fe20003f64070 */
[----:B------:R-:W-:Y:S01]  /*5c40*/  @!P6 IMAD.IADD R7, R7, 0x1, -R0 ;  /* 0x000000010707e824 */ /* 0x000fe200078e0a00 */
[----:B------:R-:W-:Y:S01]  /*5c50*/  ISETP.GT.U32.AND P2, PT, R0, R9, PT ;  /* 0x000000090000720c */ /* 0x000fe20003f44070 */
[----:B------:R-:W-:-:S03]  /*5c60*/  @!P5 IMAD.MOV R15, RZ, RZ, -R15 ;  /* 0x000000ffff0fd224 */ /* 0x000fc600078e0a0f */
[----:B------:R-:W-:Y:S02]  /*5c70*/  ISETP.GT.U32.AND P6, PT, R0, R7, PT ;  /* 0x000000070000720c */ /* 0x000fe40003fc4070 */
[----:B----4-:R-:W-:-:S05]  /*5c80*/  ISETP.GE.AND P1, PT, R2, RZ, PT ;  /* 0x000000ff0200720c */ /* 0x010fca0003f26270 */
[----:B------:R-:W-:Y:S01]  /*5c90*/  @!P3 IMAD.IADD R6, R6, 0x1, -R0 ;  /* 0x000000010606b824 */ /* 0x000fe200078e0a00 */
[----:B------:R0:W-:Y:S03]  /*5ca0*/  STL [R1+0x438], R15 ;  /* 0x0004380f01007387 */ /* 0x0001e60000100800 */
[----:B------:R-:W-:Y:S02]  /*5cb0*/  @!P4 IMAD.MOV R6, RZ, RZ, -R6 ;  /* 0x000000ffff06c224 */ /* 0x000fe400078e0a06 */
[--C-:B------:R-:W-:Y:S01]  /*5cc0*/  @!P2 IMAD.IADD R9, R9, 0x1, -R0.reuse ;  /* 0x000000010909a824 */ /* 0x100fe200078e0a00 */
[----:B0-----:R-:W4:Y:S01]  /*5cd0*/  LDL.LU R15, [R1+0x20] ;  /* 0x00002000010f7983 */ /* 0x001f220000300800 */
[----:B------:R-:W-:-:S03]  /*5ce0*/  @!P6 IMAD.IADD R7, R7, 0x1, -R0 ;  /* 0x000000010707e824 */ /* 0x000fc600078e0a00 */
[----:B------:R5:W-:Y:S01]  /*5cf0*/  STL [R1+0x434], R6 ;  /* 0x0004340601007387 */ /* 0x000be20000100800 */
[----:B---3--:R-:W-:Y:S02]  /*5d00*/  IABS R2, R14 ;  /* 0x0000000e00027213 */ /* 0x008fe40000000000 */
[----:B--2---:R-:W-:Y:S02]  /*5d10*/  ISETP.GE.AND P2, PT, R13, RZ, PT ;  /* 0x000000ff0d00720c */ /* 0x004fe40003f46270 */
[----:B-----5:R-:W-:Y:S02]  /*5d20*/  IABS R6, R16 ;  /* 0x0000001000067213 */ /* 0x020fe40000000000 */
[----:B------:R-:W-:Y:S01]  /*5d30*/  ISETP.GE.AND P4, PT, R4, RZ, PT ;  /* 0x000000ff0400720c */ /* 0x000fe20003f86270 */
[----:B------:R-:W-:-:S04]  /*5d40*/  IMAD.HI.U32 R4, R5, R2, RZ ;  /* 0x0000000205047227 */ /* 0x000fc800078e00ff */
[----:B------:R-:W-:Y:S02]  /*5d50*/  IMAD.MOV.U32 R13, RZ, RZ, R8 ;  /* 0x000000ffff0d7224 */ /* 0x000fe400078e0008 */
[----:B------:R-:W-:Y:S02]  /*5d60*/  IMAD.MOV R8, RZ, RZ, -R4 ;  /* 0x000000ffff087224 */ /* 0x000fe400078e0a04 */
[----:B------:R-:W-:Y:S02]  /*5d70*/  IMAD.MOV.U32 R4, RZ, RZ, R6 ;  /* 0x000000ffff047224 */ /* 0x000fe400078e0006 */
[----:B------:R-:W-:-:S04]  /*5d80*/  IMAD.MOV.U32 R6, RZ, RZ, R7 ;  /* 0x000000ffff067224 */ /* 0x000fc800078e0007 */
[----:B------:R-:W-:-:S05]  /*5d90*/  @!P0 IMAD.MOV R6, RZ, RZ, -R6 ;  /* 0x000000ffff068224 */ /* 0x000fca00078e0a06 */
[----:B------:R0:W-:Y:S04]  /*5da0*/  STL [R1+0x430], R6 ;  /* 0x0004300601007387 */ /* 0x0001e80000100800 */
[----:B------:R1:W-:Y:S01]  /*5db0*/  STL [R1+0x31e4], R29 ;  /* 0x0031e41d01007387 */ /* 0x0003e20000100800 */
[----:B0-----:R-:W-:-:S03]  /*5dc0*/  IABS R6, R29 ;  /* 0x0000001d00067213 */ /* 0x001fc60000000000 */
[----:B-1----:R-:W2:Y:S01]  /*5dd0*/  LDL.LU R29, [R1+0x1c] ;  /* 0x00001c00011d7983 */ /* 0x002ea20000300800 */
[C---:B------:R-:W-:Y:S02]  /*5de0*/  ISETP.GT.U32.AND P3, PT, R0.reuse, R10, PT ;  /* 0x0000000a0000720c */ /* 0x040fe40003f64070 */
[----:B------:R-:W-:-:S11]  /*5df0*/  ISETP.GT.U32.AND P5, PT, R0, R11, PT ;  /* 0x0000000b0000720c */ /* 0x000fd60003fa4070 */
[--C-:B------:R-:W-:Y:S02]  /*5e00*/  @!P3 IMAD.IADD R10, R10, 0x1, -R0.reuse ;  /* 0x000000010a0ab824 */ /* 0x100fe400078e0a00 */
[----:B------:R-:W-:-:S03]  /*5e10*/  @!P5 IMAD.IADD R11, R11, 0x1, -R0 ;  /* 0x000000010b0bd824 */ /* 0x000fc600078e0a00 */
[C---:B------:R-:W-:Y:S01]  /*5e20*/  ISETP.GT.U32.AND P5, PT, R0.reuse, R10, PT ;  /* 0x0000000a0000720c */ /* 0x040fe20003fa4070 */
[C---:B------:R-:W-:Y:S01]  /*5e30*/  IMAD R2, R0.reuse, R8, R2 ;  /* 0x0000000800027224 */ /* 0x040fe200078e0202 */
[----:B------:R-:W-:-:S11]  /*5e40*/  ISETP.GT.U32.AND P3, PT, R0, R9, PT ;  /* 0x000000090000720c */ /* 0x000fd60003f64070 */
[--C-:B------:R-:W-:Y:S01]  /*5e50*/  @!P5 IMAD.IADD R10, R10, 0x1, -R0.reuse ;  /* 0x000000010a0ad824 */ /* 0x100fe200078e0a00 */
[----:B------:R-:W-:Y:S01]  /*5e60*/  ISETP.GT.U32.AND P5, PT, R0, R2, PT ;  /* 0x000000020000720c */ /* 0x000fe20003fa4070 */
[----:B------:R-:W-:Y:S01]  /*5e70*/  @!P3 IMAD.IADD R9, R9, 0x1, -R0 ;  /* 0x000000010909b824 */ /* 0x000fe200078e0a00 */
[----:B------:R-:W-:-:S11]  /*5e80*/  ISETP.GE.AND P3, PT, R13, RZ, PT ;  /* 0x000000ff0d00720c */ /* 0x000fd60003f66270 */
[----:B------:R-:W-:Y:S01]  /*5e90*/  @!P5 IMAD.IADD R2, R2, 0x1, -R0 ;  /* 0x000000010202d824 */ /* 0x000fe200078e0a00 */
[----:B------:R-:W-:Y:S01]  /*5ea0*/  ISETP.GE.AND P5, PT, R16, RZ, PT ;  /* 0x000000ff1000720c */ /* 0x000fe20003fa6270 */
[----:B------:R-:W-:Y:S01]  /*5eb0*/  IMAD.MOV.U32 R16, RZ, RZ, R9 ;  /* 0x000000ffff107224 */ /* 0x000fe200078e0009 */
[----:B--2---:R-:W-:Y:S01]  /*5ec0*/  IABS R13, R29 ;  /* 0x0000001d000d7213 */ /* 0x004fe20000000000 */
[----:B------:R-:W-:Y:S02]  /*5ed0*/  IMAD.MOV.U32 R9, RZ, RZ, R29 ;  /* 0x000000ffff097224 */ /* 0x000fe400078e001d */
[----:B------:R-:W2:Y:S01]  /*5ee0*/  LDL.LU R29, [R1+0x31e4] ;  /* 0x0031e400011d7983 */ /* 0x000ea20000300800 */
[----:B------:R-:W-:Y:S01]  /*5ef0*/  ISETP.GT.U32.AND P6, PT, R0, R12, PT ;  /* 0x0000000c0000720c */ /* 0x000fe20003fc4070 */
[----:B------:R-:W-:-:S12]  /*5f00*/  @!P1 IMAD.MOV R16, RZ, RZ, -R16 ;  /* 0x000000ffff109224 */ /* 0x000fd800078e0a10 */
[----:B------:R-:W-:Y:S01]  /*5f10*/  @!P6 IMAD.IADD R12, R12, 0x1, -R0 ;  /* 0x000000010c0ce824 */ /* 0x000fe200078e0a00 */
[----:B------:R-:W-:Y:S01]  /*5f20*/  ISETP.GT.U32.AND P6, PT, R0, R11, PT ;  /* 0x0000000b0000720c */ /* 0x000fe20003fc4070 */
[----:B------:R-:W-:Y:S01]  /*5f30*/  @!P4 IMAD.MOV R10, RZ, RZ, -R10 ;  /* 0x000000ffff0ac224 */ /* 0x000fe200078e0a0a */
[----:B------:R0:W-:Y:S04]  /*5f40*/  STL [R1+0x42c], R16 ;  /* 0x00042c1001007387 */ /* 0x0001e80000100800 */
[----:B0-----:R-:W3:Y:S07]  /*5f50*/  LDL.LU R16, [R1+0x54] ;  /* 0x0000540001107983 */ /* 0x001eee0000300800 */
[----:B------:R-:W-:Y:S01]  /*5f60*/  @!P6 IMAD.IADD R11, R11, 0x1, -R0 ;  /* 0x000000010b0be824 */ /* 0x000fe200078e0a00 */
[----:B------:R-:W-:Y:S03]  /*5f70*/  STL [R1+0x428], R10 ;  /* 0x0004280a01007387 */ /* 0x000fe60000100800 */
[----:B------:R-:W-:-:S02]  /*5f80*/  @!P2 IMAD.MOV R11, RZ, RZ, -R11 ;  /* 0x000000ffff0ba224 */ /* 0x000fc400078e0a0b */
[----:B------:R-:W-:-:S04]  /*5f90*/  IMAD.HI.U32 R7, R5, R4, RZ ;  /* 0x0000000405077227 */ /* 0x000fc800078e00ff */
[----:B------:R-:W-:-:S04]  /*5fa0*/  IMAD.MOV R7, RZ, RZ, -R7 ;  /* 0x000000ffff077224 */ /* 0x000fc800078e0a07 */
[C---:B------:R-:W-:Y:S01]  /*5fb0*/  IMAD R4, R0.reuse, R7, R4 ;  /* 0x0000000700047224 */ /* 0x040fe200078e0204 */
[----:B--2---:R-:W-:Y:S02]  /*5fc0*/  ISETP.GE.AND P2, PT, R29, RZ, PT ;  /* 0x000000ff1d00720c */ /* 0x004fe40003f46270 */
[----:B------:R-:W2:Y:S02]  /*5fd0*/  LDL.LU R29, [R1+0x58] ;  /* 0x00005800011d7983 */ /* 0x000ea40000300800 */
[C---:B------:R-:W-:Y:S02]  /*5fe0*/  ISETP.GT.U32.AND P6, PT, R0.reuse, R4, PT ;  /* 0x000000040000720c */ /* 0x040fe40003fc4070 */
[C---:B------:R-:W-:Y:S02]  /*5ff0*/  ISETP.GT.U32.AND P0, PT, R0.reuse, R12, PT ;  /* 0x0000000c0000720c */ /* 0x040fe40003f04070 */
[----:B------:R-:W-:-:S09]  /*6000*/  ISETP.GT.U32.AND P1, PT, R0, R2, PT ;  /* 0x000000020000720c */ /* 0x000fd20003f24070 */
[----:B------:R-:W-:-:S05]  /*6010*/  @!P6 IMAD.IADD R4, R4, 0x1, -R0 ;  /* 0x000000010404e824 */ /* 0x000fca00078e0a00 */
[----:B------:R-:W-:Y:S01]  /*6020*/  ISETP.GT.U32.AND P6, PT, R0, R4, PT ;  /* 0x000000040000720c */ /* 0x000fe20003fc4070 */
[--C-:B------:R-:W-:Y:S01]  /*6030*/  @!P0 IMAD.IADD R12, R12, 0x1, -R0.reuse ;  /* 0x000000010c0c8824 */ /* 0x100fe200078e0a00 */
[----:B------:R-:W-:Y:S01]  /*6040*/  ISETP.GE.AND P0, PT, R14, RZ, PT ;  /* 0x000000ff0e00720c */ /* 0x000fe20003f06270 */
[----:B------:R-:W-:Y:S02]  /*6050*/  @!P1 IMAD.IADD R2, R2, 0x1, -R0 ;  /* 0x0000000102029824 */ /* 0x000fe400078e0a00 */
[----:B------:R-:W-:Y:S01]  /*6060*/  @!P3 IMAD.MOV R12, RZ, RZ, -R12 ;  /* 0x000000ffff0cb224 */ /* 0x000fe200078e0a0c */
[----:B------:R-:W-:-:S07]  /*6070*/  ISETP.GE.AND P3, PT, R9, RZ, PT ;  /* 0x000000ff0900720c */ /* 0x000fce0003f66270 */
[----:B------:R-:W-:-:S04]  /*6080*/  @!P6 IMAD.IADD R4, R4, 0x1, -R0 ;  /* 0x000000010404e824 */ /* 0x000fc800078e0a00 */
[----:B------:R-:W-:Y:S02]  /*6090*/  IMAD.MOV.U32 R9, RZ, RZ, R4 ;  /* 0x000000ffff097224 */ /* 0x000fe400078e0004 */
[----:B------:R-:W-:Y:S01]  /*60a0*/  @!P0 IMAD.MOV R2, RZ, RZ, -R2 ;  /* 0x000000ffff028224 */ /* 0x000fe200078e0a02 */
[----:B------:R-:W-:Y:S01]  /*60b0*/  STL [R1+0x424], R11 ;  /* 0x0004240b01007387 */ /* 0x000fe20000100800 */
[----:B------:R-:W-:Y:S01]  /*60c0*/  @!P5 IMAD.MOV R9, RZ, RZ, -R9 ;  /* 0x000000ffff09d224 */ /* 0x000fe200078e0a09 */
[----:B----4-:R-:W-:Y:S02]  /*60d0*/  IABS R7, R15 ;  /* 0x0000000f00077213 */ /* 0x010fe40000000000 */
[----:B------:R0:W-:Y:S01]  /*60e0*/  STL [R1+0x420], R12 ;  /* 0x0004200c01007387 */ /* 0x0001e20000100800 */
[----:B------:R-:W-:-:S03]  /*60f0*/  ISETP.GE.AND P1, PT, R15, RZ, PT ;  /* 0x000000ff0f00720c */ /* 0x000fc60003f26270 */
[----:B------:R-:W4:Y:S04]  /*6100*/  LDL R15, [R1+0x2c] ;  /* 0x00002c00010f7983 */ /* 0x000f280000100800 */
[----:B------:R-:W-:Y:S04]  /*6110*/  STL [R1+0x41c], R2 ;  /* 0x00041c0201007387 */ /* 0x000fe80000100800 */
[----:B------:R-:W-:Y:S01]  /*6120*/  STL [R1+0x418], R9 ;  /* 0x0004180901007387 */ /* 0x000fe20000100800 */
[----:B--2---:R-:W-:Y:S02]  /*6130*/  ISETP.GE.AND P5, PT, R29, RZ, PT ;  /* 0x000000ff1d00720c */ /* 0x004fe40003fa6270 */
[----:B0-----:R-:W-:-:S02]  /*6140*/  IABS R12, R29 ;  /* 0x0000001d000c7213 */ /* 0x001fc40000000000 */
[----:B------:R-:W2:Y:S01]  /*6150*/  LDL.LU R29, [R1+0x40] ;  /* 0x00004000011d7983 */ /* 0x000ea20000300800 */
[----:B------:R-:W-:-:S04]  /*6160*/  IMAD.HI.U32 R8, R5, R6, RZ ;  /* 0x0000000605087227 */ /* 0x000fc800078e00ff */
[----:B------:R-:W-:-:S04]  /*6170*/  IMAD.MOV R8, RZ, RZ, -R8 ;  /* 0x000000ffff087224 */ /* 0x000fc800078e0a08 */
[----:B------:R-:W-:-:S05]  /*6180*/  IMAD R6, R0, R8, R6 ;  /* 0x0000000800067224 */ /* 0x000fca00078e0206 */
[----:B------:R-:W-:Y:S01]  /*6190*/  ISETP.GT.U32.AND P4, PT, R0, R6, PT ;  /* 0x000000060000720c */ /* 0x000fe20003f84070 */
[----:B------:R-:W-:Y:S01]  /*61a0*/  IMAD.HI.U32 R14, R5, R13, RZ ;  /* 0x0000000d050e7227 */ /* 0x000fe200078e00ff */
[----:B--2---:R0:W-:Y:S04]  /*61b0*/  STL [R1+0x31e0], R29 ;  /* 0x0031e01d01007387 */ /* 0x0041e80000100800 */
[----:B0-----:R-:W2:Y:S07]  /*61c0*/  LDL.LU R29, [R1+0x24] ;  /* 0x00002400011d7983 */ /* 0x001eae0000300800 */
[----:B------:R-:W-:-:S02]  /*61d0*/  @!P4 IMAD.IADD R6, R6, 0x1, -R0 ;  /* 0x000000010606c824 */ /* 0x000fc400078e0a00 */
[----:B------:R-:W-:-:S03]  /*61e0*/  IMAD.HI.U32 R8, R5, R7, RZ ;  /* 0x0000000705087227 */ /* 0x000fc600078e00ff */
[C---:B------:R-:W-:Y:S01]  /*61f0*/  ISETP.GT.U32.AND P4, PT, R0.reuse, R6, PT ;  /* 0x000000060000720c */ /* 0x040fe20003f84070 */
[----:B------:R-:W-:Y:S02]  /*6200*/  IMAD.MOV R14, RZ, RZ, -R14 ;  /* 0x000000ffff0e7224 */ /* 0x000fe400078e0a0e */
[----:B------:R-:W-:Y:S02]  /*6210*/  IMAD.MOV R8, RZ, RZ, -R8 ;  /* 0x000000ffff087224 */ /* 0x000fe400078e0a08 */
[C---:B------:R-:W-:Y:S01]  /*6220*/  IMAD R13, R0.reuse, R14, R13 ;  /* 0x0000000e000d7224 */ /* 0x040fe200078e020d */
[----:B---3--:R-:W-:Y:S01]  /*6230*/  IABS R14, R16 ;  /* 0x00000010000e7213 */ /* 0x008fe20000000000 */
[----:B------:R-:W-:-:S04]  /*6240*/  IMAD R7, R0, R8, R7 ;  /* 0x0000000800077224 */ /* 0x000fc800078e0207 */
[----:B------:R-:W-:-:S04]  /*6250*/  IMAD.HI.U32 R2, R5, R14, RZ ;  /* 0x0000000e05027227 */ /* 0x000fc800078e00ff */
[----:B------:R-:W-:Y:S01]  /*6260*/  @!P4 IMAD.IADD R6, R6, 0x1, -R0 ;  /* 0x000000010606c824 */ /* 0x000fe200078e0a00 */
[----:B------:R-:W-:Y:S01]  /*6270*/  ISETP.GT.U32.AND P4, PT, R0, R7, PT ;  /* 0x000000070000720c */ /* 0x000fe20003f84070 */
[----:B------:R-:W-:-:S04]  /*6280*/  IMAD.MOV R2, RZ, RZ, -R2 ;  /* 0x000000ffff027224 */ /* 0x000fc800078e0a02 */
[----:B------:R-:W-:Y:S01]  /*6290*/  IMAD R14, R0, R2, R14 ;  /* 0x00000002000e7224 */ /* 0x000fe200078e020e */
[----:B------:R-:W-:Y:S02]  /*62a0*/  ISETP.GE.AND P0, PT, R16, RZ, PT ;  /* 0x000000ff1000720c */ /* 0x000fe40003f06270 */
[----:B------:R-:W3:Y:S05]  /*62b0*/  LDL R16, [R1+0x3c] ;  /* 0x00003c0001107983 */ /* 0x000eea0000100800 */
[----:B------:R-:W-:Y:S01]  /*62c0*/  @!P4 IMAD.IADD R7, R7, 0x1, -R0 ;  /* 0x000000010707c824 */ /* 0x000fe200078e0a00 */
[----:B--2---:R-:W-:-:S05]  /*62d0*/  IABS R11, R29 ;  /* 0x0000001d000b7213 */ /* 0x004fca0000000000 */
[----:B------:R-:W-:Y:S01]  /*62e0*/  IMAD.HI.U32 R2, R5, R11, RZ ;  /* 0x0000000b05027227 */ /* 0x000fe200078e00ff */
[----:B------:R-:W-:Y:S02]  /*62f0*/  ISETP.GE.AND P4, PT, R29, RZ, PT ;  /* 0x000000ff1d00720c */ /* 0x000fe40003f86270 */
[----:B------:R-:W2:Y:S01]  /*6300*/  LDL.LU R29, [R1+0x31e0] ;  /* 0x0031e000011d7983 */ /* 0x000ea20000300800 */
[----:B------:R-:W-:-:S04]  /*6310*/  IMAD.MOV R2, RZ, RZ, -R2 ;  /* 0x000000ffff027224 */ /* 0x000fc800078e0a02 */
[C---:B------:R-:W-:Y:S02]  /*6320*/  IMAD R2, R0.reuse, R2, R11 ;  /* 0x0000000200027224 */ /* 0x040fe400078e020b */
[----:B------:R-:W5:Y:S01]  /*6330*/  LDL R11, [R1+0x34] ;  /* 0x00003400010b7983 */ /* 0x000f620000100800 */
[----:B------:R-:W-:Y:S01]  /*6340*/  ISETP.GT.U32.AND P6, PT, R0, R13, PT ;  /* 0x0000000d0000720c */ /* 0x000fe20003fc4070 */
[----:B------:R-:W-:-:S04]  /*6350*/  IMAD.HI.U32 R4, R5, R12, RZ ;  /* 0x0000000c05047227 */ /* 0x000fc800078e00ff */
[----:B------:R-:W-:-:S08]  /*6360*/  IMAD.MOV R4, RZ, RZ, -R4 ;  /* 0x000000ffff047224 */ /* 0x000fd000078e0a04 */
[----:B------:R-:W-:Y:S02]  /*6370*/  @!P6 IMAD.IADD R13, R13, 0x1, -R0 ;  /* 0x000000010d0de824 */ /* 0x000fe400078e0a00 */
[C---:B------:R-:W-:Y:S01]  /*6380*/  IMAD R4, R0.reuse, R4, R12 ;  /* 0x0000000400047224 */ /* 0x040fe200078e020c */
[----:B------:R-:W-:Y:S01]  /*6390*/  IABS R9, R25 ;  /* 0x0000001900097213 */ /* 0x000fe20000000000 */
[----:B------:R-:W3:Y:S01]  /*63a0*/  LDL R12, [R1+0x38] ;  /* 0x00003800010c7983 */ /* 0x000ee20000100800 */
[----:B------:R-:W-:-:S03]  /*63b0*/  ISETP.GT.U32.AND P6, PT, R0, R13, PT ;  /* 0x0000000d0000720c */ /* 0x000fc60003fc4070 */
[----:B------:R-:W-:Y:S01]  /*63c0*/  IMAD.HI.U32 R8, R5, R9, RZ ;  /* 0x0000000905087227 */ /* 0x000fe200078e00ff */
[----:B----4-:R-:W-:-:S03]  /*63d0*/  IABS R10, R15 ;  /* 0x0000000f000a7213 */ /* 0x010fc60000000000 */
[----:B------:R-:W-:Y:S02]  /*63e0*/  IMAD.MOV R8, RZ, RZ, -R8 ;  /* 0x000000ffff087224 */ /* 0x000fe400078e0a08 */
[----:B------:R-:W-:-:S04]  /*63f0*/  IMAD.HI.U32 R15, R5, R10, RZ ;  /* 0x0000000a050f7227 */ /* 0x000fc800078e00ff */
[----:B------:R-:W-:Y:S02]  /*6400*/  @!P6 IMAD.IADD R13, R13, 0x1, -R0 ;  /* 0x000000010d0de824 */ /* 0x000fe400078e0a00 */
[----:B------:R-:W-:Y:S02]  /*6410*/  IMAD R8, R0, R8, R9 ;  /* 0x0000000800087224 */ /* 0x000fe400078e0209 */
[----:B------:R-:W-:Y:S02]  /*6420*/  IMAD.MOV.U32 R9, RZ, RZ, R13 ;  /* 0x000000ffff097224 */ /* 0x000fe400078e000d */
[----:B------:R-:W-:Y:S02]  /*6430*/  IMAD.MOV R15, RZ, RZ, -R15 ;  /* 0x000000ffff0f7224 */ /* 0x000fe400078e0a0f */
[----:B------:R-:W-:Y:S02]  /*6440*/  @!P2 IMAD.MOV R6, RZ, RZ, -R6 ;  /* 0x000000ffff06a224 */ /* 0x000fe400078e0a06 */
[----:B------:R-:W-:-:S02]  /*6450*/  @!P3 IMAD.MOV R9, RZ, RZ, -R9 ;  /* 0x000000ffff09b224 */ /* 0x000fc400078e0a09 */
[----:B------:R-:W-:Y:S01]  /*6460*/  IMAD R10, R0, R15, R10 ;  /* 0x0000000f000a7224 */ /* 0x000fe200078e020a */
[----:B------:R-:W-:Y:S04]  /*6470*/  STL [R1+0x414], R6 ;  /* 0x0004140601007387 */ /* 0x000fe80000100800 */
[----:B--2---:R0:W-:Y:S04]  /*6480*/  STL [R1+0x31d4], R29 ;  /* 0x0031d41d01007387 */ /* 0x0041e80000100800 */
[----:B------:R1:W-:Y:S01]  /*6490*/  STL [R1+0x410], R9 ;  /* 0x0004100901007387 */ /* 0x0003e20000100800 */
[----:B-----5:R-:W-:-:S02]  /*64a0*/  IABS R15, R11 ;  /* 0x0000000b000f7213 */ /* 0x020fc40000000000 */
[----:B------:R-:W-:Y:S01]  /*64b0*/  IABS R11, R29 ;  /* 0x0000001d000b7213 */ /* 0x000fe20000000000 */
[----:B0-----:R-:W-:Y:S02]  /*64c0*/  IMAD.MOV.U32 R29, RZ, RZ, R25 ;  /* 0x000000ffff1d7224 */ /* 0x001fe400078e0019 */
[----:B------:R-:W2:Y:S01]  /*64d0*/  LDL.LU R25, [R1+0x44] ;  /* 0x0000440001197983 */ /* 0x000ea20000300800 */
[----:B------:R-:W-:-:S13]  /*64e0*/  ISETP.GT.U32.AND P6, PT, R0, R14, PT ;  /* 0x0000000e0000720c */ /* 0x000fda0003fc4070 */
[----:B------:R-:W-:Y:S01]  /*64f0*/  @!P6 IMAD.IADD R14, R14, 0x1, -R0 ;  /* 0x000000010e0ee824 */ /* 0x000fe200078e0a00 */
[----:B------:R-:W-:Y:S02]  /*6500*/  ISETP.GT.U32.AND P6, PT, R0, R7, PT ;  /* 0x000000070000720c */ /* 0x000fe40003fc4070 */
[----:B---3--:R-:W-:Y:S02]  /*6510*/  IABS R6, R12 ;  /* 0x0000000c00067213 */ /* 0x008fe40000000000 */
[----:B------:R-:W-:-:S05]  /*6520*/  IABS R12, R16 ;  /* 0x00000010000c7213 */ /* 0x000fca0000000000 */
[----:B-1----:R-:W-:-:S04]  /*6530*/  IMAD.HI.U32 R9, R5, R12, RZ ;  /* 0x0000000c05097227 */ /* 0x002fc800078e00ff */
[----:B------:R-:W-:Y:S02]  /*6540*/  IMAD.MOV.U32 R13, RZ, RZ, R6 ;  /* 0x000000ffff0d7224 */ /* 0x000fe400078e0006 */
[----:B------:R-:W-:Y:S02]  /*6550*/  IMAD.MOV R9, RZ, RZ, -R9 ;  /* 0x000000ffff097224 */ /* 0x000fe400078e0a09 */
[----:B------:R-:W-:Y:S02]  /*6560*/  @!P6 IMAD.IADD R7, R7, 0x1, -R0 ;  /* 0x000000010707e824 */ /* 0x000fe400078e0a00 */
[----:B------:R-:W-:-:S04]  /*6570*/  IMAD.HI.U32 R6, R5, R13, RZ ;  /* 0x0000000d05067227 */ /* 0x000fc800078e00ff */
[C---:B------:R-:W-:Y:S02]  /*6580*/  IMAD R9, R0.reuse, R9, R12 ;  /* 0x0000000900097224 */ /* 0x040fe400078e020c */
[----:B------:R-:W-:Y:S02]  /*6590*/  IMAD.MOV.U32 R12, RZ, RZ, R7 ;  /* 0x000000ffff0c7224 */ /* 0x000fe400078e0007 */
[----:B------:R-:W-:Y:S02]  /*65a0*/  IMAD.MOV R6, RZ, RZ, -R6 ;  /* 0x000000ffff067224 */ /* 0x000fe400078e0a06 */
[----:B------:R-:W-:Y:S02]  /*65b0*/  @!P1 IMAD.MOV R12, RZ, RZ, -R12 ;  /* 0x000000ffff0c9224 */ /* 0x000fe400078e0a0c */
[----:B------:R-:W-:Y:S02]  /*65c0*/  IMAD R6, R0, R6, R13 ;  /* 0x0000000600067224 */ /* 0x000fe400078e020d */
[----:B------:R-:W3:Y:S04]  /*65d0*/  LDL.LU R13, [R1+0x2c] ;  /* 0x00002c00010d7983 */ /* 0x000ee80000300800 */
[----:B------:R-:W4:Y:S04]  /*65e0*/  LDL R7, [R1+0x48] ;  /* 0x0000480001077983 */ /* 0x000f280000100800 */
[----:B------:R2:W-:Y:S02]  /*65f0*/  STL [R1+0x394], R12 ;  /* 0x0003940c01007387 */ /* 0x0005e40000100800 */
[----:B--2---:R-:W-:-:S02]  /*6600*/  IABS R12, R25 ;  /* 0x00000019000c7213 */ /* 0x004fc40000000000 */
[----:B------:R0:W-:Y:S04]  /*6610*/  STL [R1+0x31d8], R25 ;  /* 0x0031d81901007387 */ /* 0x0001e80000100800 */
[----:B0-----:R-:W2:Y:S01]  /*6620*/  LDL.LU R25, [R1+0x34] ;  /* 0x0000340001197983 */ /* 0x001ea20000300800 */
[----:B------:R-:W-:Y:S01]  /*6630*/  ISETP.GT.U32.AND P6, PT, R0, R2, PT ;  /* 0x000000020000720c */ /* 0x000fe20003fc4070 */
[----:B------:R-:W-:-:S04]  /*6640*/  IMAD.HI.U32 R16, R5, R15, RZ ;  /* 0x0000000f05107227 */ /* 0x000fc800078e00ff */
[----:B------:R-:W-:-:S04]  /*6650*/  IMAD.MOV R16, RZ, RZ, -R16 ;  /* 0x000000ffff107224 */ /* 0x000fc800078e0a10 */
[C---:B------:R-:W-:Y:S01]  /*6660*/  IMAD R16, R0.reuse, R16, R15 ;  /* 0x0000001000107224 */ /* 0x040fe200078e020f */
[----:B------:R-:W-:-:S03]  /*6670*/  ISETP.GT.U32.AND P2, PT, R0, R14, PT ;  /* 0x0000000e0000720c */ /* 0x000fc60003f44070 */
[----:B------:R-:W-:Y:S01]  /*6680*/  @!P6 IMAD.IADD R2, R2, 0x1, -R0 ;  /* 0x000000010202e824 */ /* 0x000fe200078e0a00 */
[----:B------:R-:W-:Y:S01]  /*6690*/  ISETP.GT.U32.AND P6, PT, R0, R16, PT ;  /* 0x000000100000720c */ /* 0x000fe20003fc4070 */
[----:B------:R-:W-:-:S08]  /*66a0*/  IMAD.HI.U32 R15, R5, R11, RZ ;  /* 0x0000000b050f7227 */ /* 0x000fd000078e00ff */
[----:B------:R-:W-:-:S04]  /*66b0*/  @!P2 IMAD.IADD R14, R14, 0x1, -R0 ;  /* 0x000000010e0ea824 */ /* 0x000fc800078e0a00 */
[----:B------:R-:W-:Y:S02]  /*66c0*/  @!P6 IMAD.IADD R16, R16, 0x1, -R0 ;  /* 0x000000011010e824 */ /* 0x000fe400078e0a00 */
[----:B------:R-:W-:-:S03]  /*66d0*/  @!P0 IMAD.MOV R14, RZ, RZ, -R14 ;  /* 0x000000ffff0e8224 */ /* 0x000fc600078e0a0e */
[C---:B------:R-:W-:Y:S01]  /*66e0*/  ISETP.GT.U32.AND P0, PT, R0.reuse, R16, PT ;  /* 0x000000100000720c */ /* 0x040fe20003f04070 */
[----:B------:R-:W-:Y:S01]  /*66f0*/  IMAD.MOV R15, RZ, RZ, -R15 ;  /* 0x000000ffff0f7224 */ /* 0x000fe200078e0a0f */
[----:B------:R-:W-:Y:S03]  /*6700*/  STL [R1+0x390], R14 ;  /* 0x0003900e01007387 */ /* 0x000fe60000100800 */
[----:B------:R-:W-:-:S08]  /*6710*/  IMAD R11, R0, R15, R11 ;  /* 0x0000000f000b7224 */ /* 0x000fd000078e020b */
[----:B------:R-:W-:Y:S01]  /*6720*/  @!P0 IMAD.IADD R16, R16, 0x1, -R0 ;  /* 0x0000000110108824 */ /* 0x000fe200078e0a00 */
[----:B--2---:R0:W-:Y:S04]  /*6730*/  STL [R1+0x31dc], R25 ;  /* 0x0031dc1901007387 */ /* 0x0041e80000100800 */
[----:B------:R-:W2:Y:S01]  /*6740*/  LDL.LU R15, [R1+0x38] ;  /* 0x00003800010f7983 */ /* 0x000ea20000300800 */
[----:B0-----:R-:W-:-:S03]  /*6750*/  IMAD.MOV.U32 R25, RZ, RZ, R29 ;  /* 0x000000ffff197224 */ /* 0x001fc600078e001d */
[----:B------:R-:W5:Y:S02]  /*6760*/  LDL.LU R29, [R1+0x4c] ;  /* 0x00004c00011d7983 */ /* 0x000f640000300800 */
[----:B------:R-:W-:Y:S02]  /*6770*/  ISETP.GE.AND P0, PT, R25, RZ, PT ;  /* 0x000000ff1900720c */ /* 0x000fe40003f06270 */
[----:B------:R-:W5:Y:S01]  /*6780*/  LDL.LU R25, [R1+0x31dc] ;  /* 0x0031dc0001197983 */ /* 0x000f620000300800 */
[C---:B------:R-:W-:Y:S02]  /*6790*/  ISETP.GT.U32.AND P3, PT, R0.reuse, R4, PT ;  /* 0x000000040000720c */ /* 0x040fe40003f64070 */
[----:B------:R-:W-:-:S11]  /*67a0*/  ISETP.GT.U32.AND P2, PT, R0, R10, PT ;  /* 0x0000000a0000720c */ /* 0x000fd60003f44070 */
[--C-:B------:R-:W-:Y:S01]  /*67b0*/  @!P3 IMAD.IADD R4, R4, 0x1, -R0.reuse ;  /* 0x000000010404b824 */ /* 0x100fe200078e0a00 */
[----:B------:R-:W-:Y:S01]  /*67c0*/  ISETP.GT.U32.AND P3, PT, R0, R8, PT ;  /* 0x000000080000720c */ /* 0x000fe20003f64070 */
[----:B------:R-:W-:Y:S01]  /*67d0*/  @!P2 IMAD.IADD R10, R10, 0x1, -R0 ;  /* 0x000000010a0aa824 */ /* 0x000fe200078e0a00 */
[C---:B------:R-:W-:Y:S02]  /*67e0*/  ISETP.GT.U32.AND P1, PT, R0.reuse, R2, PT ;  /* 0x000000020000720c */ /* 0x040fe40003f24070 */
[----:B------:R-:W-:-:S09]  /*67f0*/  ISETP.GT.U32.AND P2, PT, R0, R4, PT ;  /* 0x000000040000720c */ /* 0x000fd20003f44070 */
[--C-:B------:R-:W-:Y:S01]  /*6800*/  @!P3 IMAD.IADD R8, R8, 0x1, -R0.reuse ;  /* 0x000000010808b824 */ /* 0x100fe200078e0a00 */
[----:B------:R-:W-:Y:S01]  /*6810*/  ISETP.GT.U32.AND P3, PT, R0, R10, PT ;  /* 0x0000000a0000720c */ /* 0x000fe20003f64070 */
[--C-:B------:R-:W-:Y:S02]  /*6820*/  @!P1 IMAD.IADD R2, R2, 0x1, -R0.reuse ;  /* 0x0000000102029824 */ /* 0x100fe400078e0a00 */
[----:B------:R-:W-:Y:S01]  /*6830*/  @!P2 IMAD.IADD R4, R4, 0x1, -R0 ;  /* 0x000000010404a824 */ /* 0x000fe200078e0a00 */
[C---:B------:R-:W-:Y:S02]  /*6840*/  ISETP.GT.U32.AND P2, PT, R0.reuse, R6, PT ;  /* 0x000000060000720c */ /* 0x040fe40003f44070 */
[----:B------:R-:W-:Y:S02]  /*6850*/  ISETP.GT.U32.AND P1, PT, R0, R9, PT ;  /* 0x000000090000720c */ /* 0x000fe40003f24070 */
[----:B----4-:R-:W-:-:S05]  /*6860*/  IABS R7, R7 ;  /* 0x0000000700077213 */ /* 0x010fca0000000000 */
[----:B------:R-:W-:Y:S01]  /*6870*/  @!P3 IMAD.IADD R10, R10, 0x1, -R0 ;  /* 0x000000010a0ab824 */ /* 0x000fe200078e0a00 */
[----:B---3--:R-:W-:Y:S01]  /*6880*/  ISETP.GE.AND P3, PT, R13, RZ, PT ;  /* 0x000000ff0d00720c */ /* 0x008fe20003f66270 */
[----:B------:R-:W-:-:S04]  /*6890*/  IMAD.HI.U32 R13, R5, R12, RZ ;  /* 0x0000000c050d7227 */ /* 0x000fc800078e00ff */
[----:B------:R-:W-:-:S04]  /*68a0*/  IMAD.HI.U32 R14, R5, R7, RZ ;  /* 0x00000007050e7227 */ /* 0x000fc800078e00ff */
[----:B------:R-:W-:Y:S02]  /*68b0*/  IMAD.MOV R13, RZ, RZ, -R13 ;  /* 0x000000ffff0d7224 */ /* 0x000fe400078e0a0d */
[----:B------:R-:W-:Y:S02]  /*68c0*/  IMAD.MOV R14, RZ, RZ, -R14 ;  /* 0x000000ffff0e7224 */ /* 0x000fe400078e0a0e */
[--C-:B------:R-:W-:Y:S02]  /*68d0*/  @!P2 IMAD.IADD R6, R6, 0x1, -R0.reuse ;  /* 0x000000010606a824 */ /* 0x100fe400078e0a00 */
[----:B------:R-:W-:Y:S02]  /*68e0*/  @!P1 IMAD.IADD R9, R9, 0x1, -R0 ;  /* 0x0000000109099824 */ /* 0x000fe400078e0a00 */
[C---:B------:R-:W-:Y:S02]  /*68f0*/  IMAD R12, R0.reuse, R13, R12 ;  /* 0x0000000d000c7224 */ /* 0x040fe400078e020c */
[----:B------:R-:W-:Y:S01]  /*6900*/  IMAD R7, R0, R14, R7 ;  /* 0x0000000e00077224 */ /* 0x000fe200078e0207 */
[----:B--2---:R-:W-:-:S02]  /*6910*/  ISETP.GE.AND P1, PT, R15, RZ, PT ;  /* 0x000000ff0f00720c */ /* 0x004fc40003f26270 */
[----:B-----5:R-:W-:Y:S01]  /*6920*/  IABS R15, R29 ;  /* 0x0000001d000f7213 */ /* 0x020fe20000000000 */
[----:B------:R-:W-:Y:S01]  /*6930*/  IMAD.MOV.U32 R14, RZ, RZ, R29 ;  /* 0x000000ffff0e7224 */ /* 0x000fe200078e001d */
[----:B------:R-:W-:Y:S02]  /*6940*/  ISETP.GE.AND P2, PT, R25, RZ, PT ;  /* 0x000000ff1900720c */ /* 0x000fe40003f46270 */
[----:B------:R-:W2:Y:S04]  /*6950*/  LDL.LU R25, [R1+0x31d8] ;  /* 0x0031d80001197983 */ /* 0x000ea80000300800 */
[----:B------:R-:W3:Y:S04]  /*6960*/  LDL.LU R13, [R1+0x3c] ;  /* 0x00003c00010d7983 */ /* 0x000ee80000300800 */
[----:B------:R-:W4:Y:S01]  /*6970*/  LDL.LU R29, [R1+0x31d4] ;  /* 0x0031d400011d7983 */ /* 0x000f220000300800 */
[----:B------:R-:W-:Y:S01]  /*6980*/  ISETP.GT.U32.AND P6, PT, R0, R8, PT ;  /* 0x000000080000720c */ /* 0x000fe20003fc4070 */
[----:B------:R-:W-:-:S12]  /*6990*/  @!P5 IMAD.MOV R4, RZ, RZ, -R4 ;  /* 0x000000ffff04d224 */ /* 0x000fd800078e0a04 */
[----:B------:R-:W-:Y:S01]  /*69a0*/  @!P6 IMAD.IADD R8, R8, 0x1, -R0 ;  /* 0x000000010808e824 */ /* 0x000fe200078e0a00 */
[C---:B------:R-:W-:Y:S01]  /*69b0*/  ISETP.GT.U32.AND P6, PT, R0.reuse, R11, PT ;  /* 0x0000000b0000720c */ /* 0x040fe20003fc4070 */
[----:B------:R-:W-:Y:S01]  /*69c0*/  @!P4 IMAD.MOV R2, RZ, RZ, -R2 ;  /* 0x000000ffff02c224 */ /* 0x000fe200078e0a02 */
[----:B------:R0:W-:Y:S01]  /*69d0*/  STL [R1+0x38c], R4 ;  /* 0x00038c0401007387 */ /* 0x0001e20000100800 */
[----:B------:R-:W-:-:S03]  /*69e0*/  ISETP.GT.U32.AND P5, PT, R0, R9, PT ;  /* 0x000000090000720c */ /* 0x000fc60003fa4070 */
[----:B------:R1:W-:Y:S07]  /*69f0*/  STL [R1+0x388], R2 ;  /* 0x0003880201007387 */ /* 0x0003ee0000100800 */
[----:B------:R-:W-:Y:S01]  /*6a00*/  @!P6 IMAD.IADD R11, R11, 0x1, -R0 ;  /* 0x000000010b0be824 */ /* 0x000fe200078e0a00 */
[----:B------:R-:W-:Y:S01]  /*6a10*/  ISETP.GT.U32.AND P6, PT, R0, R6, PT ;  /* 0x000000060000720c */ /* 0x000fe20003fc4070 */
[----:B0-----:R-:W-:Y:S02]  /*6a20*/  IMAD.MOV.U32 R4, RZ, RZ, R10 ;  /* 0x000000ffff047224 */ /* 0x001fe400078e000a */
[----:B-1----:R-:W-:-:S02]  /*6a30*/  IMAD.MOV.U32 R2, RZ, RZ, R8 ;  /* 0x000000ffff027224 */ /* 0x002fc400078e0008 */
[----:B------:R-:W-:Y:S02]  /*6a40*/  IMAD.MOV.U32 R8, RZ, RZ, R16 ;  /* 0x000000ffff087224 */ /* 0x000fe400078e0010 */
[----:B------:R-:W-:Y:S02]  /*6a50*/  @!P3 IMAD.MOV R4, RZ, RZ, -R4 ;  /* 0x000000ffff04b224 */ /* 0x000fe400078e0a04 */
[----:B------:R-:W-:Y:S02]  /*6a60*/  @!P0 IMAD.MOV R2, RZ, RZ, -R2 ;  /* 0x000000ffff028224 */ /* 0x000fe400078e0a02 */
[----:B------:R-:W-:Y:S01]  /*6a70*/  @!P2 IMAD.MOV R8, RZ, RZ, -R8 ;  /* 0x000000ffff08a224 */ /* 0x000fe200078e0a08 */
[----:B------:R0:W-:Y:S01]  /*6a80*/  STL [R1+0x384], R4 ;  /* 0x0003840401007387 */ /* 0x0001e20000100800 */
[----:B------:R-:W-:-:S03]  /*6a90*/  @!P6 IMAD.IADD R6, R6, 0x1, -R0 ;  /* 0x000000010606e824 */ /* 0x000fc600078e0a00 */
[----:B------:R-:W5:Y:S01]  /*6aa0*/  LDL.LU R10, [R1+0x48] ;  /* 0x00004800010a7983 */ /* 0x000f620000300800 */
[----:B------:R-:W-:-:S03]  /*6ab0*/  @!P5 IMAD.IADD R9, R9, 0x1, -R0 ;  /* 0x000000010909d824 */ /* 0x000fc600078e0a00 */
[----:B------:R1:W-:Y:S04]  /*6ac0*/  STL [R1+0x380], R2 ;  /* 0x0003800201007387 */ /* 0x0003e80000100800 */
[----:B------:R5:W-:Y:S01]  /*6ad0*/  STL [R1+0x37c], R8 ;  /* 0x00037c0801007387 */ /* 0x000be20000100800 */
[----:B--2---:R-:W-:Y:S02]  /*6ae0*/  ISETP.GE.AND P5, PT, R25, RZ, PT ;  /* 0x000000ff1900720c */ /* 0x004fe40003fa6270 */
[----:B---3--:R-:W-:Y:S02]  /*6af0*/  ISETP.GE.AND P0, PT, R13, RZ, PT ;  /* 0x000000ff0d00720c */ /* 0x008fe40003f06270 */
[----:B------:R-:W2:Y:S01]  /*6b00*/  LDL.LU R13, [R1+0x94] ;  /* 0x00009400010d7983 */ /* 0x000ea20000300800 */
[----:B----4-:R-:W-:-:S03]  /*6b10*/  ISETP.GE.AND P6, PT, R29, RZ, PT ;  /* 0x000000ff1d00720c */ /* 0x010fc60003fc6270 */
[----:B------:R-:W3:Y:S04]  /*6b20*/  LDL.LU R29, [R1+0x50] ;  /* 0x00005000011d7983 */ /* 0x000ee80000300800 */
[----:B------:R-:W5:Y:S01]  /*6b30*/  LDL.LU R25, [R1+0x5c] ;  /* 0x00005c0001197983 */ /* 0x000f620000300800 */
[C---:B------:R-:W-:Y:S02]  /*6b40*/  ISETP.GT.U32.AND P3, PT, R0.reuse, R12, PT ;  /* 0x0000000c0000720c */ /* 0x040fe40003f64070 */
[C---:B------:R-:W-:Y:S02]  /*6b50*/  ISETP.GT.U32.AND P2, PT, R0.reuse, R7, PT ;  /* 0x000000070000720c */ /* 0x040fe40003f44070 */
[----:B------:R-:W-:Y:S01]  /*6b60*/  ISETP.GT.U32.AND P4, PT, R0, R11, PT ;  /* 0x0000000b0000720c */ /* 0x000fe20003f84070 */
[----:B0-----:R-:W-:-:S02]  /*6b70*/  IMAD.MOV.U32 R4, RZ, RZ, R14 ;  /* 0x000000ffff047224 */ /* 0x001fc400078e000e */
[----:B-1----:R-:W-:Y:S01]  /*6b80*/  IMAD.HI.U32 R2, R5, R15, RZ ;  /* 0x0000000f05027227 */ /* 0x002fe200078e00ff */
[----:B------:R-:W4:Y:S05]  /*6b90*/  LDL.LU R14, [R1+0x60] ;  /* 0x00006000010e7983 */ /* 0x000f2a0000300800 */
[--C-:B------:R-:W-:Y:S02]  /*6ba0*/  @!P3 IMAD.IADD R12, R12, 0x1, -R0.reuse ;  /* 0x000000010c0cb824 */ /* 0x100fe400078e0a00 */
[--C-:B------:R-:W-:Y:S01]  /*6bb0*/  @!P2 IMAD.IADD R7, R7, 0x1, -R0.reuse ;  /* 0x000000010707a824 */ /* 0x100fe200078e0a00 */
[----:B------:R-:W-:Y:S01]  /*6bc0*/  ISETP.GE.AND P3, PT, R4, RZ, PT ;  /* 0x000000ff0400720c */ /* 0x000fe20003f66270 */
[----:B------:R-:W-:Y:S01]  /*6bd0*/  @!P4 IMAD.IADD R11, R11, 0x1, -R0 ;  /* 0x000000010b0bc824 */ /* 0x000fe200078e0a00 */
[----:B------:R-:W-:Y:S01]  /*6be0*/  ISETP.GT.U32.AND P2, PT, R0, R12, PT ;  /* 0x0000000c0000720c */ /* 0x000fe20003f44070 */
[----:B------:R-:W-:-:S02]  /*6bf0*/  IMAD.MOV.U32 R4, RZ, RZ, R9 ;  /* 0x000000ffff047224 */ /* 0x000fc400078e0009 */
[----:B------:R-:W-:Y:S02]  /*6c00*/  IMAD.MOV.U32 R9, RZ, RZ, R11 ;  /* 0x000000ffff097224 */ /* 0x000fe400078e000b */
[----:B------:R-:W-:Y:S02]  /*6c10*/  @!P1 IMAD.MOV R6, RZ, RZ, -R6 ;  /* 0x000000ffff069224 */ /* 0x000fe400078e0a06 */
[----:B------:R-:W-:Y:S02]  /*6c20*/  @!P0 IMAD.MOV R4, RZ, RZ, -R4 ;  /* 0x000000ffff048224 */ /* 0x000fe400078e0a04 */
[----:B------:R-:W-:Y:S02]  /*6c30*/  IMAD.MOV R2, RZ, RZ, -R2 ;  /* 0x000000ffff027224 */ /* 0x000fe400078e0a02 */
[----:B------:R-:W-:Y:S01]  /*6c40*/  @!P6 IMAD.MOV R9, RZ, RZ, -R9 ;  /* 0x000000ffff09e224 */ /* 0x000fe200078e0a09 */
[----:B------:R-:W-:Y:S01]  /*6c50*/  STL [R1+0x378], R6 ;  /* 0x0003780601007387 */ /* 0x000fe20000100800 */
[----:B------:R-:W-:-:S02]  /*6c60*/  IMAD R2, R0, R2, R15 ;  /* 0x0000000200027224 */ /* 0x000fc400078e020f */
[----:B------:R-:W-:Y:S01]  /*6c70*/  @!P2 IMAD.IADD R12, R12, 0x1, -R0 ;  /* 0x000000010c0ca824 */ /* 0x000fe200078e0a00 */
[----:B------:R3:W-:Y:S04]  /*6c80*/  STL [R1+0x374], R4 ;  /* 0x0003740401007387 */ /* 0x0007e80000100800 */
[----:B------:R-:W4:Y:S04]  /*6c90*/  LDL.LU R15, [R1+0x68] ;  /* 0x00006800010f7983 */ /* 0x000f280000300800 */
[----:B------:R-:W-:Y:S01]  /*6ca0*/  STL [R1+0x40c], R9 ;  /* 0x00040c0901007387 */ /* 0x000fe20000100800 */
[----:B-----5:R-:W-:-:S05]  /*6cb0*/  IABS R8, R25 ;  /* 0x0000001900087213 */ /* 0x020fca0000000000 */
[----:B------:R-:W-:Y:S01]  /*6cc0*/  IMAD.HI.U32 R11, R5, R8, RZ ;  /* 0x00000008050b7227 */ /* 0x000fe200078e00ff */
[----:B---3--:R-:W-:-:S03]  /*6cd0*/  IABS R4, R29 ;  /* 0x0000001d00047213 */ /* 0x008fc60000000000 */
[----:B------:R-:W-:Y:S01]  /*6ce0*/  IMAD.MOV R11, RZ, RZ, -R11 ;  /* 0x000000ffff0b7224 */ /* 0x000fe200078e0a0b */
[----:B------:R-:W-:Y:S02]  /*6cf0*/  ISETP.GE.AND P2, PT, R29, RZ, PT ;  /* 0x000000ff1d00720c */ /* 0x000fe40003f46270 */
[----:B------:R-:W3:Y:S01]  /*6d00*/  LDL R29, [R1+0x64] ;  /* 0x00006400011d7983 */ /* 0x000ee20000100800 */
[----:B------:R-:W-:-:S03]  /*6d10*/  IMAD R8, R0, R11, R8 ;  /* 0x0000000b00087224 */ /* 0x000fc600078e0208 */
[----:B------:R-:W5:Y:S04]  /*6d20*/  LDL R11, [R1+0x6c] ;  /* 0x00006c00010b7983 */ /* 0x000f680000100800 */
[----:B------:R-:W4:Y:S01]  /*6d30*/  LDL.LU R16, [R1+0x70] ;  /* 0x0000700001107983 */ /* 0x000f220000300800 */
[C---:B------:R-:W-:Y:S02]  /*6d40*/  ISETP.GT.U32.AND P6, PT, R0.reuse, R2, PT ;  /* 0x000000020000720c */ /* 0x040fe40003fc4070 */
[----:B------:R-:W-:Y:S02]  /*6d50*/  ISETP.GT.U32.AND P1, PT, R0, R7, PT ;  /* 0x000000070000720c */ /* 0x000fe40003f24070 */
[----:B------:R-:W-:-:S09]  /*6d60*/  ISETP.GE.AND P4, PT, R10, RZ, PT ;  /* 0x000000ff0a00720c */ /* 0x000fd20003f86270 */
[----:B------:R-:W-:-:S05]  /*6d70*/  @!P6 IMAD.IADD R2, R2, 0x1, -R0 ;  /* 0x000000010202e824 */ /* 0x000fca00078e0a00 */
[----:B------:R-:W-:Y:S01]  /*6d80*/  ISETP.GT.U32.AND P6, PT, R0, R2, PT ;  /* 0x000000020000720c */ /* 0x000fe20003fc4070 */
[----:B------:R-:W-:Y:S01]  /*6d90*/  @!P1 IMAD.IADD R7, R7, 0x1, -R0 ;  /* 0x0000000107079824 */ /* 0x000fe200078e0a00 */
[----:B------:R-:W-:-:S03]  /*6da0*/  ISETP.GE.AND P1, PT, R25, RZ, PT ;  /* 0x000000ff1900720c */ /* 0x000fc60003f26270 */
[----:B------:R-:W-:Y:S02]  /*6db0*/  IMAD.MOV.U32 R25, RZ, RZ, R7 ;  /* 0x000000ffff197224 */ /* 0x000fe400078e0007 */
[----:B------:R-:W-:Y:S02]  /*6dc0*/  @!P5 IMAD.MOV R12, RZ, RZ, -R12 ;  /* 0x000000ffff0cd224 */ /* 0x000fe400078e0a0c */
[----:B------:R-:W-:-:S04]  /*6dd0*/  @!P4 IMAD.MOV R25, RZ, RZ, -R25 ;  /* 0x000000ffff19c224 */ /* 0x000fc800078e0a19 */
[----:B------:R-:W-:Y:S01]  /*6de0*/  @!P6 IMAD.IADD R2, R2, 0x1, -R0 ;  /* 0x000000010202e824 */ /* 0x000fe200078e0a00 */
[----:B------:R-:W-:Y:S03]  /*6df0*/  STL [R1+0x408], R12 ;  /* 0x0004080c01007387 */ /* 0x000fe60000100800 */
[----:B------:R-:W-:Y:S01]  /*6e00*/  @!P3 IMAD.MOV R2, RZ, RZ, -R2 ;  /* 0x000000ffff02b224 */ /* 0x000fe200078e0a02 */
[----:B------:R0:W-:Y:S02]  /*6e10*/  STL [R1+0x368], R25 ;  /* 0x0003681901007387 */ /* 0x0001e40000100800 */
[----:B0-----:R-:W-:Y:S02]  /*6e20*/  IMAD.MOV.U32 R25, RZ, RZ, R24 ;  /* 0x000000ffff197224 */ /* 0x001fe400078e0018 */
[----:B------:R-:W-:Y:S01]  /*6e30*/  IMAD.MOV.U32 R24, RZ, RZ, R23 ;  /* 0x000000ffff187224 */ /* 0x000fe200078e0017 */
[----:B--2---:R-:W-:-:S02]  /*6e40*/  IABS R6, R13 ;  /* 0x0000000d00067213 */ /* 0x004fc40000000000 */
[----:B---3--:R-:W-:Y:S02]  /*6e50*/  IABS R7, R29 ;  /* 0x0000001d00077213 */ /* 0x008fe40000000000 */
[----:B------:R-:W2:Y:S04]  /*6e60*/  LDL.LU R29, [R1+0x74] ;  /* 0x00007400011d7983 */ /* 0x000ea80000300800 */
[----:B------:R-:W3:Y:S04]  /*6e70*/  LDL.LU R23, [R1+0x78] ;  /* 0x0000780001177983 */ /* 0x000ee80000300800 */
[----:B------:R0:W-:Y:S04]  /*6e80*/  STL [R1+0x360], R2 ;  /* 0x0003600201007387 */ /* 0x0001e80000100800 */
[----:B----4-:R1:W-:Y:S01]  /*6e90*/  STL [R1+0x31d0], R16 ;  /* 0x0031d01001007387 */ /* 0x0103e20000100800 */
[----:B0-----:R-:W-:-:S03]  /*6ea0*/  IABS R2, R16 ;  /* 0x0000001000027213 */ /* 0x001fc60000000000 */
[----:B-1----:R-:W4:Y:S01]  /*6eb0*/  LDL.LU R16, [R1+0x64] ;  /* 0x0000640001107983 */ /* 0x002f220000300800 */
[----:B------:R-:W-:-:S04]  /*6ec0*/  IMAD.HI.U32 R9, R5, R6, RZ ;  /* 0x0000000605097227 */ /* 0x000fc800078e00ff */
[----:B------:R-:W-:-:S04]  /*6ed0*/  IMAD.HI.U32 R10, R5, R4, RZ ;  /* 0x00000004050a7227 */ /* 0x000fc800078e00ff */
[----:B------:R-:W-:Y:S02]  /*6ee0*/  IMAD.MOV R9, RZ, RZ, -R9 ;  /* 0x000000ffff097224 */ /* 0x000fe400078e0a09 */
[----:B------:R-:W-:Y:S02]  /*6ef0*/  IMAD.MOV R10, RZ, RZ, -R10 ;  /* 0x000000ffff0a7224 */ /* 0x000fe400078e0a0a */
[C---:B------:R-:W-:Y:S02]  /*6f00*/  IMAD R6, R0.reuse, R9, R6 ;  /* 0x0000000900067224 */ /* 0x040fe400078e0206 */
[----:B------:R-:W-:-:S03]  /*6f10*/  IMAD R4, R0, R10, R4 ;  /* 0x0000000a00047224 */ /* 0x000fc600078e0204 */
[C---:B------:R-:W-:Y:S02]  /*6f20*/  ISETP.GT.U32.AND P5, PT, R0.reuse, R6, PT ;  /* 0x000000060000720c */ /* 0x040fe40003fa4070 */
[----:B------:R-:W-:Y:S02]  /*6f30*/  ISETP.GT.U32.AND P4, PT, R0, R4, PT ;  /* 0x000000040000720c */ /* 0x000fe40003f84070 */
[----:B------:R-:W-:Y:S02]  /*6f40*/  ISETP.GE.AND P0, PT, R13, RZ, PT ;  /* 0x000000ff0d00720c */ /* 0x000fe40003f06270 */
[----:B------:R-:W-:Y:S01]  /*6f50*/  IABS R13, R14 ;  /* 0x0000000e000d7213 */ /* 0x000fe20000000000 */
[----:B------:R-:W-:-:S04]  /*6f60*/  IMAD.HI.U32 R12, R5, R7, RZ ;  /* 0x00000007050c7227 */ /* 0x000fc800078e00ff */
[----:B------:R-:W-:-:S04]  /*6f70*/  IMAD.HI.U32 R10, R5, R13, RZ ;  /* 0x0000000d050a7227 */ /* 0x000fc800078e00ff */
[--C-:B------:R-:W-:Y:S02]  /*6f80*/  @!P5 IMAD.IADD R6, R6, 0x1, -R0.reuse ;  /* 0x000000010606d824 */ /* 0x100fe400078e0a00 */
[----:B------:R-:W-:Y:S02]  /*6f90*/  @!P4 IMAD.IADD R4, R4, 0x1, -R0 ;  /* 0x000000010404c824 */ /* 0x000fe400078e0a00 */
[----:B------:R-:W-:Y:S01]  /*6fa0*/  IMAD.MOV R10, RZ, RZ, -R10 ;  /* 0x000000ffff0a7224 */ /* 0x000fe200078e0a0a */
[C---:B------:R-:W-:Y:S01]  /*6fb0*/  ISETP.GT.U32.AND P4, PT, R0.reuse, R6, PT ;  /* 0x000000060000720c */ /* 0x040fe20003f84070 */
[----:B------:R-:W-:Y:S01]  /*6fc0*/  IMAD.MOV R12, RZ, RZ, -R12 ;  /* 0x000000ffff0c7224 */ /* 0x000fe200078e0a0c */
[----:B------:R-:W-:Y:S01]  /*6fd0*/  IABS R9, R15 ;  /* 0x0000000f00097213 */ /* 0x000fe20000000000 */
[C---:B------:R-:W-:Y:S01]  /*6fe0*/  IMAD R13, R0.reuse, R10, R13 ;  /* 0x0000000a000d7224 */ /* 0x040fe200078e020d */
[C---:B------:R-:W-:Y:S01]  /*6ff0*/  ISETP.GT.U32.AND P6, PT, R0.reuse, R8, PT ;  /* 0x000000080000720c */ /* 0x040fe20003fc4070 */
[C---:B------:R-:W-:Y:S01]  /*7000*/  IMAD R7, R0.reuse, R12, R7 ;  /* 0x0000000c00077224 */ /* 0x040fe200078e0207 */
[----:B-----5:R-:W-:Y:S01]  /*7010*/  IABS R10, R11 ;  /* 0x0000000b000a7213 */ /* 0x020fe20000000000 */
[----:B------:R-:W-:Y:S01]  /*7020*/  IMAD.HI.U32 R11, R5, R9, RZ ;  /* 0x00000009050b7227 */ /* 0x000fe200078e00ff */
[----:B------:R-:W-:-:S02]  /*7030*/  ISETP.GT.U32.AND P3, PT, R0, R4, PT ;  /* 0x000000040000720c */ /* 0x000fc40003f64070 */
[----:B------:R-:W-:Y:S01]  /*7040*/  ISETP.GT.U32.AND P5, PT, R0, R13, PT ;  /* 0x0000000d0000720c */ /* 0x000fe20003fa4070 */
[----:B------:R-:W-:Y:S02]  /*7050*/  IMAD.MOV R11, RZ, RZ, -R11 ;  /* 0x000000ffff0b7224 */ /* 0x000fe400078e0a0b */
[--C-:B------:R-:W-:Y:S01]  /*7060*/  @!P4 IMAD.IADD R6, R6, 0x1, -R0.reuse ;  /* 0x000000010606c824 */ /* 0x100fe200078e0a00 */
[C---:B------:R-:W-:Y:S01]  /*7070*/  ISETP.GT.U32.AND P4, PT, R0.reuse, R7, PT ;  /* 0x000000070000720c */ /* 0x040fe20003f84070 */
[----:B------:R-:W-:Y:S02]  /*7080*/  IMAD R9, R0, R11, R9 ;  /* 0x0000000b00097224 */ /* 0x000fe400078e0209 */
[----:B------:R-:W-:-:S04]  /*7090*/  @!P6 IMAD.IADD R8, R8, 0x1, -R0 ;  /* 0x000000010808e824 */ /* 0x000fc800078e0a00 */
[--C-:B------:R-:W-:Y:S01]  /*70a0*/  @!P3 IMAD.IADD R4, R4, 0x1, -R0.reuse ;  /* 0x000000010404b824 */ /* 0x100fe200078e0a00 */
[C---:B------:R-:W-:Y:S01]  /*70b0*/  ISETP.GT.U32.AND P6, PT, R0.reuse, R8, PT ;  /* 0x000000080000720c */ /* 0x040fe20003fc4070 */
[----:B------:R-:W-:Y:S01]  /*70c0*/  @!P5 IMAD.IADD R13, R13, 0x1, -R0 ;  /* 0x000000010d0dd824 */ /* 0x000fe200078e0a00 */
[----:B------:R-:W-:-:S03]  /*70d0*/  ISETP.GT.U32.AND P3, PT, R0, R9, PT ;  /* 0x000000090000720c */ /* 0x000fc60003f64070 */
[----:B------:R-:W-:Y:S01]  /*70e0*/  @!P4 IMAD.IADD R7, R7, 0x1, -R0 ;  /* 0x000000010707c824 */ /* 0x000fe200078e0a00 */
[----:B------:R-:W-:Y:S01]  /*70f0*/  ISETP.GT.U32.AND P5, PT, R0, R13, PT ;  /* 0x0000000d0000720c */ /* 0x000fe20003fa4070 */
[----:B------:R-:W-:-:S06]  /*7100*/  @!P2 IMAD.MOV R4, RZ, RZ, -R4 ;  /* 0x000000ffff04a224 */ /* 0x000fcc00078e0a04 */
[--C-:B------:R-:W-:Y:S02]  /*7110*/  @!P6 IMAD.IADD R8, R8, 0x1, -R0.reuse ;  /* 0x000000010808e824 */ /* 0x100fe400078e0a00 */
[--C-:B------:R-:W-:Y:S01]  /*7120*/  @!P3 IMAD.IADD R9, R9, 0x1, -R0.reuse ;  /* 0x000000010909b824 */ /* 0x100fe200078e0a00 */
[----:B------:R-:W-:Y:S02]  /*7130*/  ISETP.GE.AND P3, PT, R15, RZ, PT ;  /* 0x000000ff0f00720c */ /* 0x000fe40003f66270 */
[----:B------:R-:W5:Y:S01]  /*7140*/  LDL.LU R15, [R1+0x84] ;  /* 0x00008400010f7983 */ /* 0x000f620000300800 */
[----:B------:R-:W-:Y:S01]  /*7150*/  @!P5 IMAD.IADD R13, R13, 0x1, -R0 ;  /* 0x000000010d0dd824 */ /* 0x000fe200078e0a00 */
[----:B----4-:R-:W-:Y:S01]  /*7160*/  ISETP.GE.AND P4, PT, R16, RZ, PT ;  /* 0x000000ff1000720c */ /* 0x010fe20003f86270 */
[----:B------:R-:W-:-:S04]  /*7170*/  IMAD.MOV.U32 R16, RZ, RZ, R6 ;  /* 0x000000ffff107224 */ /* 0x000fc800078e0006 */
[----:B------:R-:W-:-:S05]  /*7180*/  @!P0 IMAD.MOV R16, RZ, RZ, -R16 ;  /* 0x000000ffff108224 */ /* 0x000fca00078e0a10 */
[----:B------:R0:W-:Y:S04]  /*7190*/  STL [R1+0x35c], R16 ;  /* 0x00035c1001007387 */ /* 0x0001e80000100800 */
[----:B------:R1:W-:Y:S01]  /*71a0*/  STL [R1+0x358], R4 ;  /* 0x0003580401007387 */ /* 0x0003e20000100800 */
[----:B0-----:R-:W-:-:S03]  /*71b0*/  IMAD.MOV.U32 R16, RZ, RZ, R8 ;  /* 0x000000ffff107224 */ /* 0x001fc600078e0008 */
[----:B------:R-:W4:Y:S01]  /*71c0*/  LDL.LU R8, [R1+0x6c] ;  /* 0x00006c0001087983 */ /* 0x000f220000300800 */
[----:B------:R-:W-:Y:S02]  /*71d0*/  @!P1 IMAD.MOV R16, RZ, RZ, -R16 ;  /* 0x000000ffff109224 */ /* 0x000fe400078e0a10 */
[----:B-1----:R-:W-:Y:S02]  /*71e0*/  IMAD.MOV.U32 R4, RZ, RZ, R13 ;  /* 0x000000ffff047224 */ /* 0x002fe400078e000d */
[----:B------:R-:W5:Y:S04]  /*71f0*/  LDL.LU R13, [R1+0x80] ;  /* 0x00008000010d7983 */ /* 0x000f680000300800 */
[----:B------:R0:W-:Y:S04]  /*7200*/  STL [R1+0x354], R16 ;  /* 0x0003541001007387 */ /* 0x0001e80000100800 */
[----:B0-----:R-:W4:Y:S01]  /*7210*/  LDL.LU R16, [R1+0x31d0] ;  /* 0x0031d00001107983 */ /* 0x001f220000300800 */
[----:B------:R-:W-:-:S04]  /*7220*/  IMAD.HI.U32 R11, R5, R10, RZ ;  /* 0x0000000a050b7227 */ /* 0x000fc800078e00ff */
[----:B------:R-:W-:-:S04]  /*7230*/  IMAD.MOV R11, RZ, RZ, -R11 ;  /* 0x000000ffff0b7224 */ /* 0x000fc800078e0a0b */
[----:B------:R-:W-:-:S05]  /*7240*/  IMAD R10, R0, R11, R10 ;  /* 0x0000000b000a7224 */ /* 0x000fca00078e020a */
[C---:B------:R-:W-:Y:S02]  /*7250*/  ISETP.GT.U32.AND P5, PT, R0.reuse, R10, PT ;  /* 0x0000000a0000720c */ /* 0x040fe40003fa4070 */
[----:B------:R-:W-:Y:S02]  /*7260*/  ISETP.GT.U32.AND P0, PT, R0, R7, PT ;  /* 0x000000070000720c */ /* 0x000fe40003f04070 */
[----:B------:R-:W-:-:S09]  /*7270*/  ISETP.GE.AND P6, PT, R14, RZ, PT ;  /* 0x000000ff0e00720c */ /* 0x000fd20003fc6270 */
[--C-:B------:R-:W-:Y:S01]  /*7280*/  @!P5 IMAD.IADD R10, R10, 0x1, -R0.reuse ;  /* 0x000000010a0ad824 */ /* 0x100fe200078e0a00 */
[----:B------:R-:W-:Y:S01]  /*7290*/  ISETP.GT.U32.AND P5, PT, R0, R9, PT ;  /* 0x000000090000720c */ /* 0x000fe20003fa4070 */
[----:B------:R-:W-:-:S03]  /*72a0*/  @!P0 IMAD.IADD R7, R7, 0x1, -R0 ;  /* 0x0000000107078824 */ /* 0x000fc600078e0a00 */
[----:B------:R-:W-:Y:S01]  /*72b0*/  ISETP.GT.U32.AND P2, PT, R0, R10, PT ;  /* 0x0000000a0000720c */ /* 0x000fe20003f44070 */
[----:B------:R-:W-:Y:S01]  /*72c0*/  @!P6 IMAD.MOV R4, RZ, RZ, -R4 ;  /* 0x000000ffff04e224 */ /* 0x000fe200078e0a04 */
[----:B---3--:R-:W-:Y:S02]  /*72d0*/  IABS R12, R23 ;  /* 0x00000017000c7213 */ /* 0x008fe40000000000 */
[----:B--2---:R-:W-:Y:S02]  /*72e0*/  IABS R11, R29 ;  /* 0x0000001d000b7213 */ /* 0x004fe40000000000 */
[----:B------:R-:W-:Y:S03]  /*72f0*/  STL [R1+0x350], R4 ;  /* 0x0003500401007387 */ /* 0x000fe60000100800 */
[----:B------:R-:W-:-:S04]  /*7300*/  @!P5 IMAD.IADD R9, R9, 0x1, -R0 ;  /* 0x000000010909d824 */ /* 0x000fc800078e0a00 */
[----:B------:R-:W-:Y:S01]  /*7310*/  @!P2 IMAD.IADD R10, R10, 0x1, -R0 ;  /* 0x000000010a0aa824 */ /* 0x000fe200078e0a00 */
[----:B------:R-:W-:Y:S01]  /*7320*/  ISETP.GE.AND P2, PT, R29, RZ, PT ;  /* 0x000000ff1d00720c */ /* 0x000fe20003f46270 */
[----:B------:R-:W-:Y:S01]  /*7330*/  IMAD.HI.U32 R6, R5, R12, RZ ;  /* 0x0000000c05067227 */ /* 0x000fe200078e00ff */
[----:B------:R-:W2:Y:S03]  /*7340*/  LDL.LU R29, [R1+0x88] ;  /* 0x00008800011d7983 */ /* 0x000ea60000300800 */
[----:B------:R-:W-:-:S04]  /*7350*/  IMAD.MOV R6, RZ, RZ, -R6 ;  /* 0x000000ffff067224 */ /* 0x000fc800078e0a06 */
[----:B------:R-:W-:Y:S01]  /*7360*/  IMAD R12, R0, R6, R12 ;  /* 0x00000006000c7224 */ /* 0x000fe200078e020c */
[----:B------:R-:W-:Y:S02]  /*7370*/  IABS R6, R25 ;  /* 0x0000001900067213 */ /* 0x000fe40000000000 */
[----:B----4-:R-:W-:Y:S01]  /*7380*/  ISETP.GE.AND P0, PT, R16, RZ, PT ;  /* 0x000000ff1000720c */ /* 0x010fe20003f06270 */
[----:B------:R-:W-:-:S04]  /*7390*/  IMAD.MOV.U32 R16, RZ, RZ, R7 ;  /* 0x000000ffff107224 */ /* 0x000fc800078e0007 */
[----:B------:R-:W-:-:S05]  /*73a0*/  @!P4 IMAD.MOV R16, RZ, RZ, -R16 ;  /* 0x000000ffff10c224 */ /* 0x000fca00078e0a10 */
[----:B------:R0:W-:Y:S01]  /*73b0*/  STL [R1+0x34c], R16 ;  /* 0x00034c1001007387 */ /* 0x0001e20000100800 */
[----:B------:R-:W-:-:S03]  /*73c0*/  ISETP.GE.AND P4, PT, R23, RZ, PT ;  /* 0x000000ff1700720c */ /* 0x000fc60003f86270 */
[----:B------:R-:W3:Y:S01]  /*73d0*/  LDL.LU R23, [R1+0x8c] ;  /* 0x00008c0001177983 */ /* 0x000ee20000300800 */
[----:B0-----:R-:W-:-:S04]  /*73e0*/  IMAD.MOV.U32 R16, RZ, RZ, R9 ;  /* 0x000000ffff107224 */ /* 0x001fc800078e0009 */
[----:B------:R-:W-:Y:S02]  /*73f0*/  @!P3 IMAD.MOV R16, RZ, RZ, -R16 ;  /* 0x000000ffff10b224 */ /* 0x000fe400078e0a10 */
[----:B------:R-:W-:Y:S02]  /*7400*/  IMAD.MOV.U32 R9, RZ, RZ, R25 ;  /* 0x000000ffff097224 */ /* 0x000fe400078e0019 */
[----:B------:R-:W-:Y:S01]  /*7410*/  IMAD.MOV.U32 R25, RZ, RZ, R24 ;  /* 0x000000ffff197224 */ /* 0x000fe200078e0018 */
[----:B------:R0:W-:Y:S04]  /*7420*/  STL [R1+0x348], R16 ;  /* 0x0003481001007387 */ /* 0x0001e80000100800 */
[----:B------:R-:W4:Y:S01]  /*7430*/  LDL R24, [R1+0x98] ;  /* 0x0000980001187983 */ /* 0x000f220000100800 */
[----:B------:R-:W-:-:S04]  /*7440*/  IMAD.HI.U32 R14, R5, R2, RZ ;  /* 0x00000002050e7227 */ /* 0x000fc800078e00ff */
[----:B------:R-:W-:Y:S01]  /*7450*/  IMAD.MOV R14, RZ, RZ, -R14 ;  /* 0x000000ffff0e7224 */ /* 0x000fe200078e0a0e */
[----:B-----5:R-:W-:Y:S01]  /*7460*/  IABS R4, R13 ;  /* 0x0000000d00047213 */ /* 0x020fe20000000000 */
[----:B0-----:R-:W5:Y:S02]  /*7470*/  LDL R16, [R1+0x90] ;  /* 0x0000900001107983 */ /* 0x001f640000100800 */
[----:B------:R-:W-:Y:S02]  /*7480*/  IMAD R14, R0, R14, R2 ;  /* 0x0000000e000e7224 */ /* 0x000fe400078e0202 */
[----:B------:R-:W-:-:S03]  /*7490*/  IMAD.HI.U32 R2, R5, R11, RZ ;  /* 0x0000000b05027227 */ /* 0x000fc600078e00ff */
[----:B------:R-:W-:Y:S01]  /*74a0*/  ISETP.GT.U32.AND P6, PT, R0, R14, PT ;  /* 0x0000000e0000720c */ /* 0x000fe20003fc4070 */
[----:B------:R-:W-:-:S04]  /*74b0*/  IMAD.MOV R2, RZ, RZ, -R2 ;  /* 0x000000ffff027224 */ /* 0x000fc800078e0a02 */
[----:B------:R-:W-:-:S05]  /*74c0*/  IMAD R2, R0, R2, R11 ;  /* 0x0000000200027224 */ /* 0x000fca00078e020b */
[----:B------:R-:W-:-:S03]  /*74d0*/  ISETP.GT.U32.AND P5, PT, R0, R2, PT ;  /* 0x000000020000720c */ /* 0x000fc60003fa4070 */
[----:B------:R-:W-:Y:S01]  /*74e0*/  @!P6 IMAD.IADD R14, R14, 0x1, -R0 ;  /* 0x000000010e0ee824 */ /* 0x000fe200078e0a00 */
[----:B------:R-:W-:Y:S01]  /*74f0*/  ISETP.GT.U32.AND P6, PT, R0, R12, PT ;  /* 0x0000000c0000720c */ /* 0x000fe20003fc4070 */
[----:B------:R-:W-:-:S08]  /*7500*/  IMAD.HI.U32 R11, R5, R4, RZ ;  /* 0x00000004050b7227 */ /* 0x000fd000078e00ff */
[----:B------:R-:W-:Y:S01]  /*7510*/  @!P5 IMAD.IADD R2, R2, 0x1, -R0 ;  /* 0x000000010202d824 */ /* 0x000fe200078e0a00 */
[----:B------:R-:W-:-:S03]  /*7520*/  ISETP.GT.U32.AND P5, PT, R0, R14, PT ;  /* 0x0000000e0000720c */ /* 0x000fc60003fa4070 */
[----:B------:R-:W-:Y:S01]  /*7530*/  @!P6 IMAD.IADD R12, R12, 0x1, -R0 ;  /* 0x000000010c0ce824 */ /* 0x000fe200078e0a00 */
[----:B------:R-:W-:Y:S02]  /*7540*/  ISETP.GT.U32.AND P6, PT, R0, R2, PT ;  /* 0x000000020000720c */ /* 0x000fe40003fc4070 */
[----:B------:R-:W-:Y:S01]  /*7550*/  ISETP.GE.AND P1, PT, R8, RZ, PT ;  /* 0x000000ff0800720c */ /* 0x000fe20003f26270 */
[----:B------:R-:W-:-:S04]  /*7560*/  IMAD.MOV R11, RZ, RZ, -R11 ;  /* 0x000000ffff0b7224 */ /* 0x000fc800078e0a0b */
[----:B------:R-:W-:Y:S02]  /*7570*/  IMAD R4, R0, R11, R4 ;  /* 0x0000000b00047224 */ /* 0x000fe400078e0204 */
[----:B------:R-:W-:Y:S02]  /*7580*/  @!P5 IMAD.IADD R14, R14, 0x1, -R0 ;  /* 0x000000010e0ed824 */ /* 0x000fe400078e0a00 */
[----:B------:R-:W-:Y:S02]  /*7590*/  IMAD.MOV.U32 R11, RZ, RZ, R9 ;  /* 0x000000ffff0b7224 */ /* 0x000fe400078e0009 */
[----:B------:R-:W-:Y:S02]  /*75a0*/  IMAD.MOV.U32 R9, RZ, RZ, R14 ;  /* 0x000000ffff097224 */ /* 0x000fe400078e000e */
[----:B------:R-:W-:Y:S02]  /*75b0*/  @!P6 IMAD.IADD R2, R2, 0x1, -R0 ;  /* 0x000000010202e824 */ /* 0x000fe400078e0a00 */
[----:B------:R-:W-:-:S02]  /*75c0*/  @!P1 IMAD.MOV R10, RZ, RZ, -R10 ;  /* 0x000000ffff0a9224 */ /* 0x000fc400078e0a0a */
[----:B------:R-:W-:Y:S02]  /*75d0*/  @!P0 IMAD.MOV R9, RZ, RZ, -R9 ;  /* 0x000000ffff098224 */ /* 0x000fe400078e0a09 */
[----:B------:R-:W-:Y:S01]  /*75e0*/  @!P2 IMAD.MOV R2, RZ, RZ, -R2 ;  /* 0x000000ffff02a224 */ /* 0x000fe200078e0a02 */
[----:B------:R-:W-:Y:S04]  /*75f0*/  STL [R1+0x338], R10 ;  /* 0x0003380a01007387 */ /* 0x000fe80000100800 */
[----:B------:R-:W-:Y:S04]  /*7600*/  STL [R1+0x334], R9 ;  /* 0x0003340901007387 */ /* 0x000fe80000100800 */
[----:B------:R4:W-:Y:S02]  /*7610*/  STL [R1+0x330], R2 ;  /* 0x0003300201007387 */ /* 0x0009e40000100800 */
[----:B----4-:R-:W-:-:S02]  /*7620*/  IABS R2, R24 ;  /* 0x0000001800027213 */ /* 0x010fc40000000000 */
[----:B------:R-:W4:Y:S01]  /*7630*/  LDL R24, [R1+0x9c] ;  /* 0x00009c0001187983 */ /* 0x000f220000100800 */
[----:B------:R-:W-:-:S04]  /*7640*/  IMAD.HI.U32 R7, R5, R6, RZ ;  /* 0x0000000605077227 */ /* 0x000fc800078e00ff */
[----:B------:R-:W-:-:S04]  /*7650*/  IMAD.MOV R7, RZ, RZ, -R7 ;  /* 0x000000ffff077224 */ /* 0x000fc800078e0a07 */
[----:B------:R-:W-:-:S05]  /*7660*/  IMAD R6, R0, R7, R6 ;  /* 0x0000000700067224 */ /* 0x000fca00078e0206 */
[----:B------:R-:W-:Y:S02]  /*7670*/  ISETP.GT.U32.AND P5, PT, R0, R6, PT ;  /* 0x000000060000720c */ /* 0x000fe40003fa4070 */
[----:B------:R-:W-:-:S05]  /*7680*/  IABS R8, R15 ;  /* 0x0000000f00087213 */ /* 0x000fca0000000000 */
[----:B------:R-:W-:Y:S01]  /*7690*/  IMAD.HI.U32 R7, R5, R8, RZ ;  /* 0x0000000805077227 */ /* 0x000fe200078e00ff */
[----:B---3--:R-:W-:-:S05]  /*76a0*/  IABS R10, R23 ;  /* 0x00000017000a7213 */ /* 0x008fca0000000000 */
[----:B------:R-:W-:Y:S02]  /*76b0*/  @!P5 IMAD.IADD R6, R6, 0x1, -R0 ;  /* 0x000000010606d824 */ /* 0x000fe400078e0a00 */
[----:B------:R-:W-:-:S03]  /*76c0*/  IMAD.MOV R7, RZ, RZ, -R7 ;  /* 0x000000ffff077224 */ /* 0x000fc600078e0a07 */
[C---:B------:R-:W-:Y:S01]  /*76d0*/  ISETP.GT.U32.AND P5, PT, R0.reuse, R6, PT ;  /* 0x000000060000720c */ /* 0x040fe20003fa4070 */
[----:B------:R-:W-:Y:S02]  /*76e0*/  IMAD R7, R0, R7, R8 ;  /* 0x0000000700077224 */ /* 0x000fe400078e0208 */
[----:B------:R-:W-:-:S04]  /*76f0*/  IMAD.HI.U32 R8, R5, R10, RZ ;  /* 0x0000000a05087227 */ /* 0x000fc800078e00ff */
[----:B------:R-:W-:Y:S01]  /*7700*/  IMAD.MOV R14, RZ, RZ, -R8 ;  /* 0x000000ffff0e7224 */ /* 0x000fe200078e0a08 */
[----:B------:R-:W-:Y:S02]  /*7710*/  ISETP.GE.AND P0, PT, R13, RZ, PT ;  /* 0x000000ff0d00720c */ /* 0x000fe40003f06270 */
[----:B------:R-:W-:Y:S01]  /*7720*/  ISETP.GE.AND P2, PT, R15, RZ, PT ;  /* 0x000000ff0f00720c */ /* 0x000fe20003f46270 */
[----:B------:R-:W-:Y:S01]  /*7730*/  IMAD R10, R0, R14, R10 ;  /* 0x0000000e000a7224 */ /* 0x000fe200078e020a */
[----:B--2---:R-:W-:Y:S01]  /*7740*/  IABS R13, R29 ;  /* 0x0000001d000d7213 */ /* 0x004fe20000000000 */
[----:B------:R-:W-:Y:S01]  /*7750*/  @!P5 IMAD.IADD R6, R6, 0x1, -R0 ;  /* 0x000000010606d824 */ /* 0x000fe200078e0a00 */
[----:B------:R-:W2:Y:S01]  /*7760*/  LDL R14, [R1+0xa0] ;  /* 0x0000a000010e7983 */ /* 0x000ea20000100800 */
[----:B------:R-:W-:Y:S02]  /*7770*/  ISETP.GE.AND P5, PT, R29, RZ, PT ;  /* 0x000000ff1d00720c */ /* 0x000fe40003fa6270 */
[----:B------:R-:W-:Y:S01]  /*7780*/  ISETP.GE.AND P1, PT, R11, RZ, PT ;  /* 0x000000ff0b00720c */ /* 0x000fe20003f26270 */
[----:B------:R-:W3:Y:S01]  /*7790*/  LDL R15, [R1+0xa4] ;  /* 0x0000a400010f7983 */ /* 0x000ee20000100800 */
[----:B-----5:R-:W-:-:S03]  /*77a0*/  IABS R11, R16 ;  /* 0x00000010000b7213 */ /* 0x020fc60000000000 */
[----:B------:R-:W5:Y:S01]  /*77b0*/  LDL R29, [R1+0xa8] ;  /* 0x0000a800011d7983 */ /* 0x000f620000100800 */
[----:B------:R-:W-:Y:S02]  /*77c0*/  ISETP.GT.U32.AND P3, PT, R0, R12, PT ;  /* 0x0000000c0000720c */ /* 0x000fe40003f64070 */
[----:B----4-:R-:W-:Y:S02]  /*77d0*/  IABS R16, R24 ;  /* 0x0000001800107213 */ /* 0x010fe40000000000 */
[----:B------:R-:W4:Y:S09]  /*77e0*/  LDL R24, [R1+0xac] ;  /* 0x0000ac0001187983 */ /* 0x000f320000100800 */
[----:B------:R-:W-:Y:S01]  /*77f0*/  @!P3 IMAD.IADD R12, R12, 0x1, -R0 ;  /* 0x000000010c0cb824 */ /* 0x000fe200078e0a00 */
[----:B------:R-:W-:-:S13]  /*7800*/  ISETP.GT.U32.AND P3, PT, R0, R7, PT ;  /* 0x000000070000720c */ /* 0x000fda0003f64070 */
[----:B------:R-:W-:-:S05]  /*7810*/  @!P3 IMAD.IADD R7, R7, 0x1, -R0 ;  /* 0x000000010707b824 */ /* 0x000fca00078e0a00 */
[C---:B------:R-:W-:Y:S01]  /*7820*/  ISETP.GT.U32.AND P3, PT, R0.reuse, R7, PT ;  /* 0x000000070000720c */ /* 0x040fe20003f64070 */
[----:B------:R-:W-:Y:S01]  /*7830*/  IMAD.HI.U32 R9, R5, R13, RZ ;  /* 0x0000000d05097227 */ /* 0x000fe200078e00ff */
[----:B------:R-:W-:-:S03]  /*7840*/  ISETP.GT.U32.AND P6, PT, R0, R4, PT ;  /* 0x000000040000720c */ /* 0x000fc60003fc4070 */
[----:B------:R-:W-:-:S04]  /*7850*/  IMAD.MOV R9, RZ, RZ, -R9 ;  /* 0x000000ffff097224 */ /* 0x000fc800078e0a09 */
[----:B------:R-:W-:-:S04]  /*7860*/  IMAD R13, R0, R9, R13 ;  /* 0x00000009000d7224 */ /* 0x000fc800078e020d */
[----:B------:R-:W-:Y:S01]  /*7870*/  @!P3 IMAD.IADD R7, R7, 0x1, -R0 ;  /* 0x000000010707b824 */ /* 0x000fe200078e0a00 */
[----:B------:R-:W-:Y:S01]  /*7880*/  ISETP.GT.U32.AND P3, PT, R0, R10, PT ;  /* 0x0000000a0000720c */ /* 0x000fe20003f64070 */
[----:B------:R-:W-:-:S04]  /*7890*/  IMAD.HI.U32 R9, R5, R11, RZ ;  /* 0x0000000b05097227 */ /* 0x000fc800078e00ff */
[----:B------:R-:W-:-:S04]  /*78a0*/  IMAD.HI.U32 R8, R5, R2, RZ ;  /* 0x0000000205087227 */ /* 0x000fc800078e00ff */
[----:B------:R-:W-:Y:S02]  /*78b0*/  IMAD.MOV R9, RZ, RZ, -R9 ;  /* 0x000000ffff097224 */ /* 0x000fe400078e0a09 */
[----:B------:R-:W-:Y:S02]  /*78c0*/  IMAD.MOV R8, RZ, RZ, -R8 ;  /* 0x000000ffff087224 */ /* 0x000fe400078e0a08 */
[----:B------:R-:W-:Y:S02]  /*78d0*/  IMAD R11, R0, R9, R11 ;  /* 0x00000009000b7224 */ /* 0x000fe400078e020b */
[----:B------:R-:W-:-:S04]  /*78e0*/  IMAD.HI.U32 R9, R5, R16, RZ ;  /* 0x0000001005097227 */ /* 0x000fc800078e00ff */
[--C-:B------:R-:W-:Y:S02]  /*78f0*/  @!P3 IMAD.IADD R10, R10, 0x1, -R0.reuse ;  /* 0x000000010a0ab824 */ /* 0x100fe400078e0a00 */
[----:B------:R-:W-:Y:S02]  /*7900*/  @!P6 IMAD.IADD R4, R4, 0x1, -R0 ;  /* 0x000000010404e824 */ /* 0x000fe400078e0a00 */
[C---:B------:R-:W-:Y:S01]  /*7910*/  IMAD R2, R0.reuse, R8, R2 ;  /* 0x0000000800027224 */ /* 0x040fe200078e0202 */
[----:B--2---:R-:W-:Y:S01]  /*7920*/  IABS R8, R14 ;  /* 0x0000000e00087213 */ /* 0x004fe20000000000 */
[----:B------:R-:W-:Y:S01]  /*7930*/  IMAD.MOV R9, RZ, RZ, -R9 ;  /* 0x000000ffff097224 */ /* 0x000fe200078e0a09 */
[----:B---3--:R-:W-:Y:S01]  /*7940*/  IABS R14, R15 ;  /* 0x0000000f000e7213 */ /* 0x008fe20000000000 */
[----:B------:R0:W-:Y:S01]  /*7950*/  STL [R1+0x31cc], R10 ;  /* 0x0031cc0a01007387 */ /* 0x0001e20000100800 */
[----:B-----5:R-:W-:Y:S01]  /*7960*/  IABS R15, R29 ;  /* 0x0000001d000f7213 */ /* 0x020fe20000000000 */
[C---:B------:R-:W-:Y:S01]  /*7970*/  IMAD R16, R0.reuse, R9, R16 ;  /* 0x0000000900107224 */ /* 0x040fe200078e0210 */
[C---:B------:R-:W-:Y:S01]  /*7980*/  ISETP.GT.U32.AND P6, PT, R0.reuse, R4, PT ;  /* 0x000000040000720c */ /* 0x040fe20003fc4070 */
[----:B------:R-:W-:Y:S01]  /*7990*/  IMAD.MOV.U32 R29, RZ, RZ, R18 ;  /* 0x000000ffff1d7224 */ /* 0x000fe200078e0012 */
[----:B------:R-:W-:Y:S01]  /*79a0*/  ISETP.GT.U32.AND P3, PT, R0, R2, PT ;  /* 0x000000020000720c */ /* 0x000fe20003f64070 */
[----:B------:R-:W-:-:S04]  /*79b0*/  IMAD.HI.U32 R18, R5, R15, RZ ;  /* 0x0000000f05127227 */ /* 0x000fc800078e00ff */
[----:B0-----:R-:W-:Y:S02]  /*79c0*/  IMAD.MOV.U32 R10, RZ, RZ, R25 ;  /* 0x000000ffff0a7224 */ /* 0x001fe400078e0019 */
[----:B------:R-:W-:Y:S02]  /*79d0*/  IMAD.MOV.U32 R25, RZ, RZ, R22 ;  /* 0x000000ffff197224 */ /* 0x000fe400078e0016 */
[----:B------:R-:W-:Y:S02]  /*79e0*/  IMAD.MOV.U32 R22, RZ, RZ, R17 ;  /* 0x000000ffff167224 */ /* 0x000fe400078e0011 */
[----:B------:R-:W-:-:S04]  /*79f0*/  IMAD.HI.U32 R17, R5, R8, RZ ;  /* 0x0000000805117227 */ /* 0x000fc800078e00ff */
[----:B------:R-:W-:Y:S02]  /*7a00*/  IMAD.MOV R17, RZ, RZ, -R17 ;  /* 0x000000ffff117224 */ /* 0x000fe400078e0a11 */
[----:B------:R-:W-:Y:S02]  /*7a10*/  IMAD.MOV R18, RZ, RZ, -R18 ;  /* 0x000000ffff127224 */ /* 0x000fe400078e0a12 */
[----:B------:R-:W-:Y:S02]  /*7a20*/  @!P4 IMAD.MOV R12, RZ, RZ, -R12 ;  /* 0x000000ffff0cc224 */ /* 0x000fe400078e0a0c */
[C---:B------:R-:W-:Y:S02]  /*7a30*/  IMAD R8, R0.reuse, R17, R8 ;  /* 0x0000001100087224 */ /* 0x040fe400078e0208 */
[----:B------:R-:W-:Y:S01]  /*7a40*/  IMAD R15, R0, R18, R15 ;  /* 0x00000012000f7224 */ /* 0x000fe200078e020f */
[----:B------:R-:W2:Y:S01]  /*7a50*/  LDL.LU R17, [R1+0x31c] ;  /* 0x00031c0001117983 */ /* 0x000ea20000300800 */
[----:B------:R-:W-:-:S02]  /*7a60*/  @!P6 IMAD.IADD R4, R4, 0x1, -R0 ;  /* 0x000000010404e824 */ /* 0x000fc400078e0a00 */
[----:B------:R-:W-:Y:S02]  /*7a70*/  IMAD.MOV.U32 R18, RZ, RZ, R10 ;  /* 0x000000ffff127224 */ /* 0x000fe400078e000a */
[----:B------:R-:W-:Y:S02]  /*7a80*/  IMAD.MOV.U32 R10, RZ, RZ, R6 ;  /* 0x000000ffff0a7224 */ /* 0x000fe400078e0006 */
[----:B------:R-:W-:Y:S01]  /*7a90*/  @!P3 IMAD.IADD R2, R2, 0x1, -R0 ;  /* 0x000000010202b824 */ /* 0x000fe200078e0a00 */
[----:B------:R-:W-:Y:S01]  /*7aa0*/  ISETP.GE.AND P3, PT, R23, RZ, PT ;  /* 0x000000ff1700720c */ /* 0x000fe20003f66270 */
[----:B------:R-:W-:Y:S02]  /*7ab0*/  IMAD.MOV.U32 R23, RZ, RZ, R20 ;  /* 0x000000ffff177224 */ /* 0x000fe400078e0014 */
[----:B------:R-:W-:Y:S02]  /*7ac0*/  @!P1 IMAD.MOV R10, RZ, RZ, -R10 ;  /* 0x000000ffff0a9224 */ /* 0x000fe400078e0a0a */
[----:B------:R-:W-:Y:S01]  /*7ad0*/  @!P2 IMAD.MOV R7, RZ, RZ, -R7 ;  /* 0x000000ffff07a224 */ /* 0x000fe200078e0a07 */
[----:B----4-:R-:W-:Y:S01]  /*7ae0*/  IABS R9, R24 ;  /* 0x0000001800097213 */ /* 0x010fe20000000000 */
[----:B------:R-:W-:-:S02]  /*7af0*/  IMAD.MOV.U32 R24, RZ, RZ, R19 ;  /* 0x000000ffff187224 */ /* 0x000fc400078e0013 */
[----:B------:R-:W-:-:S04]  /*7b00*/  IMAD.HI.U32 R19, R5, R14, RZ ;  /* 0x0000000e05137227 */ /* 0x000fc800078e00ff */
[----:B------:R-:W-:-:S04]  /*7b10*/  IMAD.MOV R19, RZ, RZ, -R19 ;  /* 0x000000ffff137224 */ /* 0x000fc800078e0a13 */
[----:B------:R-:W-:Y:S02]  /*7b20*/  IMAD R14, R0, R19, R14 ;  /* 0x00000013000e7224 */ /* 0x000fe400078e020e */
[----:B------:R-:W3:Y:S04]  /*7b30*/  LDL.LU R19, [R1+0x150] ;  /* 0x0001500001137983 */ /* 0x000ee80000300800 */
[----:B------:R-:W4:Y:S01]  /*7b40*/  LDL R6, [R1+0xb0] ;  /* 0x0000b00001067983 */ /* 0x000f220000100800 */
[----:B------:R-:W-:-:S03]  /*7b50*/  IMAD.HI.U32 R20, R5, R9, RZ ;  /* 0x0000000905147227 */ /* 0x000fc600078e00ff */
[----:B------:R0:W-:Y:S01]  /*7b60*/  STL [R1+0x318], R12 ;  /* 0x0003180c01007387 */ /* 0x0001e20000100800 */
[----:B------:R-:W-:Y:S02]  /*7b70*/  IMAD.MOV R20, RZ, RZ, -R20 ;  /* 0x000000ffff147224 */ /* 0x000fe400078e0a14 */
[----:B0-----:R-:W-:Y:S02]  /*7b80*/  IMAD.MOV.U32 R12, RZ, RZ, R4 ;  /* 0x000000ffff0c7224 */ /* 0x001fe400078e0004 */
[----:B------:R-:W5:Y:S02]  /*7b90*/  LDL R4, [R1+0xb4] ;  /* 0x0000b40001047983 */ /* 0x000f640000100800 */
[----:B------:R-:W-:Y:S02]  /*7ba0*/  @!P0 IMAD.MOV R12, RZ, RZ, -R12 ;  /* 0x000000ffff0c8224 */ /* 0x000fe400078e0a0c */
[----:B------:R0:W-:Y:S01]  /*7bb0*/  STL [R1+0x314], R10 ;  /* 0x0003140a01007387 */ /* 0x0001e20000100800 */
[----:B------:R-:W-:-:S03]  /*7bc0*/  IMAD R9, R0, R20, R9 ;  /* 0x0000001400097224 */ /* 0x000fc600078e0209 */
[----:B0-----:R-:W2:Y:S04]  /*7bd0*/  LDL.LU R10, [R1+0x31cc] ;  /* 0x0031cc00010a7983 */ /* 0x001ea80000300800 */
[----:B------:R0:W-:Y:S04]  /*7be0*/  STL [R1+0x310], R12 ;  /* 0x0003100c01007387 */ /* 0x0001e80000100800 */
[----:B0-----:R-:W3:Y:S04]  /*7bf0*/  LDL.LU R12, [R1+0x90] ;  /* 0x00009000010c7983 */ /* 0x001ee80000300800 */
[----:B------:R0:W-:Y:S04]  /*7c00*/  STL [R1+0x30c], R7 ;  /* 0x00030c0701007387 */ /* 0x0001e80000100800 */
[----:B------:R-:W2:Y:S01]  /*7c10*/  LDL.LU R20, [R1+0xb8] ;  /* 0x0000b80001147983 */ /* 0x000ea20000300800 */
[----:B------:R-:W-:-:S13]  /*7c20*/  ISETP.GT.U32.AND P2, PT, R0, R2, PT ;  /* 0x000000020000720c */ /* 0x000fda0003f44070 */
[----:B------:R-:W-:Y:S01]  /*7c30*/  @!P2 IMAD.IADD R2, R2, 0x1, -R0 ;  /* 0x000000010202a824 */ /* 0x000fe200078e0a00 */
[----:B----4-:R-:W-:-:S05]  /*7c40*/  IABS R6, R6 ;  /* 0x0000000600067213 */ /* 0x010fca0000000000 */
[----:B0-----:R-:W-:Y:S01]  /*7c50*/  IMAD.HI.U32 R7, R5, R6, RZ ;  /* 0x0000000605077227 */ /* 0x001fe200078e00ff */
[----:B-----5:R-:W-:Y:S02]  /*7c60*/  IABS R4, R4 ;  /* 0x0000000400047213 */ /* 0x020fe40000000000 */
[----:B---3--:R-:W-:-:S03]  /*7c70*/  ISETP.GE.AND P2, PT, R12, RZ, PT ;  /* 0x000000ff0c00720c */ /* 0x008fc60003f46270 */
[----:B------:R-:W-:Y:S01]  /*7c80*/  IMAD.HI.U32 R12, R5, R4, RZ ;  /* 0x00000004050c7227 */ /* 0x000fe200078e00ff */
[----:B--2---:R-:W-:Y:S04]  /*7c90*/  STL [R1+0x31c4], R20 ;  /* 0x0031c41401007387 */ /* 0x004fe80000100800 */
[----:B------:R0:W-:Y:S04]  /*7ca0*/  STL [R1+0x31c8], R28 ;  /* 0x0031c81c01007387 */ /* 0x0001e80000100800 */
[----:B0-----:R-:W2:Y:S04]  /*7cb0*/  LDL.LU R28, [R1+0x98] ;  /* 0x00009800011c7983 */ /* 0x001ea80000300800 */
[----:B------:R-:W3:Y:S04]  /*7cc0*/  LDL.LU R20, [R1+0x9c] ;  /* 0x00009c0001147983 */ /* 0x000ee80000300800 */
[----:B------:R0:W-:Y:S04]  /*7cd0*/  STL [R1+0x31bc], R5 ;  /* 0x0031bc0501007387 */ /* 0x0001e80000100800 */
[----:B0-----:R-:W4:Y:S01]  /*7ce0*/  LDL.LU R5, [R1+0xa0] ;  /* 0x0000a00001057983 */ /* 0x001f220000300800 */
[----:B------:R-:W-:-:S13]  /*7cf0*/  ISETP.GT.U32.AND P6, PT, R0, R13, PT ;  /* 0x0000000d0000720c */ /* 0x000fda0003fc4070 */
[----:B------:R-:W-:Y:S01]  /*7d00*/  @!P6 IMAD.IADD R13, R13, 0x1, -R0 ;  /* 0x000000010d0de824 */ /* 0x000fe200078e0a00 */
[C---:B------:R-:W-:Y:S02]  /*7d10*/  ISETP.GT.U32.AND P6, PT, R0.reuse, R11, PT ;  /* 0x0000000b0000720c */ /* 0x040fe40003fc4070 */
[C---:B------:R-:W-:Y:S02]  /*7d20*/  ISETP.GT.U32.AND P1, PT, R0.reuse, R10, PT ;  /* 0x0000000a0000720c */ /* 0x040fe40003f24070 */
[----:B------:R-:W-:-:S09]  /*7d30*/  ISETP.GT.U32.AND P4, PT, R0, R13, PT ;  /* 0x0000000d0000720c */ /* 0x000fd20003f84070 */
[----:B------:R-:W-:-:S05]  /*7d40*/  @!P6 IMAD.IADD R11, R11, 0x1, -R0 ;  /* 0x000000010b0be824 */ /* 0x000fca00078e0a00 */
[C---:B------:R-:W-:Y:S02]  /*7d50*/  ISETP.GT.U32.AND P0, PT, R0.reuse, R11, PT ;  /* 0x0000000b0000720c */ /* 0x040fe40003f04070 */
[C---:B------:R-:W-:Y:S01]  /*7d60*/  ISETP.GT.U32.AND P6, PT, R0.reuse, R16, PT ;  /* 0x000000100000720c */ /* 0x040fe20003fc4070 */
[--C-:B------:R-:W-:Y:S01]  /*7d70*/  @!P4 IMAD.IADD R13, R13, 0x1, -R0.reuse ;  /* 0x000000010d0dc824 */ /* 0x100fe200078e0a00 */
[----:B------:R-:W-:Y:S01]  /*7d80*/  ISETP.GT.U32.AND P4, PT, R0, R8, PT ;  /* 0x000000080000720c */ /* 0x000fe20003f84070 */
[----:B------:R-:W-:Y:S01]  /*7d90*/  @!P1 IMAD.IADD R10, R10, 0x1, -R0 ;  /* 0x000000010a0a9824 */ /* 0x000fe200078e0a00 */
[----:B------:R-:W-:-:S07]  /*7da0*/  ISETP.GT.U32.AND P1, PT, R0, R14, PT ;  /* 0x0000000e0000720c */ /* 0x000fce0003f24070 */
[--C-:B------:R-:W-:Y:S01]  /*7db0*/  @!P0 IMAD.IADD R11, R11, 0x1, -R0.reuse ;  /* 0x000000010b0b8824 */ /* 0x100fe200078e0a00 */
[----:B------:R-:W-:Y:S01]  /*7dc0*/  ISETP.GT.U32.AND P0, PT, R0, R15, PT ;  /* 0x0000000f0000720c */ /* 0x000fe20003f04070 */
[--C-:B------:R-:W-:Y:S02]  /*7dd0*/  @!P6 IMAD.IADD R16, R16, 0x1, -R0.reuse ;  /* 0x000000011010e824 */ /* 0x100fe400078e0a00 */
[--C-:B------:R-:W-:Y:S02]  /*7de0*/  @!P4 IMAD.IADD R8, R8, 0x1, -R0.reuse ;  /* 0x000000010808c824 */ /* 0x100fe400078e0a00 */
[----:B------:R-:W-:Y:S01]  /*7df0*/  @!P1 IMAD.IADD R14, R14, 0x1, -R0 ;  /* 0x000000010e0e9824 */ /* 0x000fe200078e0a00 */
[----:B------:R-:W-:Y:S01]  /*7e00*/  ISETP.GT.U32.AND P6, PT, R0, R16, PT ;  /* 0x000000100000720c */ /* 0x000fe20003fc4070 */
[----:B------:R-:W-:Y:S02]  /*7e10*/  @!P5 IMAD.MOV R13, RZ, RZ, -R13 ;  /* 0x000000ffff0dd224 */ /* 0x000fe400078e0a0d */
[----:B------:R-:W-:-:S02]  /*7e20*/  @!P3 IMAD.MOV R10, RZ, RZ, -R10 ;  /* 0x000000ffff0ab224 */ /* 0x000fc400078e0a0a */
[----:B------:R-:W-:Y:S02]  /*7e30*/  IMAD.MOV R12, RZ, RZ, -R12 ;  /* 0x000000ffff0c7224 */ /* 0x000fe400078e0a0c */
[----:B------:R-:W-:Y:S02]  /*7e40*/  @!P0 IMAD.IADD R15, R15, 0x1, -R0 ;  /* 0x000000010f0f8824 */ /* 0x000fe400078e0a00 */
[----:B------:R-:W-:-:S04]  /*7e50*/  IMAD R4, R0, R12, R4 ;  /* 0x0000000c00047224 */ /* 0x000fc800078e0204 */
[----:B------:R-:W-:Y:S01]  /*7e60*/  @!P6 IMAD.IADD R16, R16, 0x1, -R0 ;  /* 0x000000011010e824 */ /* 0x000fe200078e0a00 */
[----:B--2---:R-:W-:Y:S02]  /*7e70*/  ISETP.GE.AND P4, PT, R28, RZ, PT ;  /* 0x000000ff1c00720c */ /* 0x004fe40003f86270 */
[----:B------:R-:W2:Y:S01]  /*7e80*/  LDL.LU R28, [R1+0x31c8] ;  /* 0x0031c800011c7983 */ /* 0x000ea20000300800 */
[----:B---3--:R-:W-:-:S03]  /*7e90*/  ISETP.GE.AND P1, PT, R20, RZ, PT ;  /* 0x000000ff1400720c */ /* 0x008fc60003f26270 */
[----:B------:R-:W3:Y:S04]  /*7ea0*/  LDL.LU R20, [R1+0x31c4] ;  /* 0x0031c40001147983 */ /* 0x000ee80000300800 */
[----:B------:R-:W-:Y:S01]  /*7eb0*/  STL [R1+0x31c0], R18 ;  /* 0x0031c01201007387 */ /* 0x000fe20000100800 */
[----:B----4-:R-:W-:Y:S01]  /*7ec0*/  ISETP.GE.AND P0, PT, R5, RZ, PT ;  /* 0x000000ff0500720c */ /* 0x010fe20003f06270 */
[----:B------:R-:W-:Y:S02]  /*7ed0*/  IMAD.MOV.U32 R5, RZ, RZ, R11 ;  /* 0x000000ffff057224 */ /* 0x000fe400078e000b */
[----:B------:R-:W4:Y:S04]  /*7ee0*/  LDL.LU R11, [R1+0xbc] ;  /* 0x0000bc00010b7983 */ /* 0x000f280000300800 */
[----:B------:R-:W-:Y:S04]  /*7ef0*/  STL [R1+0x300], R13 ;  /* 0x0003000d01007387 */ /* 0x000fe80000100800 */
[----:B------:R0:W-:Y:S01]  /*7f00*/  STL [R1+0x2fc], R10 ;  /* 0x0002fc0a01007387 */ /* 0x0001e20000100800 */
[----:B------:R-:W-:-:S03]  /*7f10*/  @!P2 IMAD.MOV R5, RZ, RZ, -R5 ;  /* 0x000000ffff05a224 */ /* 0x000fc600078e0a05 */
[----:B0-----:R-:W5:Y:S04]  /*7f20*/  LDL.LU R10, [R1+0xac] ;  /* 0x0000ac00010a7983 */ /* 0x001f680000300800 */
[----:B------:R-:W2:Y:S04]  /*7f30*/  LDL.LU R13, [R1+0xb0] ;  /* 0x0000b000010d7983 */ /* 0x000ea80000300800 */
[----:B------:R-:W3:Y:S01]  /*7f40*/  LDL.LU R12, [R1+0xb4] ;  /* 0x0000b400010c7983 */ /* 0x000ee20000300800 */
[----:B------:R-:W-:-:S03]  /*7f50*/  IMAD.MOV.U32 R18, RZ, RZ, R2 ;  /* 0x000000ffff127224 */ /* 0x000fc600078e0002 */
[----:B------:R0:W-:Y:S04]  /*7f60*/  STL [R1+0x2f8], R5 ;  /* 0x0002f80501007387 */ /* 0x0001e80000100800 */
[----:B------:R-:W4:Y:S01]  /*7f70*/  LDL.LU R2, [R1+0xa4] ;  /* 0x0000a40001027983 */ /* 0x000f220000300800 */
[----:B0-----:R-:W-:-:S03]  /*7f80*/  IMAD.MOV.U32 R5, RZ, RZ, R16 ;  /* 0x000000ffff057224 */ /* 0x001fc600078e0010 */
[----:B------:R-:W5:Y:S01]  /*7f90*/  LDL.LU R16, [R1+0xa8] ;  /* 0x0000a80001107983 */ /* 0x000f620000300800 */
[----:B------:R-:W-:Y:S01]  /*7fa0*/  ISETP.GT.U32.AND P6, PT, R0, R9, PT ;  /* 0x000000090000720c */ /* 0x000fe20003fc4070 */
[----:B------:R-:W-:-:S04]  /*7fb0*/  IMAD.MOV R7, RZ, RZ, -R7 ;  /* 0x000000ffff077224 */ /* 0x000fc800078e0a07 */
[----:B------:R-:W-:Y:S02]  /*7fc0*/  IMAD R6, R0, R7, R6 ;  /* 0x0000000700067224 */ /* 0x000fe400078e0206 */
[----:B------:R-:W-:-:S03]  /*7fd0*/  @!P4 IMAD.MOV R18, RZ, RZ, -R18 ;  /* 0x000000ffff12c224 */ /* 0x000fc600078e0a12 */
[----:B------:R-:W-:-:S03]  /*7fe0*/  ISETP.GT.U32.AND P4, PT, R0, R6, PT ;  /* 0x000000060000720c */ /* 0x000fc60003f84070 */
[----:B------:R-:W-:Y:S01]  /*7ff0*/  @!P6 IMAD.IADD R9, R9, 0x1, -R0 ;  /* 0x000000010909e824 */ /* 0x000fe200078e0a00 */
[----:B------:R-:W-:-:S04]  /*8000*/  ISETP.GT.U32.AND P6, PT, R0, R8, PT ;  /* 0x000000080000720c */ /* 0x000fc80003fc4070 */
[C---:B------:R-:W-:Y:S02]  /*8010*/  ISETP.GT.U32.AND P5, PT, R0.reuse, R9, PT ;  /* 0x000000090000720c */ /* 0x040fe40003fa4070 */
[----:B------:R-:W-:-:S03]  /*8020*/  ISETP.GT.U32.AND P3, PT, R0, R14, PT ;  /* 0x0000000e0000720c */ /* 0x000fc60003f64070 */
[----:B------:R-:W-:-:S04]  /*8030*/  @!P4 IMAD.IADD R6, R6, 0x1, -R0 ;  /* 0x000000010606c824 */ /* 0x000fc800078e0a00 */
[--C-:B------:R-:W-:Y:S02]  /*8040*/  @!P6 IMAD.IADD R8, R8, 0x1, -R0.reuse ;  /* 0x000000010808e824 */ /* 0x100fe400078e0a00 */
[----:B------:R-:W-:Y:S01]  /*8050*/  @!P1 IMAD.MOV R5, RZ, RZ, -R5 ;  /* 0x000000ffff059224 */ /* 0x000fe200078e0a05 */
[----:B------:R0:W-:Y:S01]  /*8060*/  STL [R1+0x2f4], R18 ;  /* 0x0002f41201007387 */ /* 0x0001e20000100800 */
[--C-:B------:R-:W-:Y:S02]  /*8070*/  @!P5 IMAD.IADD R9, R9, 0x1, -R0.reuse ;  /* 0x000000010909d824 */ /* 0x100fe400078e0a00 */
[----:B------:R-:W-:Y:S01]  /*8080*/  @!P3 IMAD.IADD R14, R14, 0x1, -R0 ;  /* 0x000000010e0eb824 */ /* 0x000fe200078e0a00 */
[----:B0-----:R-:W4:Y:S04]  /*8090*/  LDL.LU R18, [R1+0x31c0] ;  /* 0x0031c00001127983 */ /* 0x001f280000300800 */
[----:B------:R0:W-:Y:S04]  /*80a0*/  STL [R1+0x2f0], R5 ;  /* 0x0002f00501007387 */ /* 0x0001e80000100800 */
[----:B0-----:R-:W4:Y:S01]  /*80b0*/  LDL.LU R5, [R1+0x31bc] ;  /* 0x0031bc0001057983 */ /* 0x001f220000300800 */
[----:B---3--:R-:W-:Y:S01]  /*80c0*/  ISETP.GE.AND P4, PT, R12, RZ, PT ;  /* 0x000000ff0c00720c */ /* 0x008fe20003f86270 */
[----:B------:R-:W-:Y:S01]  /*80d0*/  IMAD.MOV.U32 R12, RZ, RZ, R8 ;  /* 0x000000ffff0c7224 */ /* 0x000fe200078e0008 */
[----:B--2---:R-:W-:-:S02]  /*80e0*/  ISETP.GE.AND P5, PT, R13, RZ, PT ;  /* 0x000000ff0d00720c */ /* 0x004fc40003fa6270 */
[----:B------:R-:W2:Y:S01]  /*80f0*/  LDL.LU R13, [R1+0xf0] ;  /* 0x0000f000010d7983 */ /* 0x000ea20000300800 */
[----:B------:R-:W-:-:S05]  /*8100*/  @!P0 IMAD.MOV R12, RZ, RZ, -R12 ;  /* 0x000000ffff0c8224 */ /* 0x000fca00078e0a0c */
[----:B------:R0:W-:Y:S01]  /*8110*/  STL [R1+0x2ec], R12 ;  /* 0x0002ec0c01007387 */ /* 0x0001e20000100800 */
[----:B-----5:R-:W-:-:S03]  /*8120*/  ISETP.GE.AND P3, PT, R16, RZ, PT ;  /* 0x000000ff1000720c */ /* 0x020fc60003f66270 */
[----:B0-----:R-:W3:Y:S04]  /*8130*/  LDL.LU R12, [R1+0xf8] ;  /* 0x0000f800010c7983 */ /* 0x001ee80000300800 */
[----:B------:R-:W5:Y:S01]  /*8140*/  LDL.LU R16, [R1+0xc0] ;  /* 0x0000c00001107983 */ /* 0x000f620000300800 */
[----:B------:R-:W-:Y:S02]  /*8150*/  ISETP.GT.U32.AND P2, PT, R0, R15, PT ;  /* 0x0000000f0000720c */ /* 0x000fe40003f44070 */
[----:B----4-:R-:W-:Y:S02]  /*8160*/  ISETP.GE.AND P1, PT, R2, RZ, PT ;  /* 0x000000ff0200720c */ /* 0x010fe40003f26270 */
[----:B------:R-:W-:Y:S01]  /*8170*/  ISETP.GT.U32.AND P0, PT, R0, R6, PT ;  /* 0x000000060000720c */ /* 0x000fe20003f04070 */
[----:B------:R-:W-:-:S08]  /*8180*/  IMAD.MOV.U32 R8, RZ, RZ, R14 ;  /* 0x000000ffff087224 */ /* 0x000fd000078e000e */
[----:B------:R-:W-:Y:S01]  /*8190*/  @!P2 IMAD.IADD R15, R15, 0x1, -R0 ;  /* 0x000000010f0fa824 */ /* 0x000fe200078e0a00 */
[----:B------:R-:W-:Y:S01]  /*81a0*/  ISETP.GE.AND P2, PT, R10, RZ, PT ;  /* 0x000000ff0a00720c */ /* 0x000fe20003f46270 */
[----:B------:R-:W-:Y:S02]  /*81b0*/  @!P1 IMAD.MOV R8, RZ, RZ, -R8 ;  /* 0x000000ffff089224 */ /* 0x000fe400078e0a08 */
[----:B------:R-:W-:Y:S02]  /*81c0*/  IMAD.MOV.U32 R14, RZ, RZ, R15 ;  /* 0x000000ffff0e7224 */ /* 0x000fe400078e000f */
[----:B------:R-:W-:Y:S01]  /*81d0*/  @!P0 IMAD.IADD R6, R6, 0x1, -R0 ;  /* 0x0000000106068824 */ /* 0x000fe200078e0a00 */
[----:B------:R0:W-:Y:S01]  /*81e0*/  STL [R1+0x2e8], R8 ;  /* 0x0002e80801007387 */ /* 0x0001e20000100800 */
[----:B------:R-:W-:Y:S01]  /*81f0*/  @!P3 IMAD.MOV R14, RZ, RZ, -R14 ;  /* 0x000000ffff0eb224 */ /* 0x000fe200078e0a0e */
[----:B------:R-:W-:Y:S02]  /*8200*/  IABS R7, R20 ;  /* 0x0000001400077213 */ /* 0x000fe40000000000 */
[----:B------:R-:W-:-:S02]  /*8210*/  ISETP.GE.AND P3, PT, R20, RZ, PT ;  /* 0x000000ff1400720c */ /* 0x000fc40003f66270 */
[----:B------:R-:W4:Y:S01]  /*8220*/  LDL.LU R20, [R1+0xfc] ;  /* 0x0000fc0001147983 */ /* 0x000f220000300800 */
[----:B0-----:R-:W-:-:S03]  /*8230*/  IMAD.MOV.U32 R8, RZ, RZ, R9 ;  /* 0x000000ffff087224 */ /* 0x001fc600078e0009 */
[----:B------:R-:W4:Y:S01]  /*8240*/  LDL.LU R15, [R1+0xc4] ;  /* 0x0000c400010f7983 */ /* 0x000f220000300800 */
[----:B------:R-:W-:Y:S02]  /*8250*/  IMAD.MOV.U32 R9, RZ, RZ, R6 ;  /* 0x000000ffff097224 */ /* 0x000fe400078e0006 */
[----:B------:R-:W-:Y:S02]  /*8260*/  @!P2 IMAD.MOV R8, RZ, RZ, -R8 ;  /* 0x000000ffff08a224 */ /* 0x000fe400078e0a08 */
[----:B------:R-:W-:Y:S01]  /*8270*/  @!P5 IMAD.MOV R9, RZ, RZ, -R9 ;  /* 0x000000ffff09d224 */ /* 0x000fe200078e0a09 */
[----:B------:R0:W-:Y:S04]  /*8280*/  STL [R1+0x2e4], R14 ;  /* 0x0002e40e01007387 */ /* 0x0001e80000100800 */
[----:B------:R2:W-:Y:S04]  /*8290*/  STL [R1+0x2e0], R8 ;  /* 0x0002e00801007387 */ /* 0x0005e80000100800 */
[----:B------:R4:W-:Y:S04]  /*82a0*/  STL [R1+0x2dc], R9 ;  /* 0x0002dc0901007387 */ /* 0x0009e80000100800 */
[----:B-----5:R1:W-:Y:S04]  /*82b0*/  STL [R1+0x31b8], R16 ;  /* 0x0031b81001007387 */ /* 0x0203e80000100800 */
[----:B0-----:R-:W5:Y:S01]  /*82c0*/  LDL R14, [R1+0xc8] ;  /* 0x0000c800010e7983 */ /* 0x001f620000100800 */
[----:B------:R-:W-:Y:S01]  /*82d0*/  ISETP.GT.U32.AND P6, PT, R0, R4, PT ;  /* 0x000000040000720c */ /* 0x000fe20003fc4070 */
[----:B------:R-:W-:-:S04]  /*82e0*/  IMAD.HI.U32 R2, R5, R7, RZ ;  /* 0x0000000705027227 */ /* 0x000fc800078e00ff */
[----:B------:R-:W-:-:S04]  /*82f0*/  IMAD.MOV R2, RZ, RZ, -R2 ;  /* 0x000000ffff027224 */ /* 0x000fc800078e0a02 */
[----:B------:R-:W-:-:S04]  /*8300*/  IMAD R2, R0, R2, R7 ;  /* 0x0000000200027224 */ /* 0x000fc800078e0207 */
[----:B------:R-:W-:Y:S01]  /*8310*/  @!P6 IMAD.IADD R4, R4, 0x1, -R0 ;  /* 0x000000010404e824 */ /* 0x000fe200078e0a00 */
[C---:B------:R-:W-:Y:S02]  /*8320*/  ISETP.GT.U32.AND P6, PT, R0.reuse, R2, PT ;  /* 0x000000020000720c */ /* 0x040fe40003fc4070 */
[----:B------:R-:W-:Y:S02]  /*8330*/  IABS R10, R11 ;  /* 0x0000000b000a7213 */ /* 0x000fe40000000000 */
[----:B------:R-:W-:-:S03]  /*8340*/  ISETP.GT.U32.AND P1, PT, R0, R4, PT ;  /* 0x000000040000720c */ /* 0x000fc60003f24070 */
[----:B------:R-:W-:Y:S01]  /*8350*/  IMAD.HI.U32 R7, R5, R10, RZ ;  /* 0x0000000a05077227 */ /* 0x000fe200078e00ff */
[----:B--2---:R-:W-:-:S03]  /*8360*/  IABS R8, R13 ;  /* 0x0000000d00087213 */ /* 0x004fc60000000000 */
[----:B------:R-:W-:Y:S02]  /*8370*/  IMAD.MOV R7, RZ, RZ, -R7 ;  /* 0x000000ffff077224 */ /* 0x000fe400078e0a07 */
[----:B------:R-:W-:Y:S02]  /*8380*/  @!P6 IMAD.IADD R2, R2, 0x1, -R0 ;  /* 0x000000010202e824 */ /* 0x000fe400078e0a00 */
[----:B------:R-:W-:Y:S02]  /*8390*/  IMAD R7, R0, R7, R10 ;  /* 0x0000000700077224 */ /* 0x000fe400078e020a */
[----:B------:R-:W-:Y:S01]  /*83a0*/  @!P1 IMAD.IADD R4, R4, 0x1, -R0 ;  /* 0x0000000104049824 */ /* 0x000fe200078e0a00 */
[----:B---3--:R-:W-:Y:S01]  /*83b0*/  IABS R6, R12 ;  /* 0x0000000c00067213 */ /* 0x008fe20000000000 */
[----:B------:R-:W-:Y:S01]  /*83c0*/  IMAD.HI.U32 R10, R5, R8, RZ ;  /* 0x00000008050a7227 */ /* 0x000fe200078e00ff */
[----:B------:R-:W-:Y:S02]  /*83d0*/  ISETP.GT.U32.AND P6, PT, R0, R2, PT ;  /* 0x000000020000720c */ /* 0x000fe40003fc4070 */
[----:B------:R-:W-:Y:S01]  /*83e0*/  ISETP.GE.AND P2, PT, R11, RZ, PT ;  /* 0x000000ff0b00720c */ /* 0x000fe20003f46270 */
[----:B------:R-:W-:Y:S01]  /*83f0*/  IMAD.MOV.U32 R11, RZ, RZ, R4 ;  /* 0x000000ffff0b7224 */ /* 0x000fe200078e0004 */
[----:B----4-:R-:W-:Y:S01]  /*8400*/  IABS R9, R20 ;  /* 0x0000001400097213 */ /* 0x010fe20000000000 */
[----:B------:R-:W-:Y:S01]  /*8410*/  IMAD.MOV R4, RZ, RZ, -R10 ;  /* 0x000000ffff047224 */ /* 0x000fe200078e0a0a */
[----:B------:R-:W-:Y:S01]  /*8420*/  ISETP.GE.AND P0, PT, R13, RZ, PT ;  /* 0x000000ff0d00720c */ /* 0x000fe20003f06270 */
[----:B------:R-:W-:Y:S01]  /*8430*/  IMAD.HI.U32 R13, R5, R6, RZ ;  /* 0x00000006050d7227 */ /* 0x000fe200078e00ff */
[----:B------:R-:W-:-:S03]  /*8440*/  IABS R10, R16 ;  /* 0x00000010000a7213 */ /* 0x000fc60000000000 */
[----:B------:R-:W-:Y:S02]  /*8450*/  IMAD R4, R0, R4, R8 ;  /* 0x0000000400047224 */ /* 0x000fe400078e0208 */
[----:B------:R-:W-:Y:S02]  /*8460*/  IMAD.MOV.U32 R8, RZ, RZ, R9 ;  /* 0x000000ffff087224 */ /* 0x000fe400078e0009 */
[----:B------:R-:W-:Y:S02]  /*8470*/  @!P4 IMAD.MOV R11, RZ, RZ, -R11 ;  /* 0x000000ffff0bc224 */ /* 0x000fe400078e0a0b */
[----:B------:R-:W-:Y:S01]  /*8480*/  IMAD.MOV.U32 R9, RZ, RZ, R10 ;  /* 0x000000ffff097224 */ /* 0x000fe200078e000a */
[----:B------:R-:W-:Y:S01]  /*8490*/  IABS R10, R15 ;  /* 0x0000000f000a7213 */ /* 0x000fe20000000000 */
[----:B------:R-:W-:Y:S01]  /*84a0*/  IMAD.MOV R13, RZ, RZ, -R13 ;  /* 0x000000ffff0d7224 */ /* 0x000fe200078e0a0d */
[----:B------:R-:W-:Y:S01]  /*84b0*/  ISETP.GE.AND P1, PT, R12, RZ, PT ;  /* 0x000000ff0c00720c */ /* 0x000fe20003f26270 */
[----:B------:R-:W-:Y:S01]  /*84c0*/  @!P6 IMAD.IADD R2, R2, 0x1, -R0 ;  /* 0x000000010202e824 */ /* 0x000fe200078e0a00 */
[----:B------:R0:W-:Y:S01]  /*84d0*/  STL [R1+0x2d8], R11 ;  /* 0x0002d80b01007387 */ /* 0x0001e20000100800 */
[----:B------:R-:W-:-:S02]  /*84e0*/  IMAD R6, R0, R13, R6 ;  /* 0x0000000d00067224 */ /* 0x000fc400078e0206 */
[----:B------:R-:W-:-:S04]  /*84f0*/  IMAD.HI.U32 R12, R5, R9, RZ ;  /* 0x00000009050c7227 */ /* 0x000fc800078e00ff */
[----:B-1----:R-:W-:Y:S02]  /*8500*/  IMAD.MOV.U32 R16, RZ, RZ, R2 ;  /* 0x000000ffff107224 */ /* 0x002fe400078e0002 */
[----:B0-----:R-:W-:-:S04]  /*8510*/  IMAD.HI.U32 R11, R5, R8, RZ ;  /* 0x00000008050b7227 */ /* 0x001fc800078e00ff */
[----:B------:R-:W-:Y:S02]  /*8520*/  IMAD.MOV R11, RZ, RZ, -R11 ;  /* 0x000000ffff0b7224 */ /* 0x000fe400078e0a0b */
[----:B------:R-:W-:Y:S02]  /*8530*/  IMAD.MOV R12, RZ, RZ, -R12 ;  /* 0x000000ffff0c7224 */ /* 0x000fe400078e0a0c */
[----:B------:R-:W-:Y:S01]  /*8540*/  @!P3 IMAD.MOV R16, RZ, RZ, -R16 ;  /* 0x000000ffff10b224 */ /* 0x000fe200078e0a10 */
[----:B------:R-:W-:Y:S01]  /*8550*/  ISETP.GE.AND P4, PT, R20, RZ, PT ;  /* 0x000000ff1400720c */ /* 0x000fe20003f86270 */
[C---:B------:R-:W-:Y:S01]  /*8560*/  IMAD R8, R0.reuse, R11, R8 ;  /* 0x0000000b00087224 */ /* 0x040fe200078e0208 */
[----:B------:R-:W2:Y:S01]  /*8570*/  LDL.LU R20, [R1+0xcc] ;  /* 0x0000cc0001147983 */ /* 0x000ea20000300800 */
[----:B------:R-:W-:-:S03]  /*8580*/  IMAD R9, R0, R12, R9 ;  /* 0x0000000c00097224 */ /* 0x000fc600078e0209 */
[----:B------:R-:W3:Y:S04]  /*8590*/  LDL R11, [R1+0xd4] ;  /* 0x0000d400010b7983 */ /* 0x000ee80000100800 */
[----:B------:R-:W4:Y:S01]  /*85a0*/  LDL R12, [R1+0xd0] ;  /* 0x0000d000010c7983 */ /* 0x000f220000100800 */
[----:B-----5:R-:W-:Y:S01]  /*85b0*/  IABS R13, R14 ;  /* 0x0000000e000d7213 */ /* 0x020fe20000000000 */
[----:B------:R-:W-:-:S04]  /*85c0*/  IMAD.HI.U32 R14, R5, R10, RZ ;  /* 0x0000000a050e7227 */ /* 0x000fc800078e00ff */
[----:B------:R-:W-:-:S04]  /*85d0*/  IMAD.MOV R14, RZ, RZ, -R14 ;  /* 0x000000ffff0e7224 */ /* 0x000fc800078e0a0e */
[C---:B------:R-:W-:Y:S02]  /*85e0*/  IMAD R10, R0.reuse, R14, R10 ;  /* 0x0000000e000a7224 */ /* 0x040fe400078e020a */
[----:B------:R-:W5:Y:S04]  /*85f0*/  LDL R14, [R1+0xd8] ;  /* 0x0000d800010e7983 */ /* 0x000f680000100800 */
[----:B------:R0:W-:Y:S04]  /*8600*/  STL [R1+0x2c8], R16 ;  /* 0x0002c81001007387 */ /* 0x0001e80000100800 */
[----:B0-----:R-:W2:Y:S01]  /*8610*/  LDL.LU R16, [R1+0x31b8] ;  /* 0x0031b80001107983 */ /* 0x001ea20000300800 */
[----:B------:R-:W-:-:S02]  /*8620*/  ISETP.GT.U32.AND P5, PT, R0, R7, PT ;  /* 0x000000070000720c */ /* 0x000fc40003fa4070 */
[----:B------:R-:W-:-:S11]  /*8630*/  ISETP.GT.U32.AND P6, PT, R0, R4, PT ;  /* 0x000000040000720c */ /* 0x000fd60003fc4070 */
[--C-:B------:R-:W-:Y:S02]  /*8640*/  @!P5 IMAD.IADD R7, R7, 0x1, -R0.reuse ;  /* 0x000000010707d824 */ /* 0x100fe400078e0a00 */
[----:B------:R-:W-:-:S03]  /*8650*/  @!P6 IMAD.IADD R4, R4, 0x1, -R0 ;  /* 0x000000010404e824 */ /* 0x000fc600078e0a00 */
[C---:B------:R-:W-:Y:S02]  /*8660*/  ISETP.GT.U32.AND P5, PT, R0.reuse, R7, PT ;  /* 0x000000070000720c */ /* 0x040fe40003fa4070 */
[----:B------:R-:W-:-:S11]  /*8670*/  ISETP.GT.U32.AND P6, PT, R0, R4, PT ;  /* 0x000000040000720c */ /* 0x000fd60003fc4070 */
[----:B------:R-:W-:-:S04]  /*8680*/  @!P5 IMAD.IADD R7, R7, 0x1, -R0 ;  /* 0x000000010707d824 */ /* 0x000fc800078e0a00 */
[----:B------:R-:W-:Y:S02]  /*8690*/  @!P2 IMAD.MOV R7, RZ, RZ, -R7 ;  /* 0x000000ffff07a224 */ /* 0x000fe400078e0a07 */
[----:B------:R-:W-:-:S03]  /*86a0*/  @!P6 IMAD.IADD R4, R4, 0x1, -R0 ;  /* 0x000000010404e824 */ /* 0x000fc600078e0a00 */
[----:B------:R-:W-:Y:S01]  /*86b0*/  STL [R1+0x2c0], R7 ;  /* 0x0002c00701007387 */ /* 0x000fe20000100800 */
[----:B--2---:R-:W-:-:S03]  /*86c0*/  ISETP.GE.AND P6, PT, R16, RZ, PT ;  /* 0x000000ff1000720c */ /* 0x004fc60003fc6270 */
[----:B------:R-:W2:Y:S01]  /*86d0*/  LDL.LU R16, [R1+0xdc] ;  /* 0x0000dc0001107983 */ /* 0x000ea20000300800 */
[C---:B------:R-:W-:Y:S02]  /*86e0*/  ISETP.GT.U32.AND P5, PT, R0.reuse, R6, PT ;  /* 0x000000060000720c */ /* 0x040fe40003fa4070 */
[----:B------:R-:W-:Y:S01]  /*86f0*/  ISETP.GT.U32.AND P3, PT, R0, R8, PT ;  /* 0x000000080000720c */ /* 0x000fe20003f64070 */
[----:B------:R-:W-:-:S10]  /*8700*/  IMAD.HI.U32 R2, R5, R13, RZ ;  /* 0x0000000d05027227 */ /* 0x000fd400078e00ff */
[--C-:B------:R-:W-:Y:S01]  /*8710*/  @!P5 IMAD.IADD R6, R6, 0x1, -R0.reuse ;  /* 0x000000010606d824 */ /* 0x100fe200078e0a00 */
[----:B------:R-:W-:Y:S01]  /*8720*/  ISETP.GT.U32.AND P5, PT, R0, R10, PT ;  /* 0x0000000a0000720c */ /* 0x000fe20003fa4070 */
[----:B------:R-:W-:-:S03]  /*8730*/  @!P3 IMAD.IADD R8, R8, 0x1, -R0 ;  /* 0x000000010808b824 */ /* 0x000fc600078e0a00 */
[----:B------:R-:W-:Y:S01]  /*8740*/  ISETP.GT.U32.AND P3, PT, R0, R6, PT ;  /* 0x000000060000720c */ /* 0x000fe20003f64070 */
[----:B------:R-:W-:Y:S01]  /*8750*/  IMAD.MOV R2, RZ, RZ, -R2 ;  /* 0x000000ffff027224 */ /* 0x000fe200078e0a02 */
[----:B--2---:R0:W-:Y:S04]  /*8760*/  STL [R1+0x31b4], R16 ;  /* 0x0031b41001007387 */ /* 0x0041e80000100800 */
[----:B0-----:R-:W2:Y:S01]  /*8770*/  LDL.LU R16, [R1+0xc8] ;  /* 0x0000c80001107983 */ /* 0x001ea20000300800 */
[----:B-----5:R-:W-:Y:S01]  /*8780*/  IABS R7, R14 ;  /* 0x0000000e00077213 */ /* 0x020fe20000000000 */
[----:B------:R-:W-:Y:S02]  /*8790*/  IMAD.MOV.U32 R14, RZ, RZ, R4 ;  /* 0x000000ffff0e7224 */ /* 0x000fe400078e0004 */
[----:B------:R-:W-:-:S02]  /*87a0*/  @!P5 IMAD.IADD R10, R10, 0x1, -R0 ;  /* 0x000000010a0ad824 */ /* 0x000fc400078e0a00 */
[C---:B------:R-:W-:Y:S02]  /*87b0*/  IMAD R13, R0.reuse, R2, R13 ;  /* 0x00000002000d7224 */ /* 0x040fe400078e020d */
[----:B------:R-:W-:Y:S01]  /*87c0*/  @!P0 IMAD.MOV R14, RZ, RZ, -R14 ;  /* 0x000000ffff0e8224 */ /* 0x000fe200078e0a0e */
[----:B------:R-:W-:Y:S01]  /*87d0*/  ISETP.GT.U32.AND P0, PT, R0, R10, PT ;  /* 0x0000000a0000720c */ /* 0x000fe20003f04070 */
[----:B------:R-:W-:Y:S01]  /*87e0*/  @!P3 IMAD.IADD R6, R6, 0x1, -R0 ;  /* 0x000000010606b824 */ /* 0x000fe200078e0a00 */
[----:B------:R-:W-:Y:S02]  /*87f0*/  ISETP.GT.U32.AND P3, PT, R0, R13, PT ;  /* 0x0000000d0000720c */ /* 0x000fe40003f64070 */
[----:B------:R0:W-:Y:S01]  /*8800*/  STL [R1+0x2bc], R14 ;  /* 0x0002bc0e01007387 */ /* 0x0001e20000100800 */
[----:B------:R-:W-:-:S08]  /*8810*/  IABS R2, R20 ;  /* 0x0000001400027213 */ /* 0x000fd00000000000 */
[--C-:B------:R-:W-:Y:S02]  /*8820*/  @!P0 IMAD.IADD R10, R10, 0x1, -R0.reuse ;  /* 0x000000010a0a8824 */ /* 0x100fe400078e0a00 */
[----:B------:R-:W-:Y:S01]  /*8830*/  @!P3 IMAD.IADD R13, R13, 0x1, -R0 ;  /* 0x000000010d0db824 */ /* 0x000fe200078e0a00 */
[----:B------:R-:W-:Y:S02]  /*8840*/  ISETP.GE.AND P3, PT, R20, RZ, PT ;  /* 0x000000ff1400720c */ /* 0x000fe40003f66270 */
[----:B--2---:R-:W-:Y:S02]  /*8850*/  ISETP.GE.AND P0, PT, R16, RZ, PT ;  /* 0x000000ff1000720c */ /* 0x004fe40003f06270 */
[----:B------:R-:W2:Y:S04]  /*8860*/  LDL.LU R16, [R1+0x31b4] ;  /* 0x0031b40001107983 */ /* 0x000ea80000300800 */
[----:B------:R-:W5:Y:S01]  /*8870*/  LDL.LU R20, [R1+0xe4] ;  /* 0x0000e40001147983 */ /* 0x000f620000300800 */
[----:B---3--:R-:W-:-:S05]  /*8880*/  IABS R11, R11 ;  /* 0x0000000b000b7213 */ /* 0x008fca0000000000 */
[----:B0-----:R-:W-:-:S04]  /*8890*/  IMAD.HI.U32 R14, R5, R11, RZ ;  /* 0x0000000b050e7227 */ /* 0x001fc800078e00ff */
[----:B------:R-:W-:-:S04]  /*88a0*/  IMAD.MOV R14, RZ, RZ, -R14 ;  /* 0x000000ffff0e7224 */ /* 0x000fc800078e0a0e */
[C---:B------:R-:W-:Y:S01]  /*88b0*/  IMAD R11, R0.reuse, R14, R11 ;  /* 0x0000000e000b7224 */ /* 0x040fe200078e020b */
[----:B------:R-:W-:-:S13]  /*88c0*/  ISETP.GT.U32.AND P2, PT, R0, R9, PT ;  /* 0x000000090000720c */ /* 0x000fda0003f44070 */
[----:B------:R-:W-:Y:S01]  /*88d0*/  @!P2 IMAD.IADD R9, R9, 0x1, -R0 ;  /* 0x000000010909a824 */ /* 0x000fe200078e0a00 */
[C---:B------:R-:W-:Y:S01]  /*88e0*/  ISETP.GT.U32.AND P2, PT, R0.reuse, R8, PT ;  /* 0x000000080000720c */ /* 0x040fe20003f44070 */
[----:B-----5:R0:W-:Y:S04]  /*88f0*/  STL [R1+0x31b0], R20 ;  /* 0x0031b01401007387 */ /* 0x0201e80000100800 */
[----:B------:R-:W3:Y:S01]  /*8900*/  LDL R14, [R1+0xe0] ;  /* 0x0000e000010e7983 */ /* 0x000ee20000100800 */
[----:B------:R-:W-:-:S07]  /*8910*/  ISETP.GT.U32.AND P5, PT, R0, R9, PT ;  /* 0x000000090000720c */ /* 0x000fce0003fa4070 */
[----:B------:R-:W-:Y:S01]  /*8920*/  @!P2 IMAD.IADD R8, R8, 0x1, -R0 ;  /* 0x000000010808a824 */ /* 0x000fe200078e0a00 */
[----:B------:R-:W-:Y:S01]  /*8930*/  ISETP.GE.AND P2, PT, R15, RZ, PT ;  /* 0x000000ff0f00720c */ /* 0x000fe20003f46270 */
[----:B------:R-:W-:-:S04]  /*8940*/  IMAD.HI.U32 R15, R5, R7, RZ ;  /* 0x00000007050f7227 */ /* 0x000fc800078e00ff */
[----:B0-----:R-:W-:Y:S02]  /*8950*/  IMAD.MOV.U32 R20, RZ, RZ, R6 ;  /* 0x000000ffff147224 */ /* 0x001fe400078e0006 */
[----:B------:R-:W-:Y:S02]  /*8960*/  IMAD.MOV R15, RZ, RZ, -R15 ;  /* 0x000000ffff0f7224 */ /* 0x000fe400078e0a0f */
[----:B------:R-:W-:Y:S02]  /*8970*/  @!P1 IMAD.MOV R20, RZ, RZ, -R20 ;  /* 0x000000ffff149224 */ /* 0x000fe400078e0a14 */
[----:B------:R-:W-:Y:S02]  /*8980*/  @!P5 IMAD.IADD R9, R9, 0x1, -R0 ;  /* 0x000000010909d824 */ /* 0x000fe400078e0a00 */
[----:B------:R-:W-:Y:S02]  /*8990*/  IMAD R7, R0, R15, R7 ;  /* 0x0000000f00077224 */ /* 0x000fe400078e0207 */
[----:B------:R-:W5:Y:S01]  /*89a0*/  LDL.LU R15, [R1+0xd4] ;  /* 0x0000d400010f7983 */ /* 0x000f620000300800 */
[----:B------:R-:W-:-:S03]  /*89b0*/  @!P4 IMAD.MOV R8, RZ, RZ, -R8 ;  /* 0x000000ffff08c224 */ /* 0x000fc600078e0a08 */
[----:B------:R0:W-:Y:S04]  /*89c0*/  STL [R1+0x2b0], R20 ;  /* 0x0002b01401007387 */ /* 0x0001e80000100800 */
[----:B------:R-:W-:Y:S01]  /*89d0*/  STL [R1+0x2ac], R8 ;  /* 0x0002ac0801007387 */ /* 0x000fe20000100800 */
[----:B0-----:R-:W-:-:S04]  /*89e0*/  IMAD.MOV.U32 R20, RZ, RZ, R9 ;  /* 0x000000ffff147224 */ /* 0x001fc800078e0009 */
[----:B------:R-:W-:Y:S01]  /*89f0*/  @!P6 IMAD.MOV R20, RZ, RZ, -R20 ;  /* 0x000000ffff14e224 */ /* 0x000fe200078e0a14 */
[----:B----4-:R-:W-:-:S05]  /*8a00*/  IABS R12, R12 ;  /* 0x0000000c000c7213 */ /* 0x010fca0000000000 */
[----:B------:R-:W-:Y:S02]  /*8a10*/  IMAD.MOV.U32 R4, RZ, RZ, R12 ;  /* 0x000000ffff047224 */ /* 0x000fe400078e000c */
[----:B------:R-:W-:Y:S01]  /*8a20*/  IMAD.HI.U32 R12, R5, R2, RZ ;  /* 0x00000002050c7227 */ /* 0x000fe200078e00ff */
[----:B---3--:R-:W-:Y:S02]  /*8a30*/  IABS R6, R14 ;  /* 0x0000000e00067213 */ /* 0x008fe40000000000 */
[----:B------:R-:W3:Y:S04]  /*8a40*/  LDL.LU R14, [R1+0xd8] ;  /* 0x0000d800010e7983 */ /* 0x000ee80000300800 */
[----:B------:R-:W4:Y:S04]  /*8a50*/  LDL.LU R9, [R1+0xd0] ;  /* 0x0000d00001097983 */ /* 0x000f280000300800 */
[----:B------:R0:W-:Y:S04]  /*8a60*/  STL [R1+0x2a8], R20 ;  /* 0x0002a81401007387 */ /* 0x0001e80000100800 */
[----:B0-----:R-:W2:Y:S01]  /*8a70*/  LDL.LU R20, [R1+0x31b0] ;  /* 0x0031b00001147983 */ /* 0x001ea20000300800 */
[----:B------:R-:W-:-:S04]  /*8a80*/  IMAD.MOV R12, RZ, RZ, -R12 ;  /* 0x000000ffff0c7224 */ /* 0x000fc800078e0a0c */
[----:B------:R-:W-:-:S05]  /*8a90*/  IMAD R2, R0, R12, R2 ;  /* 0x0000000c00027224 */ /* 0x000fca00078e0202 */
[----:B------:R-:W-:Y:S01]  /*8aa0*/  ISETP.GT.U32.AND P5, PT, R0, R2, PT ;  /* 0x000000020000720c */ /* 0x000fe20003fa4070 */
[----:B------:R-:W-:-:S04]  /*8ab0*/  IMAD.HI.U32 R12, R5, R4, RZ ;  /* 0x00000004050c7227 */ /* 0x000fc800078e00ff */
[----:B------:R-:W-:-:S08]  /*8ac0*/  IMAD.MOV R12, RZ, RZ, -R12 ;  /* 0x000000ffff0c7224 */ /* 0x000fd000078e0a0c */
[----:B------:R-:W-:Y:S02]  /*8ad0*/  @!P5 IMAD.IADD R2, R2, 0x1, -R0 ;  /* 0x000000010202d824 */ /* 0x000fe400078e0a00 */
[----:B------:R-:W-:-:S03]  /*8ae0*/  IMAD R4, R0, R12, R4 ;  /* 0x0000000c00047224 */ /* 0x000fc600078e0204 */
[C---:B------:R-:W-:Y:S02]  /*8af0*/  ISETP.GT.U32.AND P5, PT, R0.reuse, R2, PT ;  /* 0x000000020000720c */ /* 0x040fe40003fa4070 */
[C---:B------:R-:W-:Y:S02]  /*8b00*/  ISETP.GT.U32.AND P4, PT, R0.reuse, R4, PT ;  /* 0x000000040000720c */ /* 0x040fe40003f84070 */
[----:B------:R-:W-:Y:S01]  /*8b10*/  ISETP.GT.U32.AND P1, PT, R0, R13, PT ;  /* 0x0000000d0000720c */ /* 0x000fe20003f24070 */
[----:B------:R-:W-:-:S08]  /*8b20*/  @!P2 IMAD.MOV R10, RZ, RZ, -R10 ;  /* 0x000000ffff0aa224 */ /* 0x000fd000078e0a0a */
[--C-:B------:R-:W-:Y:S01]  /*8b30*/  @!P5 IMAD.IADD R2, R2, 0x1, -R0.reuse ;  /* 0x000000010202d824 */ /* 0x100fe200078e0a00 */
[----:B------:R0:W-:Y:S01]  /*8b40*/  STL [R1+0x2a4], R10 ;  /* 0x0002a40a01007387 */ /* 0x0001e20000100800 */
[----:B-----5:R-:W-:Y:S01]  /*8b50*/  ISETP.GE.AND P5, PT, R15, RZ, PT ;  /* 0x000000ff0f00720c */ /* 0x020fe20003fa6270 */
[--C-:B------:R-:W-:Y:S02]  /*8b60*/  @!P4 IMAD.IADD R4, R4, 0x1, -R0.reuse ;  /* 0x000000010404c824 */ /* 0x100fe400078e0a00 */
[----:B------:R1:W-:Y:S01]  /*8b70*/  STL [R1+0x31ac], R2 ;  /* 0x0031ac0201007387 */ /* 0x0003e20000100800 */
[----:B------:R-:W-:-:S03]  /*8b80*/  @!P1 IMAD.IADD R13, R13, 0x1, -R0 ;  /* 0x000000010d0d9824 */ /* 0x000fc600078e0a00 */
[----:B------:R-:W5:Y:S04]  /*8b90*/  LDL R15, [R1+0xf4] ;  /* 0x0000f400010f7983 */ /* 0x000f680000100800 */
[----:B0-----:R-:W5:Y:S01]  /*8ba0*/  LDL R10, [R1+0xec] ;  /* 0x0000ec00010a7983 */ /* 0x001f620000100800 */
[----:B-1----:R-:W-:-:S04]  /*8bb0*/  IMAD.MOV.U32 R2, RZ, RZ, R13 ;  /* 0x000000ffff027224 */ /* 0x002fc800078e000d */
[----:B------:R-:W-:Y:S01]  /*8bc0*/  @!P0 IMAD.MOV R2, RZ, RZ, -R2 ;  /* 0x000000ffff028224 */ /* 0x000fe200078e0a02 */
[----:B---3--:R-:W-:Y:S02]  /*8bd0*/  ISETP.GE.AND P4, PT, R14, RZ, PT ;  /* 0x000000ff0e00720c */ /* 0x008fe40003f86270 */
[----:B--2---:R-:W-:Y:S01]  /*8be0*/  IABS R14, R20 ;  /* 0x00000014000e7213 */ /* 0x004fe20000000000 */
[----:B------:R0:W-:Y:S04]  /*8bf0*/  STL [R1+0x31a8], R20 ;  /* 0x0031a81401007387 */ /* 0x0001e80000100800 */
[----:B0-----:R-:W2:Y:S04]  /*8c00*/  LDL.LU R20, [R1+0xe8] ;  /* 0x0000e80001147983 */ /* 0x001ea80000300800 */
[----:B------:R0:W-:Y:S04]  /*8c10*/  STL [R1+0x2a0], R2 ;  /* 0x0002a00201007387 */ /* 0x0001e80000100800 */
[----:B0-----:R-:W3:Y:S01]  /*8c20*/  LDL.LU R2, [R1+0xe0] ;  /* 0x0000e00001027983 */ /* 0x001ee20000300800 */
[----:B------:R-:W-:-:S02]  /*8c30*/  ISETP.GT.U32.AND P6, PT, R0, R11, PT ;  /* 0x0000000b0000720c */ /* 0x000fc40003fc4070 */
[----:B------:R-:W-:Y:S02]  /*8c40*/  ISETP.GT.U32.AND P1, PT, R0, R7, PT ;  /* 0x000000070000720c */ /* 0x000fe40003f24070 */
[----:B----4-:R-:W-:Y:S01]  /*8c50*/  ISETP.GE.AND P2, PT, R9, RZ, PT ;  /* 0x000000ff0900720c */ /* 0x010fe20003f46270 */
[----:B------:R-:W-:-:S08]  /*8c60*/  IMAD.HI.U32 R9, R5, R6, RZ ;  /* 0x0000000605097227 */ /* 0x000fd000078e00ff */
[--C-:B------:R-:W-:Y:S02]  /*8c70*/  @!P6 IMAD.IADD R11, R11, 0x1, -R0.reuse ;  /* 0x000000010b0be824 */ /* 0x100fe400078e0a00 */
[----:B------:R-:W-:-:S03]  /*8c80*/  @!P1 IMAD.IADD R7, R7, 0x1, -R0 ;  /* 0x0000000107079824 */ /* 0x000fc600078e0a00 */
[C---:B------:R-:W-:Y:S01]  /*8c90*/  ISETP.GT.U32.AND P1, PT, R0.reuse, R11, PT ;  /* 0x0000000b0000720c */ /* 0x040fe20003f24070 */
[----:B------:R-:W-:Y:S01]  /*8ca0*/  IMAD.MOV R9, RZ, RZ, -R9 ;  /* 0x000000ffff097224 */ /* 0x000fe200078e0a09 */
[----:B------:R-:W-:-:S03]  /*8cb0*/  ISETP.GT.U32.AND P0, PT, R0, R7, PT ;  /* 0x000000070000720c */ /* 0x000fc60003f04070 */
[----:B------:R-:W-:Y:S01]  /*8cc0*/  IMAD R6, R0, R9, R6 ;  /* 0x0000000900067224 */ /* 0x000fe200078e0206 */
[----:B------:R-:W-:Y:S02]  /*8cd0*/  IABS R12, R16 ;  /* 0x00000010000c7213 */ /* 0x000fe40000000000 */
[----:B-----5:R-:W-:-:S05]  /*8ce0*/  IABS R9, R10 ;  /* 0x0000000a00097213 */ /* 0x020fca0000000000 */
[--C-:B------:R-:W-:Y:S01]  /*8cf0*/  @!P1 IMAD.IADD R11, R11, 0x1, -R0.reuse ;  /* 0x000000010b0b9824 */ /* 0x100fe200078e0a00 */
[----:B------:R-:W-:Y:S01]  /*8d00*/  ISETP.GT.U32.AND P1, PT, R0, R6, PT ;  /* 0x000000060000720c */ /* 0x000fe20003f24070 */
[----:B------:R-:W-:Y:S01]  /*8d10*/  @!P0 IMAD.IADD R7, R7, 0x1, -R0 ;  /* 0x0000000107078824 */ /* 0x000fe200078e0a00 */
[----:B------:R-:W-:Y:S01]  /*8d20*/  ISETP.GE.AND P0, PT, R16, RZ, PT ;  /* 0x000000ff1000720c */ /* 0x000fe20003f06270 */
[----:B------:R-:W-:-:S04]  /*8d30*/  IMAD.HI.U32 R16, R5, R9, RZ ;  /* 0x0000000905107227 */ /* 0x000fc800078e00ff */
[----:B------:R-:W-:-:S06]  /*8d40*/  IMAD.MOV R16, RZ, RZ, -R16 ;  /* 0x000000ffff107224 */ /* 0x000fcc00078e0a10 */
[----:B------:R-:W-:Y:S02]  /*8d50*/  @!P1 IMAD.IADD R6, R6, 0x1, -R0 ;  /* 0x0000000106069824 */ /* 0x000fe400078e0a00 */
[----:B------:R-:W-:Y:S01]  /*8d60*/  IMAD R9, R0, R16, R9 ;  /* 0x0000001000097224 */ /* 0x000fe200078e0209 */
[----:B--2---:R-:W-:-:S05]  /*8d70*/  IABS R13, R20 ;  /* 0x00000014000d7213 */ /* 0x004fca0000000000 */
[----:B------:R-:W-:-:S04]  /*8d80*/  IMAD.HI.U32 R10, R5, R13, RZ ;  /* 0x0000000d050a7227 */ /* 0x000fc800078e00ff */
[----:B------:R-:W-:-:S04]  /*8d90*/  IMAD.MOV R10, RZ, RZ, -R10 ;  /* 0x000000ffff0a7224 */ /* 0x000fc800078e0a0a */
[----:B------:R-:W-:Y:S01]  /*8da0*/  IMAD R10, R0, R10, R13 ;  /* 0x0000000a000a7224 */ /* 0x000fe200078e020d */
[----:B---3--:R-:W-:Y:S02]  /*8db0*/  ISETP.GE.AND P1, PT, R2, RZ, PT ;  /* 0x000000ff0200720c */ /* 0x008fe40003f26270 */
[----:B------:R-:W2:Y:S04]  /*8dc0*/  LDL.LU R2, [R1+0x31ac] ;  /* 0x0031ac0001027983 */ /* 0x000ea80000300800 */
[----:B------:R-:W3:Y:S04]  /*8dd0*/  LDL R13, [R1+0x100] ;  /* 0x00010000010d7983 */ /* 0x000ee80000100800 */
[----:B------:R-:W4:Y:S01]  /*8de0*/  LDL.LU R16, [R1+0x104] ;  /* 0x0001040001107983 */ /* 0x000f220000300800 */
[----:B------:R-:W-:-:S04]  /*8df0*/  IMAD.HI.U32 R8, R5, R12, RZ ;  /* 0x0000000c05087227 */ /* 0x000fc800078e00ff */
[----:B------:R-:W-:-:S04]  /*8e00*/  IMAD.MOV R8, RZ, RZ, -R8 ;  /* 0x000000ffff087224 */ /* 0x000fc800078e0a08 */
[C---:B------:R-:W-:Y:S01]  /*8e10*/  IMAD R12, R0.reuse, R8, R12 ;  /* 0x00000008000c7224 */ /* 0x040fe200078e020c */
[----:B------:R-:W-:Y:S01]  /*8e20*/  IABS R8, R15 ;  /* 0x0000000f00087213 */ /* 0x000fe20000000000 */
[----:B------:R-:W-:Y:S01]  /*8e30*/  IMAD.HI.U32 R15, R5, R14, RZ ;  /* 0x0000000e050f7227 */ /* 0x000fe200078e00ff */
[----:B------:R-:W-:-:S03]  /*8e40*/  ISETP.GT.U32.AND P6, PT, R0, R4, PT ;  /* 0x000000040000720c */ /* 0x000fc60003fc4070 */
[----:B------:R-:W-:-:S04]  /*8e50*/  IMAD.MOV R15, RZ, RZ, -R15 ;  /* 0x000000ffff0f7224 */ /* 0x000fc800078e0a0f */
[----:B------:R-:W-:Y:S02]  /*8e60*/  IMAD R14, R0, R15, R14 ;  /* 0x0000000f000e7224 */ /* 0x000fe400078e020e */
[----:B------:R-:W-:-:S04]  /*8e70*/  IMAD.HI.U32 R15, R5, R8, RZ ;  /* 0x00000008050f7227 */ /* 0x000fc800078e00ff */
[----:B------:R-:W-:Y:S02]  /*8e80*/  IMAD.MOV R15, RZ, RZ, -R15 ;  /* 0x000000ffff0f7224 */ /* 0x000fe400078e0a0f */
[----:B------:R-:W-:Y:S02]  /*8e90*/  @!P6 IMAD.IADD R4, R4, 0x1, -R0 ;  /* 0x000000010404e824 */ /* 0x000fe400078e0a00 */
[C---:B------:R-:W-:Y:S01]  /*8ea0*/  IMAD R8, R0.reuse, R15, R8 ;  /* 0x0000000f00087224 */ /* 0x040fe200078e0208 */
[----:B------:R-:W-:Y:S01]  /*8eb0*/  ISETP.GT.U32.AND P6, PT, R0, R12, PT ;  /* 0x0000000c0000720c */ /* 0x000fe20003fc4070 */
[----:B--2---:R-:W-:Y:S01]  /*8ec0*/  @!P3 IMAD.MOV R2, RZ, RZ, -R2 ;  /* 0x000000ffff02b224 */ /* 0x004fe200078e0a02 */
[----:B----4-:R-:W-:Y:S01]  /*8ed0*/  IABS R15, R16 ;  /* 0x00000010000f7213 */ /* 0x010fe20000000000 */
[----:B------:R0:W-:Y:S02]  /*8ee0*/  STL [R1+0x31a4], R16 ;  /* 0x0031a41001007387 */ /* 0x0001e40000100800 */
[----:B0-----:R-:W-:-:S02]  /*8ef0*/  IMAD.MOV.U32 R16, RZ, RZ, R4 ;  /* 0x000000ffff107224 */ /* 0x001fc400078e0004 */
[----:B------:R-:W-:Y:S02]  /*8f00*/  IMAD.MOV.U32 R4, RZ, RZ, R20 ;  /* 0x000000ffff047224 */ /* 0x000fe400078e0014 */
[----:B------:R-:W2:Y:S01]  /*8f10*/  LDL.LU R20, [R1+0x31a8] ;  /* 0x0031a80001147983 */ /* 0x000ea20000300800 */
[----:B------:R-:W-:-:S05]  /*8f20*/  @!P2 IMAD.MOV R16, RZ, RZ, -R16 ;  /* 0x000000ffff10a224 */ /* 0x000fca00078e0a10 */
[----:B------:R0:W-:Y:S04]  /*8f30*/  STL [R1+0x298], R16 ;  /* 0x0002981001007387 */ /* 0x0001e80000100800 */
[----:B------:R1:W-:Y:S04]  /*8f40*/  STL [R1+0x29c], R2 ;  /* 0x00029c0201007387 */ /* 0x0003e80000100800 */
[----:B0-----:R-:W4:Y:S01]  /*8f50*/  LDL.LU R16, [R1+0xec] ;  /* 0x0000ec0001107983 */ /* 0x001f220000300800 */
[----:B------:R-:W-:Y:S01]  /*8f60*/  @!P6 IMAD.IADD R12, R12, 0x1, -R0 ;  /* 0x000000010c0ce824 */ /* 0x000fe200078e0a00 */
[----:B------:R-:W-:Y:S01]  /*8f70*/  ISETP.GT.U32.AND P6, PT, R0, R14, PT ;  /* 0x0000000e0000720c */ /* 0x000fe20003fc4070 */
[----:B-1----:R-:W-:Y:S01]  /*8f80*/  IMAD.MOV.U32 R2, RZ, RZ, R11 ;  /* 0x000000ffff027224 */ /* 0x002fe200078e000b */
[----:B---3--:R-:W-:-:S03]  /*8f90*/  IABS R13, R13 ;  /* 0x0000000d000d7213 */ /* 0x008fc60000000000 */
[----:B------:R-:W-:-:S08]  /*8fa0*/  @!P5 IMAD.MOV R2, RZ, RZ, -R2 ;  /* 0x000000ffff02d224 */ /* 0x000fd000078e0a02 */
[----:B------:R-:W-:Y:S01]  /*8fb0*/  @!P6 IMAD.IADD R14, R14, 0x1, -R0 ;  /* 0x000000010e0ee824 */ /* 0x000fe200078e0a00 */
[----:B------:R-:W-:-:S04]  /*8fc0*/  ISETP.GT.U32.AND P6, PT, R0, R6, PT ;  /* 0x000000060000720c */ /* 0x000fc80003fc4070 */
[C---:B------:R-:W-:Y:S01]  /*8fd0*/  ISETP.GT.U32.AND P2, PT, R0.reuse, R14, PT ;  /* 0x0000000e0000720c */ /* 0x040fe20003f44070 */
[----:B------:R0:W-:Y:S01]  /*8fe0*/  STL [R1+0x294], R2 ;  /* 0x0002940201007387 */ /* 0x0001e20000100800 */
[C---:B------:R-:W-:Y:S01]  /*8ff0*/  ISETP.GT.U32.AND P3, PT, R0.reuse, R12, PT ;  /* 0x0000000c0000720c */ /* 0x040fe20003f64070 */
[----:B------:R-:W-:Y:S01]  /*9000*/  @!P4 IMAD.MOV R7, RZ, RZ, -R7 ;  /* 0x000000ffff07c224 */ /* 0x000fe200078e0a07 */
[----:B------:R-:W-:Y:S01]  /*9010*/  ISETP.GT.U32.AND P5, PT, R0, R10, PT ;  /* 0x0000000a0000720c */ /* 0x000fe20003fa4070 */
[----:B------:R-:W-:Y:S02]  /*9020*/  IMAD.MOV.U32 R11, RZ, RZ, R4 ;  /* 0x000000ffff0b7224 */ /* 0x000fe400078e0004 */
[----:B0-----:R-:W-:Y:S01]  /*9030*/  IMAD.HI.U32 R2, R5, R13, RZ ;  /* 0x0000000d05027227 */ /* 0x001fe200078e00ff */
[----:B------:R0:W-:Y:S03]  /*9040*/  STL [R1+0x290], R7 ;  /* 0x0002900701007387 */ /* 0x0001e60000100800 */
[----:B------:R-:W-:-:S02]  /*9050*/  @!P6 IMAD.IADD R6, R6, 0x1, -R0 ;  /* 0x000000010606e824 */ /* 0x000fc400078e0a00 */
[----:B------:R-:W-:Y:S02]  /*9060*/  IMAD.MOV R2, RZ, RZ, -R2 ;  /* 0x000000ffff027224 */ /* 0x000fe400078e0a02 */
[--C-:B------:R-:W-:Y:S01]  /*9070*/  @!P2 IMAD.IADD R14, R14, 0x1, -R0.reuse ;  /* 0x000000010e0ea824 */ /* 0x100fe200078e0a00 */
[----:B------:R-:W-:Y:S01]  /*9080*/  ISETP.GE.AND P2, PT, R11, RZ, PT ;  /* 0x000000ff0b00720c */ /* 0x000fe20003f46270 */
[----:B------:R-:W-:Y:S02]  /*9090*/  IMAD R2, R0, R2, R13 ;  /* 0x0000000200027224 */ /* 0x000fe400078e020d */
[--C-:B------:R-:W-:Y:S02]  /*90a0*/  @!P3 IMAD.IADD R12, R12, 0x1, -R0.reuse ;  /* 0x000000010c0cb824 */ /* 0x100fe400078e0a00 */
[----:B------:R-:W-:Y:S02]  /*90b0*/  @!P5 IMAD.IADD R10, R10, 0x1, -R0 ;  /* 0x000000010a0ad824 */ /* 0x000fe400078e0a00 */
[----:B------:R-:W-:-:S04]  /*90c0*/  IMAD.HI.U32 R4, R5, R15, RZ ;  /* 0x0000000f05047227 */ /* 0x000fc800078e00ff */
[----:B------:R-:W-:Y:S02]  /*90d0*/  @!P0 IMAD.MOV R12, RZ, RZ, -R12 ;  /* 0x000000ffff0c8224 */ /* 0x000fe400078e0a0c */
[----:B------:R-:W-:-:S04]  /*90e0*/  IMAD.MOV R4, RZ, RZ, -R4 ;  /* 0x000000ffff047224 */ /* 0x000fc800078e0a04 */
[----:B------:R-:W-:Y:S01]  /*90f0*/  IMAD R4, R0, R4, R15 ;  /* 0x0000000400047224 */ /* 0x000fe200078e020f */
[----:B--2---:R-:W-:Y:S02]  /*9100*/  ISETP.GE.AND P6, PT, R20, RZ, PT ;  /* 0x000000ff1400720c */ /* 0x004fe40003fc6270 */
[----:B------:R-:W2:Y:S04]  /*9110*/  LDL.LU R20, [R1+0x10c] ;  /* 0x00010c0001147983 */ /* 0x000ea80000300800 */
[----:B0-----:R-:W3:Y:S04]  /*9120*/  LDL.LU R7, [R1+0xf4] ;  /* 0x0000f40001077983 */ /* 0x001ee80000300800 */
[----:B------:R-:W5:Y:S04]  /*9130*/  LDL.LU R11, [R1+0x100] ;  /* 0x00010000010b7983 */ /* 0x000f680000300800 */
[----:B------:R-:W2:Y:S01]  /*9140*/  LDL.LU R13, [R1+0x108] ;  /* 0x00010800010d7983 */ /* 0x000ea20000300800 */
[----:B----4-:R-:W-:Y:S01]  /*9150*/  ISETP.GE.AND P5, PT, R16, RZ, PT ;  /* 0x000000ff1000720c */ /* 0x010fe20003fa6270 */
[----:B------:R-:W-:-:S02]  /*9160*/  IMAD.MOV.U32 R16, RZ, RZ, R6 ;  /* 0x000000ffff107224 */ /* 0x000fc400078e0006 */
[----:B------:R-:W-:Y:S02]  /*9170*/  STL [R1+0x28c], R12 ;  /* 0x00028c0c01007387 */ /* 0x000fe40000100800 */
[----:B------:R-:W-:Y:S02]  /*9180*/  @!P1 IMAD.MOV R16, RZ, RZ, -R16 ;  /* 0x000000ffff109224 */ /* 0x000fe400078e0a10 */
[----:B------:R-:W4:Y:S04]  /*9190*/  LDL.LU R15, [R1+0x110] ;  /* 0x00011000010f7983 */ /* 0x000f280000300800 */
[----:B------:R0:W-:Y:S04]  /*91a0*/  STL [R1+0x288], R16 ;  /* 0x0002881001007387 */ /* 0x0001e80000100800 */
[----:B0-----:R-:W4:Y:S01]  /*91b0*/  LDL.LU R16, [R1+0x31a4] ;  /* 0x0031a40001107983 */ /* 0x001f220000300800 */
[----:B------:R-:W-:-:S02]  /*91c0*/  ISETP.GT.U32.AND P4, PT, R0, R9, PT ;  /* 0x000000090000720c */ /* 0x000fc40003f84070 */
[C---:B------:R-:W-:Y:S02]  /*91d0*/  ISETP.GT.U32.AND P3, PT, R0.reuse, R8, PT ;  /* 0x000000080000720c */ /* 0x040fe40003f64070 */
[----:B------:R-:W-:-:S09]  /*91e0*/  ISETP.GT.U32.AND P1, PT, R0, R2, PT ;  /* 0x000000020000720c */ /* 0x000fd20003f24070 */
[--C-:B------:R-:W-:Y:S01]  /*91f0*/  @!P4 IMAD.IADD R9, R9, 0x1, -R0.reuse ;  /* 0x000000010909c824 */ /* 0x100fe200078e0a00 */
[----:B------:R-:W-:Y:S01]  /*9200*/  ISETP.GT.U32.AND P4, PT, R0, R10, PT ;  /* 0x0000000a0000720c */ /* 0x000fe20003f84070 */
[----:B------:R-:W-:-:S03]  /*9210*/  @!P3 IMAD.IADD R8, R8, 0x1, -R0 ;  /* 0x000000010808b824 */ /* 0x000fc600078e0a00 */
[C---:B------:R-:W-:Y:S01]  /*9220*/  ISETP.GT.U32.AND P0, PT, R0.reuse, R9, PT ;  /* 0x000000090000720c */ /* 0x040fe20003f04070 */
[----:B------:R-:W-:Y:S01]  /*9230*/  IMAD.MOV.U32 R12, RZ, RZ, R14 ;  /* 0x000000ffff0c7224 */ /* 0x000fe200078e000e */
[----:B------:R-:W-:Y:S01]  /*9240*/  ISETP.GT.U32.AND P3, PT, R0, R8, PT ;  /* 0x000000080000720c */ /* 0x000fe20003f64070 */
[----:B------:R-:W-:Y:S02]  /*9250*/  @!P1 IMAD.IADD R2, R2, 0x1, -R0 ;  /* 0x0000000102029824 */ /* 0x000fe400078e0a00 */
[----:B------:R-:W-:-:S04]  /*9260*/  @!P6 IMAD.MOV R12, RZ, RZ, -R12 ;  /* 0x000000ffff0ce224 */ /* 0x000fc800078e0a0c */
[----:B------:R-:W-:-:S04]  /*9270*/  @!P4 IMAD.IADD R10, R10, 0x1, -R0 ;  /* 0x000000010a0ac824 */ /* 0x000fc800078e0a00 */
[----:B------:R-:W-:Y:S01]  /*9280*/  @!P2 IMAD.MOV R10, RZ, RZ, -R10 ;  /* 0x000000ffff0aa224 */ /* 0x000fe200078e0a0a */
[----:B------:R-:W-:Y:S01]  /*9290*/  ISETP.GT.U32.AND P2, PT, R0, R2, PT ;  /* 0x000000020000720c */ /* 0x000fe20003f44070 */
[--C-:B------:R-:W-:Y:S01]  /*92a0*/  @!P0 IMAD.IADD R9, R9, 0x1, -R0.reuse ;  /* 0x0000000109098824 */ /* 0x100fe200078e0a00 */
[----:B------:R-:W-:Y:S01]  /*92b0*/  STL [R1+0x284], R12 ;  /* 0x0002840c01007387 */ /* 0x000fe20000100800 */
[----:B------:R-:W-:-:S10]  /*92c0*/  @!P3 IMAD.IADD R8, R8, 0x1, -R0 ;  /* 0x000000010808b824 */ /* 0x000fd400078e0a00 */
[----:B------:R-:W-:Y:S01]  /*92d0*/  @!P2 IMAD.IADD R2, R2, 0x1, -R0 ;  /* 0x000000010202a824 */ /* 0x000fe200078e0a00 */
[----:B---3--:R-:W-:Y:S02]  /*92e0*/  ISETP.GE.AND P6, PT, R7, RZ, PT ;  /* 0x000000ff0700720c */ /* 0x008fe40003fc6270 */
[----:B--2---:R-:W-:Y:S02]  /*92f0*/  IABS R6, R13 ;  /* 0x0000000d00067213 */ /* 0x004fe40000000000 */
[----:B-----5:R-:W-:-:S03]  /*9300*/  ISETP.GE.AND P0, PT, R11, RZ, PT ;  /* 0x000000ff0b00720c */ /* 0x020fc60003f06270 */
[----:B------:R-:W-:Y:S01]  /*9310*/  IMAD.HI.U32 R7, R5, R6, RZ ;  /* 0x0000000605077227 */ /* 0x000fe200078e00ff */
[----:B------:R-:W-:-:S03]  /*9320*/  IABS R11, R20 ;  /* 0x00000014000b7213 */ /* 0x000fc60000000000 */
[----:B------:R-:W-:-:S04]  /*9330*/  IMAD.MOV R7, RZ, RZ, -R7 ;  /* 0x000000ffff077224 */ /* 0x000fc800078e0a07 */
[----:B------:R-:W-:Y:S02]  /*9340*/  IMAD R7, R0, R7, R6 ;  /* 0x0000000700077224 */ /* 0x000fe400078e0206 */
[----:B------:R-:W-:Y:S01]  /*9350*/  IMAD.HI.U32 R6, R5, R11, RZ ;  /* 0x0000000b05067227 */ /* 0x000fe200078e00ff */
[----:B------:R-:W-:-:S03]  /*9360*/  ISETP.GE.AND P1, PT, R13, RZ, PT ;  /* 0x000000ff0d00720c */ /* 0x000fc60003f26270 */
[----:B------:R-:W-:Y:S01]  /*9370*/  IMAD.MOV R6, RZ, RZ, -R6 ;  /* 0x000000ffff067224 */ /* 0x000fe200078e0a06 */
[----:B----4-:R-:W-:Y:S02]  /*9380*/  ISETP.GE.AND P3, PT, R16, RZ, PT ;  /* 0x000000ff1000720c */ /* 0x010fe40003f66270 */
[----:B------:R-:W2:Y:S04]  /*9390*/  LDL.LU R16, [R1+0x114] ;  /* 0x0001140001107983 */ /* 0x000ea80000300800 */
[----:B------:R-:W3:Y:S01]  /*93a0*/  LDL.LU R13, [R1+0x154] ;  /* 0x00015400010d7983 */ /* 0x000ee20000300800 */
[----:B------:R-:W-:-:S03]  /*93b0*/  IMAD R6, R0, R6, R11 ;  /* 0x0000000600067224 */ /* 0x000fc600078e020b */
[----:B------:R0:W-:Y:S01]  /*93c0*/  STL [R1+0x280], R10 ;  /* 0x0002800a01007387 */ /* 0x0001e20000100800 */
[----:B------:R-:W-:Y:S02]  /*93d0*/  IMAD.MOV.U32 R11, RZ, RZ, R2 ;  /* 0x000000ffff0b7224 */ /* 0x000fe400078e0002 */
[----:B------:R-:W-:Y:S02]  /*93e0*/  @!P6 IMAD.MOV R8, RZ, RZ, -R8 ;  /* 0x000000ffff08e224 */ /* 0x000fe400078e0a08 */
[----:B0-----:R-:W-:-:S04]  /*93f0*/  IMAD.MOV.U32 R10, RZ, RZ, R9 ;  /* 0x000000ffff0a7224 */ /* 0x001fc800078e0009 */
[----:B------:R-:W-:Y:S02]  /*9400*/  @!P5 IMAD.MOV R10, RZ, RZ, -R10 ;  /* 0x000000ffff0ad224 */ /* 0x000fe400078e0a0a */
[----:B------:R-:W-:Y:S01]  /*9410*/  @!P0 IMAD.MOV R11, RZ, RZ, -R11 ;  /* 0x000000ffff0b8224 */ /* 0x000fe200078e0a0b */
[----:B------:R-:W-:Y:S02]  /*9420*/  ISETP.GE.AND P6, PT, R20, RZ, PT ;  /* 0x000000ff1400720c */ /* 0x000fe40003fc6270 */
[----:B------:R-:W-:Y:S01]  /*9430*/  STL [R1+0x27c], R10 ;  /* 0x00027c0a01007387 */ /* 0x000fe20000100800 */
[----:B------:R-:W-:-:S03]  /*9440*/  IABS R9, R15 ;  /* 0x0000000f00097213 */ /* 0x000fc60000000000 */
[----:B------:R-:W4:Y:S01]  /*9450*/  LDL.LU R20, [R1+0x11c] ;  /* 0x00011c0001147983 */ /* 0x000f220000300800 */
[----:B------:R-:W-:-:S03]  /*9460*/  ISETP.GE.AND P2, PT, R15, RZ, PT ;  /* 0x000000ff0f00720c */ /* 0x000fc60003f46270 */
[----:B------:R-:W-:Y:S04]  /*9470*/  STL [R1+0x278], R8 ;  /* 0x0002780801007387 */ /* 0x000fe80000100800 */
[----:B------:R0:W-:Y:S04]  /*9480*/  STL [R1+0x274], R11 ;  /* 0x0002740b01007387 */ /* 0x0001e80000100800 */
[----:B------:R-:W5:Y:S04]  /*9490*/  LDL.LU R15, [R1+0x118] ;  /* 0x00011800010f7983 */ /* 0x000f680000300800 */
[----:B------:R-:W4:Y:S01]  /*94a0*/  LDL.LU R14, [R1+0x120] ;  /* 0x00012000010e7983 */ /* 0x000f220000300800 */
[----:B------:R-:W-:-:S02]  /*94b0*/  ISETP.GT.U32.AND P4, PT, R0, R4, PT ;  /* 0x000000040000720c */ /* 0x000fc40003f84070 */
[----:B------:R-:W-:-:S11]  /*94c0*/  ISETP.GT.U32.AND P5, PT, R0, R7, PT ;  /* 0x000000070000720c */ /* 0x000fd60003fa4070 */
[----:B------:R-:W-:-:S05]  /*94d0*/  @!P4 IMAD.IADD R4, R4, 0x1, -R0 ;  /* 0x000000010404c824 */ /* 0x000fca00078e0a00 */
[----:B------:R-:W-:Y:S01]  /*94e0*/  ISETP.GT.U32.AND P4, PT, R0, R4, PT ;  /* 0x000000040000720c */ /* 0x000fe20003f84070 */
[----:B------:R-:W-:-:S05]  /*94f0*/  @!P5 IMAD.IADD R7, R7, 0x1, -R0 ;  /* 0x000000010707d824 */ /* 0x000fca00078e0a00 */
[----:B------:R-:W-:-:S07]  /*9500*/  ISETP.GT.U32.AND P0, PT, R0, R7, PT ;  /* 0x000000070000720c */ /* 0x000fce0003f04070 */
[----:B------:R-:W-:-:S04]  /*9510*/  @!P4 IMAD.IADD R4, R4, 0x1, -R0 ;  /* 0x000000010404c824 */ /* 0x000fc800078e0a00 */
[----:B0-----:R-:W-:-:S04]  /*9520*/  IMAD.MOV.U32 R11, RZ, RZ, R4 ;  /* 0x000000ffff0b7224 */ /* 0x001fc800078e0004 */
[----:B------:R-:W-:Y:S02]  /*9530*/  @!P3 IMAD.MOV R11, RZ, RZ, -R11 ;  /* 0x000000ffff0bb224 */ /* 0x000fe400078e0a0b */
[----:B------:R-:W-:Y:S01]  /*9540*/  @!P0 IMAD.IADD R7, R7, 0x1, -R0 ;  /* 0x0000000107078824 */ /* 0x000fe200078e0a00 */
[----:B--2---:R-:W-:Y:S02]  /*9550*/  IABS R2, R16 ;  /* 0x0000001000027213 */ /* 0x004fe40000000000 */
[----:B------:R-:W-:Y:S02]  /*9560*/  ISETP.GE.AND P0, PT, R16, RZ, PT ;  /* 0x000000ff1000720c */ /* 0x000fe40003f06270 */
[----:B---3--:R-:W-:Y:S02]  /*9570*/  IABS R8, R13 ;  /* 0x0000000d00087213 */ /* 0x008fe40000000000 */
[----:B------:R-:W-:Y:S01]  /*9580*/  ISETP.GE.AND P5, PT, R13, RZ, PT ;  /* 0x000000ff0d00720c */ /* 0x000fe20003fa6270 */
[----:B----4-:R0:W-:Y:S04]  /*9590*/  STL [R1+0x31a0], R14 ;  /* 0x0031a00e01007387 */ /* 0x0101e80000100800 */
[----:B------:R-:W-:Y:S04]  /*95a0*/  STL [R1+0x270], R11 ;  /* 0x0002700b01007387 */ /* 0x000fe80000100800 */
[----:B------:R-:W2:Y:S04]  /*95b0*/  LDL.LU R13, [R1+0x124] ;  /* 0x00012400010d7983 */ /* 0x000ea80000300800 */
[----:B------:R-:W3:Y:S01]  /*95c0*/  LDL.LU R16, [R1+0x128] ;  /* 0x0001280001107983 */ /* 0x000ee20000300800 */
[----:B------:R-:W-:Y:S01]  /*95d0*/  ISETP.GT.U32.AND P4, PT, R0, R6, PT ;  /* 0x000000060000720c */ /* 0x000fe20003f84070 */
[----:B------:R-:W-:-:S04]  /*95e0*/  IMAD.HI.U32 R10, R5, R9, RZ ;  /* 0x00000009050a7227 */ /* 0x000fc800078e00ff */
[----:B------:R-:W-:-:S04]  /*95f0*/  IMAD.MOV R10, RZ, RZ, -R10 ;  /* 0x000000ffff0a7224 */ /* 0x000fc800078e0a0a */
[----:B------:R-:W-:-:S04]  /*9600*/  IMAD R9, R0, R10, R9 ;  /* 0x0000000a00097224 */ /* 0x000fc800078e0209 */
[----:B------:R-:W-:Y:S02]  /*9610*/  @!P4 IMAD.IADD R6, R6, 0x1, -R0 ;  /* 0x000000010606c824 */ /* 0x000fe400078e0a00 */
[----:B------:R-:W-:-:S03]  /*9620*/  IMAD.HI.U32 R10, R5, R8, RZ ;  /* 0x00000008050a7227 */ /* 0x000fc600078e00ff */
[C---:B------:R-:W-:Y:S02]  /*9630*/  ISETP.GT.U32.AND P4, PT, R0.reuse, R6, PT ;  /* 0x000000060000720c */ /* 0x040fe40003f84070 */
[----:B------:R-:W-:Y:S01]  /*9640*/  ISETP.GT.U32.AND P3, PT, R0, R9, PT ;  /* 0x000000090000720c */ /* 0x000fe20003f64070 */
[----:B------:R-:W-:-:S04]  /*9650*/  IMAD.HI.U32 R4, R5, R2, RZ ;  /* 0x0000000205047227 */ /* 0x000fc800078e00ff */
[----:B------:R-:W-:Y:S02]  /*9660*/  IMAD.MOV R10, RZ, RZ, -R10 ;  /* 0x000000ffff0a7224 */ /* 0x000fe400078e0a0a */
[----:B------:R-:W-:Y:S02]  /*9670*/  IMAD.MOV R4, RZ, RZ, -R4 ;  /* 0x000000ffff047224 */ /* 0x000fe400078e0a04 */
[C---:B------:R-:W-:Y:S02]  /*9680*/  IMAD R8, R0.reuse, R10, R8 ;  /* 0x0000000a00087224 */ /* 0x040fe400078e0208 */
[----:B------:R-:W-:Y:S02]  /*9690*/  IMAD R2, R0, R4, R2 ;  /* 0x0000000400027224 */ /* 0x000fe400078e0202 */
[----:B------:R-:W-:Y:S01]  /*96a0*/  @!P4 IMAD.IADD R6, R6, 0x1, -R0 ;  /* 0x000000010606c824 */ /* 0x000fe200078e0a00 */
[----:B------:R-:W-:Y:S01]  /*96b0*/  ISETP.GT.U32.AND P4, PT, R0, R8, PT ;  /* 0x000000080000720c */ /* 0x000fe20003f84070 */
[----:B0-----:R-:W-:-:S02]  /*96c0*/  IMAD.MOV.U32 R14, RZ, RZ, R7 ;  /* 0x000000ffff0e7224 */ /* 0x001fc400078e0007 */
[----:B------:R-:W-:Y:S02]  /*96d0*/  @!P3 IMAD.IADD R9, R9, 0x1, -R0 ;  /* 0x000000010909b824 */ /* 0x000fe400078e0a00 */
[----:B------:R-:W-:Y:S01]  /*96e0*/  @!P1 IMAD.MOV R14, RZ, RZ, -R14 ;  /* 0x000000ffff0e9224 */ /* 0x000fe200078e0a0e */
[C---:B------:R-:W-:Y:S02]  /*96f0*/  ISETP.GT.U32.AND P1, PT, R0.reuse, R2, PT ;  /* 0x000000020000720c */ /* 0x040fe40003f24070 */
[----:B------:R-:W-:Y:S01]  /*9700*/  ISETP.GT.U32.AND P3, PT, R0, R9, PT ;  /* 0x000000090000720c */ /* 0x000fe20003f64070 */
[----:B------:R-:W-:-:S04]  /*9710*/  IMAD.MOV.U32 R10, RZ, RZ, R6 ;  /* 0x000000ffff0a7224 */ /* 0x000fc800078e0006 */
[----:B------:R-:W-:Y:S01]  /*9720*/  @!P4 IMAD.IADD R8, R8, 0x1, -R0 ;  /* 0x000000010808c824 */ /* 0x000fe200078e0a00 */
[----:B------:R0:W-:Y:S01]  /*9730*/  STL [R1+0x26c], R14 ;  /* 0x00026c0e01007387 */ /* 0x0001e20000100800 */
[----:B------:R-:W-:-:S03]  /*9740*/  @!P6 IMAD.MOV R10, RZ, RZ, -R10 ;  /* 0x000000ffff0ae224 */ /* 0x000fc600078e0a0a */
[----:B------:R-:W-:Y:S01]  /*9750*/  ISETP.GT.U32.AND P4, PT, R0, R8, PT ;  /* 0x000000080000720c */ /* 0x000fe20003f84070 */
[--C-:B------:R-:W-:Y:S02]  /*9760*/  @!P1 IMAD.IADD R2, R2, 0x1, -R0.reuse ;  /* 0x0000000102029824 */ /* 0x100fe400078e0a00 */
[----:B------:R-:W-:Y:S01]  /*9770*/  @!P3 IMAD.IADD R9, R9, 0x1, -R0 ;  /* 0x000000010909b824 */ /* 0x000fe200078e0a00 */
[----:B0-----:R-:W4:Y:S02]  /*9780*/  LDL.LU R14, [R1+0x31a0] ;  /* 0x0031a000010e7983 */ /* 0x001f240000300800 */
[----:B------:R-:W-:Y:S02]  /*9790*/  ISETP.GT.U32.AND P1, PT, R0, R2, PT ;  /* 0x000000020000720c */ /* 0x000fe40003f24070 */
[----:B------:R0:W-:Y:S01]  /*97a0*/  STL [R1+0x268], R10 ;  /* 0x0002680a01007387 */ /* 0x0001e20000100800 */
[----:B------:R-:W-:-:S04]  /*97b0*/  IABS R12, R20 ;  /* 0x00000014000c7213 */ /* 0x000fc80000000000 */
[----:B------:R-:W-:Y:S02]  /*97c0*/  @!P4 IMAD.IADD R8, R8, 0x1, -R0 ;  /* 0x000000010808c824 */ /* 0x000fe400078e0a00 */
[----:B0-----:R-:W-:Y:S02]  /*97d0*/  IMAD.MOV.U32 R10, RZ, RZ, R9 ;  /* 0x000000ffff0a7224 */ /* 0x001fe400078e0009 */
[----:B------:R-:W-:-:S04]  /*97e0*/  IMAD.HI.U32 R7, R5, R12, RZ ;  /* 0x0000000c05077227 */ /* 0x000fc800078e00ff */
[----:B------:R-:W-:Y:S02]  /*97f0*/  @!P2 IMAD.MOV R10, RZ, RZ, -R10 ;  /* 0x000000ffff0aa224 */ /* 0x000fe400078e0a0a */
[----:B------:R-:W-:-:S03]  /*9800*/  IMAD.MOV R7, RZ, RZ, -R7 ;  /* 0x000000ffff077224 */ /* 0x000fc600078e0a07 */
[----:B------:R3:W-:Y:S01]  /*9810*/  STL [R1+0x264], R10 ;  /* 0x0002640a01007387 */ /* 0x0007e20000100800 */
[----:B------:R-:W-:Y:S01]  /*9820*/  @!P1 IMAD.IADD R2, R2, 0x1, -R0 ;  /* 0x0000000102029824 */ /* 0x000fe200078e0a00 */
[----:B-----5:R-:W-:Y:S01]  /*9830*/  IABS R11, R15 ;  /* 0x0000000f000b7213 */ /* 0x020fe20000000000 */
[----:B------:R-:W-:Y:S01]  /*9840*/  IMAD R7, R0, R7, R12 ;  /* 0x0000000700077224 */ /* 0x000fe200078e020c */
[----:B------:R-:W-:Y:S01]  /*9850*/  ISETP.GE.AND P6, PT, R15, RZ, PT ;  /* 0x000000ff0f00720c */ /* 0x000fe20003fc6270 */
[----:B------:R-:W-:Y:S01]  /*9860*/  IMAD.MOV.U32 R12, RZ, RZ, R2 ;  /* 0x000000ffff0c7224 */ /* 0x000fe200078e0002 */
[----:B------:R-:W-:Y:S02]  /*9870*/  ISETP.GE.AND P4, PT, R20, RZ, PT ;  /* 0x000000ff1400720c */ /* 0x000fe40003f86270 */
[----:B---3--:R-:W-:Y:S01]  /*9880*/  IABS R10, R16 ;  /* 0x00000010000a7213 */ /* 0x008fe20000000000 */
[----:B------:R0:W-:Y:S04]  /*9890*/  STL [R1+0x319c], R16 ;  /* 0x00319c1001007387 */ /* 0x0001e80000100800 */
[----:B------:R-:W3:Y:S04]  /*98a0*/  LDL.LU R15, [R1+0x16c] ;  /* 0x00016c00010f7983 */ /* 0x000ee80000300800 */
[----:B------:R-:W5:Y:S01]  /*98b0*/  LDL.LU R20, [R1+0x130] ;  /* 0x0001300001147983 */ /* 0x000f620000300800 */
[----:B0-----:R-:W-:-:S04]  /*98c0*/  IMAD.MOV.U32 R16, RZ, RZ, R8 ;  /* 0x000000ffff107224 */ /* 0x001fc800078e0008 */
[----:B------:R-:W-:Y:S01]  /*98d0*/  IMAD.MOV.U32 R2, RZ, RZ, R16 ;  /* 0x000000ffff027224 */ /* 0x000fe200078e0010 */
[----:B------:R0:W-:Y:S04]  /*98e0*/  STL [R1+0x260], R16 ;  /* 0x0002601001007387 */ /* 0x0001e80000100800 */
[----:B0-----:R-:W3:Y:S01]  /*98f0*/  LDL.LU R16, [R1+0x319c] ;  /* 0x00319c0001107983 */ /* 0x001ee20000300800 */
[----:B------:R-:W-:-:S04]  /*9900*/  IMAD.HI.U32 R4, R5, R11, RZ ;  /* 0x0000000b05047227 */ /* 0x000fc800078e00ff */
[----:B------:R-:W-:-:S04]  /*9910*/  IMAD.MOV R4, RZ, RZ, -R4 ;  /* 0x000000ffff047224 */ /* 0x000fc800078e0a04 */
[----:B------:R-:W-:-:S05]  /*9920*/  IMAD R4, R0, R4, R11 ;  /* 0x0000000400047224 */ /* 0x000fca00078e020b */
[----:B------:R-:W-:Y:S02]  /*9930*/  ISETP.GT.U32.AND P3, PT, R0, R4, PT ;  /* 0x000000040000720c */ /* 0x000fe40003f64070 */
[----:B--2---:R-:W-:-:S11]  /*9940*/  IABS R9, R13 ;  /* 0x0000000d00097213 */ /* 0x004fd60000000000 */
[----:B------:R-:W-:Y:S01]  /*9950*/  @!P3 IMAD.IADD R4, R4, 0x1, -R0 ;  /* 0x000000010404b824 */ /* 0x000fe200078e0a00 */
[----:B----4-:R-:W-:-:S04]  /*9960*/  IABS R6, R14 ;  /* 0x0000000e00067213 */ /* 0x010fc80000000000 */
[----:B------:R-:W-:Y:S01]  /*9970*/  ISETP.GT.U32.AND P3, PT, R0, R4, PT ;  /* 0x000000040000720c */ /* 0x000fe20003f64070 */
[----:B------:R-:W-:-:S04]  /*9980*/  IMAD.HI.U32 R11, R5, R6, RZ ;  /* 0x00000006050b7227 */ /* 0x000fc800078e00ff */
[----:B------:R-:W-:Y:S02]  /*9990*/  IMAD.MOV R11, RZ, RZ, -R11 ;  /* 0x000000ffff0b7224 */ /* 0x000fe400078e0a0b */
[----:B------:R-:W-:Y:S02]  /*99a0*/  @!P5 IMAD.MOV R2, RZ, RZ, -R2 ;  /* 0x000000ffff02d224 */ /* 0x000fe400078e0a02 */
[----:B------:R-:W-:Y:S02]  /*99b0*/  IMAD R6, R0, R11, R6 ;  /* 0x0000000b00067224 */ /* 0x000fe400078e0206 */
[----:B------:R-:W-:-:S04]  /*99c0*/  IMAD.HI.U32 R11, R5, R9, RZ ;  /* 0x00000009050b7227 */ /* 0x000fc800078e00ff */
[----:B------:R-:W-:Y:S01]  /*99d0*/  @!P0 IMAD.MOV R12, RZ, RZ, -R12 ;  /* 0x000000ffff0c8224 */ /* 0x000fe200078e0a0c */
[----:B------:R-:W-:Y:S01]  /*99e0*/  @!P5 STL [R1+0x260], R2 ;  /* 0x000260020100d387 */ /* 0x000fe20000100800 */
[----:B------:R-:W-:Y:S01]  /*99f0*/  IMAD.MOV R11, RZ, RZ, -R11 ;  /* 0x000000ffff0b7224 */ /* 0x000fe200078e0a0b */
[----:B------:R-:W-:Y:S01]  /*9a00*/  ISETP.GE.AND P0, PT, R13, RZ, PT ;  /* 0x000000ff0d00720c */ /* 0x000fe20003f06270 */
[----:B------:R-:W-:Y:S01]  /*9a10*/  @!P3 IMAD.IADD R4, R4, 0x1, -R0 ;  /* 0x000000010404b824 */ /* 0x000fe200078e0a00 */
[----:B------:R0:W-:Y:S01]  /*9a20*/  STL [R1+0x25c], R12 ;  /* 0x00025c0c01007387 */ /* 0x0001e20000100800 */
[----:B------:R-:W-:Y:S01]  /*9a30*/  ISETP.GE.AND P5, PT, R14, RZ, PT ;  /* 0x000000ff0e00720c */ /* 0x000fe20003fa6270 */
[----:B------:R-:W-:Y:S02]  /*9a40*/  IMAD R9, R0, R11, R9 ;  /* 0x0000000b00097224 */ /* 0x000fe400078e0209 */
[----:B------:R-:W2:Y:S04]  /*9a50*/  LDL.LU R13, [R1+0x134] ;  /* 0x00013400010d7983 */ /* 0x000ea80000300800 */
[----:B------:R-:W4:Y:S01]  /*9a60*/  LDL.LU R14, [R1+0x138] ;  /* 0x00013800010e7983 */ /* 0x000f220000300800 */
[----:B---3--:R-:W-:-:S03]  /*9a70*/  ISETP.GE.AND P3, PT, R16, RZ, PT ;  /* 0x000000ff1000720c */ /* 0x008fc60003f66270 */
[----:B------:R-:W3:Y:S04]  /*9a80*/  LDL.LU R16, [R1+0x13c] ;  /* 0x00013c0001107983 */ /* 0x000ee80000300800 */
[----:B------:R-:W2:Y:S01]  /*9a90*/  LDL.LU R11, [R1+0x12c] ;  /* 0x00012c00010b7983 */ /* 0x000ea20000300800 */
[C---:B------:R-:W-:Y:S02]  /*9aa0*/  ISETP.GT.U32.AND P2, PT, R0.reuse, R7, PT ;  /* 0x000000070000720c */ /* 0x040fe40003f44070 */
[----:B------:R-:W-:-:S11]  /*9ab0*/  ISETP.GT.U32.AND P1, PT, R0, R6, PT ;  /* 0x000000060000720c */ /* 0x000fd60003f24070 */
[----:B------:R-:W-:-:S05]  /*9ac0*/  @!P2 IMAD.IADD R7, R7, 0x1, -R0 ;  /* 0x000000010707a824 */ /* 0x000fca00078e0a00 */
[----:B------:R-:W-:Y:S01]  /*9ad0*/  ISETP.GT.U32.AND P2, PT, R0, R7, PT ;  /* 0x000000070000720c */ /* 0x000fe20003f44070 */
[----:B------:R-:W-:-:S04]  /*9ae0*/  IMAD.HI.U32 R8, R5, R10, RZ ;  /* 0x0000000a05087227 */ /* 0x000fc800078e00ff */
[----:B------:R-:W-:Y:S02]  /*9af0*/  IMAD.MOV R8, RZ, RZ, -R8 ;  /* 0x000000ffff087224 */ /* 0x000fe400078e0a08 */
[----:B------:R-:W-:Y:S02]  /*9b00*/  @!P1 IMAD.IADD R6, R6, 0x1, -R0 ;  /* 0x0000000106069824 */ /* 0x000fe400078e0a00 */
[----:B------:R-:W-:-:S04]  /*9b10*/  IMAD R8, R0, R8, R10 ;  /* 0x0000000800087224 */ /* 0x000fc800078e020a */
[----:B------:R-:W-:Y:S01]  /*9b20*/  @!P2 IMAD.IADD R7, R7, 0x1, -R0 ;  /* 0x000000010707a824 */ /* 0x000fe200078e0a00 */
[----:B------:R-:W-:-:S03]  /*9b30*/  ISETP.GT.U32.AND P2, PT, R0, R9, PT ;  /* 0x000000090000720c */ /* 0x000fc60003f44070 */
[----:B0-----:R-:W-:Y:S01]  /*9b40*/  IMAD.MOV.U32 R12, RZ, RZ, R7 ;  /* 0x000000ffff0c7224 */ /* 0x001fe200078e0007 */
[----:B------:R-:W-:-:S03]  /*9b50*/  ISETP.GT.U32.AND P1, PT, R0, R6, PT ;  /* 0x000000060000720c */ /* 0x000fc60003f24070 */
[----:B------:R-:W-:Y:S01]  /*9b60*/  @!P4 IMAD.MOV R12, RZ, RZ, -R12 ;  /* 0x000000ffff0cc224 */ /* 0x000fe200078e0a0c */
[----:B------:R-:W-:Y:S01]  /*9b70*/  ISETP.GT.U32.AND P4, PT, R0, R8, PT ;  /* 0x000000080000720c */ /* 0x000fe20003f84070 */
[----:B------:R-:W-:Y:S01]  /*9b80*/  @!P6 IMAD.MOV R4, RZ, RZ, -R4 ;  /* 0x000000ffff04e224 */ /* 0x000fe200078e0a04 */
[----:B------:R-:W-:-:S03]  /*9b90*/  IABS R7, R15 ;  /* 0x0000000f00077213 */ /* 0x000fc60000000000 */
[--C-:B------:R-:W-:Y:S01]  /*9ba0*/  @!P2 IMAD.IADD R9, R9, 0x1, -R0.reuse ;  /* 0x000000010909a824 */ /* 0x100fe200078e0a00 */
[----:B------:R5:W-:Y:S03]  /*9bb0*/  STL [R1+0x258], R4 ;  /* 0x0002580401007387 */ /* 0x000be60000100800 */
[--C-:B------:R-:W-:Y:S01]  /*9bc0*/  @!P1 IMAD.IADD R6, R6, 0x1, -R0.reuse ;  /* 0x0000000106069824 */ /* 0x100fe200078e0a00 */
[----:B------:R0:W-:Y:S01]  /*9bd0*/  STL [R1+0x254], R12 ;  /* 0x0002540c01007387 */ /* 0x0001e20000100800 */
[----:B------:R-:W-:Y:S02]  /*9be0*/  ISETP.GT.U32.AND P2, PT, R0, R9, PT ;  /* 0x000000090000720c */ /* 0x000fe40003f44070 */
[----:B------:R-:W-:Y:S02]  /*9bf0*/  @!P4 IMAD.IADD R8, R8, 0x1, -R0 ;  /* 0x000000010808c824 */ /* 0x000fe400078e0a00 */
[----:B------:R-:W-:Y:S01]  /*9c00*/  @!P5 IMAD.MOV R6, RZ, RZ, -R6 ;  /* 0x000000ffff06d224 */ /* 0x000fe200078e0a06 */
[----:B-----5:R-:W-:Y:S01]  /*9c10*/  IABS R4, R20 ;  /* 0x0000001400047213 */ /* 0x020fe20000000000 */
[----:B0-----:R-:W-:Y:S01]  /*9c20*/  IMAD.HI.U32 R12, R5, R7, RZ ;  /* 0x00000007050c7227 */ /* 0x001fe200078e00ff */
[----:B------:R-:W-:-:S03]  /*9c30*/  ISETP.GT.U32.AND P4, PT, R0, R8, PT ;  /* 0x000000080000720c */ /* 0x000fc60003f84070 */
[----:B------:R-:W-:-:S04]  /*9c40*/  IMAD.MOV R12, RZ, RZ, -R12 ;  /* 0x000000ffff0c7224 */ /* 0x000fc800078e0a0c */
[----:B------:R-:W-:Y:S02]  /*9c50*/  IMAD R7, R0, R12, R7 ;  /* 0x0000000c00077224 */ /* 0x000fe400078e0207 */
[----:B------:R-:W-:-:S03]  /*9c60*/  @!P2 IMAD.IADD R9, R9, 0x1, -R0 ;  /* 0x000000010909a824 */ /* 0x000fc600078e0a00 */
[----:B------:R-:W-:Y:S01]  /*9c70*/  ISETP.GT.U32.AND P2, PT, R0, R7, PT ;  /* 0x000000070000720c */ /* 0x000fe20003f44070 */
[--C-:B------:R-:W-:Y:S01]  /*9c80*/  @!P4 IMAD.IADD R8, R8, 0x1, -R0.reuse ;  /* 0x000000010808c824 */ /* 0x100fe200078e0a00 */
[----:B------:R-:W-:Y:S01]  /*9c90*/  ISETP.GE.AND P1, PT, R15, RZ, PT ;  /* 0x000000ff0f00720c */ /* 0x000fe20003f26270 */
[----:B------:R4:W-:Y:S04]  /*9ca0*/  STL [R1+0x250], R6 ;  /* 0x0002500601007387 */ /* 0x0009e80000100800 */
[----:B------:R-:W5:Y:S06]  /*9cb0*/  LDL.LU R15, [R1+0x144] ;  /* 0x00014400010f7983 */ /* 0x000f6c0000300800 */
[----:B------:R-:W-:-:S02]  /*9cc0*/  @!P2 IMAD.IADD R7, R7, 0x1, -R0 ;  /* 0x000000010707a824 */ /* 0x000fc400078e0a00 */
[----:B------:R-:W-:Y:S02]  /*9cd0*/  @!P3 IMAD.MOV R8, RZ, RZ, -R8 ;  /* 0x000000ffff08b224 */ /* 0x000fe400078e0a08 */
[----:B------:R-:W-:Y:S01]  /*9ce0*/  @!P0 IMAD.MOV R9, RZ, RZ, -R9 ;  /* 0x000000ffff098224 */ /* 0x000fe200078e0a09 */
[----:B------:R-:W-:Y:S02]  /*9cf0*/  ISETP.GE.AND P0, PT, R20, RZ, PT ;  /* 0x000000ff1400720c */ /* 0x000fe40003f06270 */
[----:B------:R-:W5:Y:S01]  /*9d00*/  LDL.LU R20, [R1+0x148] ;  /* 0x0001480001147983 */ /* 0x000f620000300800 */
[----:B----4-:R-:W-:-:S03]  /*9d10*/  IABS R6, R14 ;  /* 0x0000000e00067213 */ /* 0x010fc60000000000 */
[----:B------:R-:W-:Y:S01]  /*9d20*/  STL [R1+0x24c], R9 ;  /* 0x00024c0901007387 */ /* 0x000fe20000100800 */
[----:B--2---:R-:W-:-:S05]  /*9d30*/  IABS R2, R11 ;  /* 0x0000000b00027213 */ /* 0x004fca0000000000 */
[----:B------:R-:W-:-:S04]  /*9d40*/  IMAD.HI.U32 R10, R5, R2, RZ ;  /* 0x00000002050a7227 */ /* 0x000fc800078e00ff */
[----:B------:R-:W-:-:S04]  /*9d50*/  IMAD.MOV R10, RZ, RZ, -R10 ;  /* 0x000000ffff0a7224 */ /* 0x000fc800078e0a0a */
[----:B------:R-:W-:Y:S01]  /*9d60*/  IMAD R10, R0, R10, R2 ;  /* 0x0000000a000a7224 */ /* 0x000fe200078e0202 */
[----:B------:R-:W-:Y:S01]  /*9d70*/  ISETP.GE.AND P6, PT, R11, RZ, PT ;  /* 0x000000ff0b00720c */ /* 0x000fe20003fc6270 */
[----:B------:R-:W-:-:S03]  /*9d80*/  IMAD.HI.U32 R11, R5, R4, RZ ;  /* 0x00000004050b7227 */ /* 0x000fc600078e00ff */
[----:B------:R-:W-:Y:S01]  /*9d90*/  ISETP.GT.U32.AND P5, PT, R0, R10, PT ;  /* 0x0000000a0000720c */ /* 0x000fe20003fa4070 */
[----:B------:R-:W-:Y:S01]  /*9da0*/  IMAD.MOV R11, RZ, RZ, -R11 ;  /* 0x000000ffff0b7224 */ /* 0x000fe200078e0a0b */
[----:B------:R-:W-:-:S03]  /*9db0*/  IABS R2, R13 ;  /* 0x0000000d00027213 */ /* 0x000fc60000000000 */
[----:B------:R-:W-:Y:S02]  /*9dc0*/  IMAD R4, R0, R11, R4 ;  /* 0x0000000b00047224 */ /* 0x000fe400078e0204 */
[----:B------:R-:W-:-:S03]  /*9dd0*/  IMAD.HI.U32 R12, R5, R2, RZ ;  /* 0x00000002050c7227 */ /* 0x000fc600078e00ff */
[----:B------:R-:W-:-:S03]  /*9de0*/  ISETP.GT.U32.AND P4, PT, R0, R4, PT ;  /* 0x000000040000720c */ /* 0x000fc60003f84070 */
[----:B------:R-:W-:-:S05]  /*9df0*/  @!P5 IMAD.IADD R10, R10, 0x1, -R0 ;  /* 0x000000010a0ad824 */ /* 0x000fca00078e0a00 */
[----:B------:R-:W-:Y:S01]  /*9e00*/  ISETP.GT.U32.AND P5, PT, R0, R10, PT ;  /* 0x0000000a0000720c */ /* 0x000fe20003fa4070 */
[----:B------:R-:W-:-:S04]  /*9e10*/  IMAD.MOV R12, RZ, RZ, -R12 ;  /* 0x000000ffff0c7224 */ /* 0x000fc800078e0a0c */
[----:B------:R-:W-:Y:S02]  /*9e20*/  IMAD R2, R0, R12, R2 ;  /* 0x0000000c00027224 */ /* 0x000fe400078e0202 */
[--C-:B------:R-:W-:Y:S01]  /*9e30*/  @!P4 IMAD.IADD R4, R4, 0x1, -R0.reuse ;  /* 0x000000010404c824 */ /* 0x100fe200078e0a00 */
[----:B------:R-:W-:Y:S01]  /*9e40*/  ISETP.GT.U32.AND P4, PT, R0, R7, PT ;  /* 0x000000070000720c */ /* 0x000fe20003f84070 */
[----:B------:R-:W2:Y:S04]  /*9e50*/  LDL R12, [R1+0x140] ;  /* 0x00014000010c7983 */ /* 0x000ea80000100800 */
[----:B------:R-:W-:Y:S01]  /*9e60*/  @!P5 IMAD.IADD R10, R10, 0x1, -R0 ;  /* 0x000000010a0ad824 */ /* 0x000fe200078e0a00 */
[C---:B------:R-:W-:Y:S02]  /*9e70*/  ISETP.GT.U32.AND P5, PT, R0.reuse, R2, PT ;  /* 0x000000020000720c */ /* 0x040fe40003fa4070 */
[----:B------:R-:W-:-:S02]  /*9e80*/  ISETP.GT.U32.AND P3, PT, R0, R4, PT ;  /* 0x000000040000720c */ /* 0x000fc40003f64070 */
[----:B---3--:R-:W-:-:S03]  /*9e90*/  IABS R11, R16 ;  /* 0x00000010000b7213 */ /* 0x008fc60000000000 */
[----:B------:R-:W-:Y:S02]  /*9ea0*/  @!P4 IMAD.IADD R7, R7, 0x1, -R0 ;  /* 0x000000010707c824 */ /* 0x000fe400078e0a00 */
[----:B------:R-:W-:-:S04]  /*9eb0*/  @!P6 IMAD.MOV R10, RZ, RZ, -R10 ;  /* 0x000000ffff0ae224 */ /* 0x000fc800078e0a0a */
[--C-:B------:R-:W-:Y:S01]  /*9ec0*/  @!P5 IMAD.IADD R2, R2, 0x1, -R0.reuse ;  /* 0x000000010202d824 */ /* 0x100fe200078e0a00 */
[----:B------:R-:W-:Y:S01]  /*9ed0*/  ISETP.GE.AND P5, PT, R16, RZ, PT ;  /* 0x000000ff1000720c */ /* 0x000fe20003fa6270 */
[----:B------:R-:W-:Y:S01]  /*9ee0*/  IMAD.MOV.U32 R16, RZ, RZ, R7 ;  /* 0x000000ffff107224 */ /* 0x000fe200078e0007 */
[----:B------:R-:W-:Y:S01]  /*9ef0*/  STL [R1+0x248], R8 ;  /* 0x0002480801007387 */ /* 0x000fe20000100800 */
[----:B------:R-:W-:Y:S02]  /*9f00*/  @!P3 IMAD.IADD R4, R4, 0x1, -R0 ;  /* 0x000000010404b824 */ /* 0x000fe400078e0a00 */
[----:B------:R-:W-:Y:S01]  /*9f10*/  @!P1 IMAD.MOV R16, RZ, RZ, -R16 ;  /* 0x000000ffff109224 */ /* 0x000fe200078e0a10 */
[----:B------:R-:W-:Y:S01]  /*9f20*/  STL [R1+0x244], R10 ;  /* 0x0002440a01007387 */ /* 0x000fe20000100800 */
[----:B------:R-:W-:-:S03]  /*9f30*/  ISETP.GE.AND P3, PT, R14, RZ, PT ;  /* 0x000000ff0e00720c */ /* 0x000fc60003f66270 */
[----:B------:R-:W3:Y:S04]  /*9f40*/  LDL R14, [R1+0x14c] ;  /* 0x00014c00010e7983 */ /* 0x000ee80000100800 */
[----:B------:R-:W4:Y:S04]  /*9f50*/  LDL.LU R7, [R1+0x140] ;  /* 0x0001400001077983 */ /* 0x000f280000300800 */
[----:B------:R0:W-:Y:S04]  /*9f60*/  STL [R1+0x240], R16 ;  /* 0x0002401001007387 */ /* 0x0001e80000100800 */
[----:B0-----:R-:W2:Y:S01]  /*9f70*/  LDL R16, [R1+0x158] ;  /* 0x0001580001107983 */ /* 0x001ea20000100800 */
[----:B------:R-:W-:Y:S01]  /*9f80*/  ISETP.GE.AND P2, PT, R13, RZ, PT ;  /* 0x000000ff0d00720c */ /* 0x000fe20003f46270 */
        /* <DEDUP_REMOVED lines=8> */
[----:B-----5:R-:W-:-:S05]  /*a010*/  IABS R9, R15 ;  /* 0x0000000f00097213 */ /* 0x020fca0000000000 */
[----:B------:R-:W-:-:S04]  /*a020*/  IMAD.HI.U32 R10, R5, R9, RZ ;  /* 0x00000009050a7227 */ /* 0x000fc800078e00ff */
[--C-:B------:R-:W-:Y:S02]  /*a030*/  @!P4 IMAD.IADD R11, R11, 0x1, -R0.reuse ;  /* 0x000000010b0bc824 */ /* 0x100fe400078e0a00 */
[----:B------:R-:W-:Y:S01]  /*a040*/  @!P6 IMAD.IADD R6, R6, 0x1, -R0 ;  /* 0x000000010606e824 */ /* 0x000fe200078e0a00 */
[C---:B------:R-:W-:Y:S02]  /*a050*/  ISETP.GT.U32.AND P6, PT, R0.reuse, R2, PT ;  /* 0x000000020000720c */ /* 0x040fe40003fc4070 */
[----:B------:R-:W-:Y:S01]  /*a060*/  ISETP.GT.U32.AND P1, PT, R0, R11, PT ;  /* 0x0000000b0000720c */ /* 0x000fe20003f24070 */
[----:B------:R-:W-:Y:S01]  /*a070*/  IMAD.MOV R10, RZ, RZ, -R10 ;  /* 0x000000ffff0a7224 */ /* 0x000fe200078e0a0a */
[----:B------:R-:W-:-:S03]  /*a080*/  IABS R13, R20 ;  /* 0x00000014000d7213 */ /* 0x000fc60000000000 */
[----:B------:R-:W-:Y:S02]  /*a090*/  IMAD R9, R0, R10, R9 ;  /* 0x0000000a00097224 */ /* 0x000fe400078e0209 */
[----:B------:R-:W-:-:S04]  /*a0a0*/  IMAD.HI.U32 R10, R5, R13, RZ ;  /* 0x0000000d050a7227 */ /* 0x000fc800078e00ff */
[----:B------:R-:W-:Y:S02]  /*a0b0*/  @!P0 IMAD.MOV R4, RZ, RZ, -R4 ;  /* 0x000000ffff048224 */ /* 0x000fe400078e0a04 */
[----:B------:R-:W-:Y:S02]  /*a0c0*/  @!P6 IMAD.IADD R2, R2, 0x1, -R0 ;  /* 0x000000010202e824 */ /* 0x000fe400078e0a00 */
[----:B------:R-:W-:Y:S02]  /*a0d0*/  IMAD.MOV R10, RZ, RZ, -R10 ;  /* 0x000000ffff0a7224 */ /* 0x000fe400078e0a0a */
[----:B------:R-:W-:Y:S01]  /*a0e0*/  @!P1 IMAD.IADD R11, R11, 0x1, -R0 ;  /* 0x000000010b0b9824 */ /* 0x000fe200078e0a00 */
[----:B------:R-:W-:Y:S01]  /*a0f0*/  ISETP.GE.AND P1, PT, R15, RZ, PT ;  /* 0x000000ff0f00720c */ /* 0x000fe20003f26270 */
[----:B------:R0:W-:Y:S01]  /*a100*/  STL [R1+0x23c], R4 ;  /* 0x00023c0401007387 */ /* 0x0001e20000100800 */
[----:B------:R-:W-:Y:S02]  /*a110*/  IMAD R13, R0, R10, R13 ;  /* 0x0000000a000d7224 */ /* 0x000fe400078e020d */
[----:B------:R-:W-:-:S02]  /*a120*/  IMAD.MOV.U32 R15, RZ, RZ, R2 ;  /* 0x000000ffff0f7224 */ /* 0x000fc400078e0002 */
[----:B------:R-:W5:Y:S01]  /*a130*/  LDL R2, [R1+0x15c] ;  /* 0x00015c0001027983 */ /* 0x000f620000100800 */
[----:B--2---:R-:W-:-:S03]  /*a140*/  IABS R10, R16 ;  /* 0x00000010000a7213 */ /* 0x004fc60000000000 */
[----:B------:R-:W2:Y:S01]  /*a150*/  LDL.LU R16, [R1+0x160] ;  /* 0x0001600001107983 */ /* 0x000ea20000300800 */
[----:B------:R-:W-:-:S05]  /*a160*/  IABS R8, R12 ;  /* 0x0000000c00087213 */ /* 0x000fca0000000000 */
[----:B------:R-:W-:-:S04]  /*a170*/  IMAD.HI.U32 R12, R5, R8, RZ ;  /* 0x00000008050c7227 */ /* 0x000fc800078e00ff */
[----:B------:R-:W-:-:S04]  /*a180*/  IMAD.MOV R12, RZ, RZ, -R12 ;  /* 0x000000ffff0c7224 */ /* 0x000fc800078e0a0c */
[C---:B------:R-:W-:Y:S01]  /*a190*/  IMAD R8, R0.reuse, R12, R8 ;  /* 0x0000000c00087224 */ /* 0x040fe200078e0208 */
[----:B------:R-:W-:-:S04]  /*a1a0*/  ISETP.GT.U32.AND P4, PT, R0, R6, PT ;  /* 0x000000060000720c */ /* 0x000fc80003f84070 */
[----:B------:R-:W-:Y:S02]  /*a1b0*/  ISETP.GT.U32.AND P6, PT, R0, R8, PT ;  /* 0x000000080000720c */ /* 0x000fe40003fc4070 */
[----:B----4-:R-:W-:Y:S02]  /*a1c0*/  ISETP.GE.AND P0, PT, R7, RZ, PT ;  /* 0x000000ff0700720c */ /* 0x010fe40003f06270 */
[----:B---3--:R-:W-:Y:S01]  /*a1d0*/  IABS R7, R14 ;  /* 0x0000000e00077213 */ /* 0x008fe20000000000 */
[----:B------:R-:W-:Y:S01]  /*a1e0*/  @!P2 IMAD.MOV R15, RZ, RZ, -R15 ;  /* 0x000000ffff0fa224 */ /* 0x000fe200078e0a0f */
[----:B0-----:R-:W-:-:S03]  /*a1f0*/  IABS R4, R19 ;  /* 0x0000001300047213 */ /* 0x001fc60000000000 */
[----:B------:R-:W-:-:S04]  /*a200*/  @!P4 IMAD.IADD R6, R6, 0x1, -R0 ;  /* 0x000000010606c824 */ /* 0x000fc800078e0a00 */
[----:B------:R-:W-:Y:S01]  /*a210*/  @!P6 IMAD.IADD R8, R8, 0x1, -R0 ;  /* 0x000000010808e824 */ /* 0x000fe200078e0a00 */
[----:B------:R-:W-:Y:S01]  /*a220*/  ISETP.GT.U32.AND P4, PT, R0, R9, PT ;  /* 0x000000090000720c */ /* 0x000fe20003f84070 */
[----:B------:R-:W-:-:S03]  /*a230*/  IMAD.HI.U32 R12, R5, R7, RZ ;  /* 0x00000007050c7227 */ /* 0x000fc600078e00ff */
[C---:B------:R-:W-:Y:S01]  /*a240*/  ISETP.GT.U32.AND P2, PT, R0.reuse, R8, PT ;  /* 0x000000080000720c */ /* 0x040fe20003f44070 */
[----:B------:R-:W-:Y:S02]  /*a250*/  IMAD.MOV R12, RZ, RZ, -R12 ;  /* 0x000000ffff0c7224 */ /* 0x000fe400078e0a0c */
[----:B------:R-:W-:Y:S01]  /*a260*/  IMAD.HI.U32 R14, R5, R4, RZ ;  /* 0x00000004050e7227 */ /* 0x000fe200078e00ff */
[----:B------:R0:W-:Y:S03]  /*a270*/  STL [R1+0x238], R15 ;  /* 0x0002380f01007387 */ /* 0x0001e60000100800 */
[----:B------:R-:W-:Y:S02]  /*a280*/  IMAD R7, R0, R12, R7 ;  /* 0x0000000c00077224 */ /* 0x000fe400078e0207 */
[----:B------:R-:W-:Y:S02]  /*a290*/  IMAD.MOV.U32 R12, RZ, RZ, R6 ;  /* 0x000000ffff0c7224 */ /* 0x000fe400078e0006 */
[----:B------:R-:W-:-:S02]  /*a2a0*/  IMAD.MOV R14, RZ, RZ, -R14 ;  /* 0x000000ffff0e7224 */ /* 0x000fc400078e0a0e */
[----:B------:R-:W-:Y:S02]  /*a2b0*/  @!P3 IMAD.MOV R12, RZ, RZ, -R12 ;  /* 0x000000ffff0cb224 */ /* 0x000fe400078e0a0c */
[--C-:B------:R-:W-:Y:S01]  /*a2c0*/  @!P4 IMAD.IADD R9, R9, 0x1, -R0.reuse ;  /* 0x000000010909c824 */ /* 0x100fe200078e0a00 */
[----:B------:R-:W-:Y:S01]  /*a2d0*/  ISETP.GE.AND P4, PT, R20, RZ, PT ;  /* 0x000000ff1400720c */ /* 0x000fe20003f86270 */
[----:B------:R-:W-:Y:S02]  /*a2e0*/  @!P2 IMAD.IADD R8, R8, 0x1, -R0 ;  /* 0x000000010808a824 */ /* 0x000fe400078e0a00 */
[C---:B------:R-:W-:Y:S01]  /*a2f0*/  IMAD R4, R0.reuse, R14, R4 ;  /* 0x0000000e00047224 */ /* 0x040fe200078e0204 */
[----:B------:R-:W-:-:S13]  /*a300*/  ISETP.GT.U32.AND P3, PT, R0, R9, PT ;  /* 0x000000090000720c */ /* 0x000fda0003f64070 */
[----:B------:R-:W-:Y:S01]  /*a310*/  @!P3 IMAD.IADD R9, R9, 0x1, -R0 ;  /* 0x000000010909b824 */ /* 0x000fe200078e0a00 */
[----:B--2---:R1:W-:Y:S04]  /*a320*/  STL [R1+0x3198], R16 ;  /* 0x0031981001007387 */ /* 0x0043e80000100800 */
[----:B0-----:R-:W2:Y:S04]  /*a330*/  LDL.LU R15, [R1+0x164] ;  /* 0x00016400010f7983 */ /* 0x001ea80000300800 */
[----:B------:R-:W3:Y:S01]  /*a340*/  LDL.LU R20, [R1+0x168] ;  /* 0x0001680001147983 */ /* 0x000ee20000300800 */
[----:B-1----:R-:W-:-:S03]  /*a350*/  IMAD.MOV.U32 R16, RZ, RZ, R19 ;  /* 0x000000ffff107224 */ /* 0x002fc600078e0013 */
[----:B------:R-:W4:Y:S01]  /*a360*/  LDL.LU R19, [R1+0x170] ;  /* 0x0001700001137983 */ /* 0x000f220000300800 */
[----:B------:R-:W-:-:S03]  /*a370*/  IMAD.MOV.U32 R14, RZ, RZ, R16 ;  /* 0x000000ffff0e7224 */ /* 0x000fc600078e0010 */
[----:B------:R0:W-:Y:S01]  /*a380*/  STL [R1+0x234], R12 ;  /* 0x0002340c01007387 */ /* 0x0001e20000100800 */
[----:B------:R-:W-:Y:S02]  /*a390*/  IMAD.MOV.U32 R16, RZ, RZ, R11 ;  /* 0x000000ffff107224 */ /* 0x000fe400078e000b */
[----:B------:R-:W-:Y:S01]  /*a3a0*/  IMAD.MOV.U32 R11, RZ, RZ, R8 ;  /* 0x000000ffff0b7224 */ /* 0x000fe200078e0008 */
[----:B0-----:R-:W4:Y:S04]  /*a3b0*/  LDL.LU R12, [R1+0x158] ;  /* 0x00015800010c7983 */ /* 0x001f280000300800 */
[----:B------:R-:W2:Y:S01]  /*a3c0*/  LDL.LU R8, [R1+0x14c] ;  /* 0x00014c0001087983 */ /* 0x000ea20000300800 */
[----:B------:R-:W-:Y:S02]  /*a3d0*/  @!P5 IMAD.MOV R16, RZ, RZ, -R16 ;  /* 0x000000ffff10d224 */ /* 0x000fe400078e0a10 */
[----:B------:R-:W-:-:S03]  /*a3e0*/  @!P0 IMAD.MOV R11, RZ, RZ, -R11 ;  /* 0x000000ffff0b8224 */ /* 0x000fc600078e0a0b */
[----:B------:R0:W-:Y:S01]  /*a3f0*/  STL [R1+0x230], R16 ;  /* 0x0002301001007387 */ /* 0x0001e20000100800 */
[----:B------:R-:W-:-:S03]  /*a400*/  ISETP.GE.AND P3, PT, R14, RZ, PT ;  /* 0x000000ff0e00720c */ /* 0x000fc60003f66270 */
[----:B0-----:R-:W4:Y:S04]  /*a410*/  LDL.LU R16, [R1+0x3198] ;  /* 0x0031980001107983 */ /* 0x001f280000300800 */
[----:B------:R-:W-:Y:S04]  /*a420*/  STL [R1+0x224], R11 ;  /* 0x0002240b01007387 */ /* 0x000fe80000100800 */
[----:B------:R0:W-:Y:S04]  /*a430*/  STL [R1+0x3194], R3 ;  /* 0x0031940301007387 */ /* 0x0001e80000100800 */
[----:B------:R-:W4:Y:S01]  /*a440*/  LDL.LU R14, [R1+0x15c] ;  /* 0x00015c00010e7983 */ /* 0x000f220000300800 */
[C---:B------:R-:W-:Y:S01]  /*a450*/  ISETP.GT.U32.AND P6, PT, R0.reuse, R13, PT ;  /* 0x0000000d0000720c */ /* 0x040fe20003fc4070 */
[----:B------:R-:W-:Y:S01]  /*a460*/  IMAD.HI.U32 R6, R5, R10, RZ ;  /* 0x0000000a05067227 */ /* 0x000fe200078e00ff */
[----:B------:R-:W-:-:S11]  /*a470*/  ISETP.GT.U32.AND P2, PT, R0, R7, PT ;  /* 0x000000070000720c */ /* 0x000fd60003f44070 */
[----:B------:R-:W-:-:S05]  /*a480*/  @!P6 IMAD.IADD R13, R13, 0x1, -R0 ;  /* 0x000000010d0de824 */ /* 0x000fca00078e0a00 */
[C---:B------:R-:W-:Y:S01]  /*a490*/  ISETP.GT.U32.AND P6, PT, R0.reuse, R13, PT ;  /* 0x0000000d0000720c */ /* 0x040fe20003fc4070 */
[----:B------:R-:W-:Y:S01]  /*a4a0*/  IMAD.MOV R6, RZ, RZ, -R6 ;  /* 0x000000ffff067224 */ /* 0x000fe200078e0a06 */
[----:B------:R-:W-:-:S03]  /*a4b0*/  ISETP.GT.U32.AND P0, PT, R0, R4, PT ;  /* 0x000000040000720c */ /* 0x000fc60003f04070 */
[----:B------:R-:W-:Y:S01]  /*a4c0*/  IMAD R6, R0, R6, R10 ;  /* 0x0000000600067224 */ /* 0x000fe200078e020a */
[----:B-----5:R-:W-:Y:S01]  /*a4d0*/  IABS R2, R2 ;  /* 0x0000000200027213 */ /* 0x020fe20000000000 */
[----:B------:R-:W-:-:S06]  /*a4e0*/  @!P2 IMAD.IADD R7, R7, 0x1, -R0 ;  /* 0x000000010707a824 */ /* 0x000fcc00078e0a00 */
[--C-:B------:R-:W-:Y:S01]  /*a4f0*/  @!P6 IMAD.IADD R13, R13, 0x1, -R0.reuse ;  /* 0x000000010d0de824 */ /* 0x100fe200078e0a00 */
[----:B------:R-:W-:Y:S01]  /*a500*/  ISETP.GT.U32.AND P6, PT, R0, R6, PT ;  /* 0x000000060000720c */ /* 0x000fe20003fc4070 */
[----:B------:R-:W-:Y:S01]  /*a510*/  @!P0 IMAD.IADD R4, R4, 0x1, -R0 ;  /* 0x0000000104048824 */ /* 0x000fe200078e0a00 */
[----:B------:R-:W-:Y:S01]  /*a520*/  ISETP.GT.U32.AND P0, PT, R0, R7, PT ;  /* 0x000000070000720c */ /* 0x000fe20003f04070 */
[----:B0-----:R-:W-:-:S04]  /*a530*/  IMAD.MOV.U32 R3, RZ, RZ, R9 ;  /* 0x000000ffff037224 */ /* 0x001fc800078e0009 */
[----:B------:R-:W-:-:S06]  /*a540*/  @!P1 IMAD.MOV R3, RZ, RZ, -R3 ;  /* 0x000000ffff039224 */ /* 0x000fcc00078e0a03 */
[----:B------:R-:W-:-:S05]  /*a550*/  @!P6 IMAD.IADD R6, R6, 0x1, -R0 ;  /* 0x000000010606e824 */ /* 0x000fca00078e0a00 */
[C---:B------:R-:W-:Y:S01]  /*a560*/  ISETP.GT.U32.AND P1, PT, R0.reuse, R6, PT ;  /* 0x000000060000720c */ /* 0x040fe20003f24070 */
[--C-:B------:R-:W-:Y:S01]  /*a570*/  @!P0 IMAD.IADD R7, R7, 0x1, -R0.reuse ;  /* 0x0000000107078824 */ /* 0x100fe200078e0a00 */
[----:B------:R-:W-:Y:S01]  /*a580*/  ISETP.GT.U32.AND P6, PT, R0, R4, PT ;  /* 0x000000040000720c */ /* 0x000fe20003fc4070 */
[----:B------:R-:W-:Y:S01]  /*a590*/  @!P4 IMAD.MOV R13, RZ, RZ, -R13 ;  /* 0x000000ffff0dc224 */ /* 0x000fe200078e0a0d */
[----:B------:R0:W-:Y:S09]  /*a5a0*/  STL [R1+0x220], R3 ;  /* 0x0002200301007387 */ /* 0x0001f20000100800 */
[--C-:B------:R-:W-:Y:S01]  /*a5b0*/  @!P1 IMAD.IADD R6, R6, 0x1, -R0.reuse ;  /* 0x0000000106069824 */ /* 0x100fe200078e0a00 */
[----:B0-----:R-:W5:Y:S04]  /*a5c0*/  LDL.LU R3, [R1+0x3194] ;  /* 0x0031940001037983 */ /* 0x001f680000300800 */
[----:B------:R0:W-:Y:S01]  /*a5d0*/  STL [R1+0x21c], R13 ;  /* 0x00021c0d01007387 */ /* 0x0001e20000100800 */
[----:B------:R-:W-:-:S04]  /*a5e0*/  @!P6 IMAD.IADD R4, R4, 0x1, -R0 ;  /* 0x000000010404e824 */ /* 0x000fc800078e0a00 */
[----:B------:R-:W-:Y:S01]  /*a5f0*/  @!P3 IMAD.MOV R4, RZ, RZ, -R4 ;  /* 0x000000ffff04b224 */ /* 0x000fe200078e0a04 */
[----:B---3--:R-:W-:Y:S02]  /*a600*/  IABS R10, R20 ;  /* 0x00000014000a7213 */ /* 0x008fe40000000000 */
[----:B--2---:R-:W-:Y:S01]  /*a610*/  ISETP.GE.AND P5, PT, R8, RZ, PT ;  /* 0x000000ff0800720c */ /* 0x004fe20003fa6270 */
[----:B------:R-:W-:-:S04]  /*a620*/  IMAD.HI.U32 R8, R5, R2, RZ ;  /* 0x0000000205087227 */ /* 0x000fc800078e00ff */
[----:B------:R-:W-:-:S04]  /*a630*/  IMAD.MOV R8, RZ, RZ, -R8 ;  /* 0x000000ffff087224 */ /* 0x000fc800078e0a08 */
[----:B------:R-:W-:Y:S01]  /*a640*/  IMAD R2, R0, R8, R2 ;  /* 0x0000000800027224 */ /* 0x000fe200078e0202 */
[----:B------:R-:W-:Y:S02]  /*a650*/  IABS R8, R15 ;  /* 0x0000000f00087213 */ /* 0x000fe40000000000 */
[----:B----4-:R-:W-:Y:S02]  /*a660*/  ISETP.GE.AND P2, PT, R12, RZ, PT ;  /* 0x000000ff0c00720c */ /* 0x010fe40003f46270 */
[----:B------:R-:W-:Y:S02]  /*a670*/  ISETP.GT.U32.AND P4, PT, R0, R2, PT ;  /* 0x000000020000720c */ /* 0x000fe40003f84070 */
[----:B------:R-:W-:Y:S02]  /*a680*/  IABS R12, R16 ;  /* 0x00000010000c7213 */ /* 0x000fe40000000000 */
[----:B------:R-:W-:Y:S02]  /*a690*/  ISETP.GE.AND P1, PT, R16, RZ, PT ;  /* 0x000000ff1000720c */ /* 0x000fe40003f26270 */
[----:B------:R-:W2:Y:S01]  /*a6a0*/  LDL R16, [R1+0x178] ;  /* 0x0001780001107983 */ /* 0x000ea20000100800 */
[----:B------:R-:W-:Y:S01]  /*a6b0*/  ISETP.GE.AND P0, PT, R14, RZ, PT ;  /* 0x000000ff0e00720c */ /* 0x000fe20003f06270 */
[----:B------:R-:W-:-:S04]  /*a6c0*/  IMAD.HI.U32 R14, R5, R8, RZ ;  /* 0x00000008050e7227 */ /* 0x000fc800078e00ff */
[----:B------:R-:W-:Y:S02]  /*a6d0*/  IMAD.MOV R14, RZ, RZ, -R14 ;  /* 0x000000ffff0e7224 */ /* 0x000fe400078e0a0e */
[----:B0-----:R-:W-:-:S04]  /*a6e0*/  IMAD.HI.U32 R13, R5, R10, RZ ;  /* 0x0000000a050d7227 */ /* 0x001fc800078e00ff */
[C---:B------:R-:W-:Y:S02]  /*a6f0*/  IMAD R8, R0.reuse, R14, R8 ;  /* 0x0000000e00087224 */ /* 0x040fe400078e0208 */
[----:B------:R-:W3:Y:S01]  /*a700*/  LDL.LU R14, [R1+0x174] ;  /* 0x00017400010e7983 */ /* 0x000ee20000300800 */
[----:B------:R-:W-:Y:S02]  /*a710*/  IMAD.MOV R13, RZ, RZ, -R13 ;  /* 0x000000ffff0d7224 */ /* 0x000fe400078e0a0d */
[----:B------:R-:W-:Y:S02]  /*a720*/  @!P5 IMAD.MOV R7, RZ, RZ, -R7 ;  /* 0x000000ffff07d224 */ /* 0x000fe400078e0a07 */
[----:B------:R-:W-:Y:S02]  /*a730*/  IMAD R10, R0, R13, R10 ;  /* 0x0000000d000a7224 */ /* 0x000fe400078e020a */
[----:B------:R-:W4:Y:S01]  /*a740*/  LDL R13, [R1+0x17c] ;  /* 0x00017c00010d7983 */ /* 0x000f220000100800 */
[----:B------:R-:W-:Y:S01]  /*a750*/  @!P4 IMAD.IADD R2, R2, 0x1, -R0 ;  /* 0x000000010202c824 */ /* 0x000fe200078e0a00 */
[----:B------:R-:W-:-:S02]  /*a760*/  ISETP.GE.AND P4, PT, R15, RZ, PT ;  /* 0x000000ff0f00720c */ /* 0x000fc40003f86270 */
[----:B------:R-:W-:Y:S04]  /*a770*/  STL [R1+0x218], R7 ;  /* 0x0002180701007387 */ /* 0x000fe80000100800 */
[----:B------:R0:W-:Y:S04]  /*a780*/  STL [R1+0x214], R4 ;  /* 0x0002140401007387 */ /* 0x0001e80000100800 */
[----:B------:R-:W5:Y:S01]  /*a790*/  LDL.LU R15, [R1+0x180] ;  /* 0x00018000010f7983 */ /* 0x000f620000300800 */
[----:B------:R-:W-:-:S04]  /*a7a0*/  IMAD.HI.U32 R9, R5, R12, RZ ;  /* 0x0000000c05097227 */ /* 0x000fc800078e00ff */
[----:B------:R-:W-:-:S04]  /*a7b0*/  IMAD.MOV R9, RZ, RZ, -R9 ;  /* 0x000000ffff097224 */ /* 0x000fc800078e0a09 */
[----:B------:R-:W-:-:S05]  /*a7c0*/  IMAD R12, R0, R9, R12 ;  /* 0x00000009000c7224 */ /* 0x000fca00078e020c */
[C---:B------:R-:W-:Y:S02]  /*a7d0*/  ISETP.GT.U32.AND P6, PT, R0.reuse, R12, PT ;  /* 0x0000000c0000720c */ /* 0x040fe40003fc4070 */
[----:B------:R-:W-:Y:S02]  /*a7e0*/  IABS R11, R19 ;  /* 0x00000013000b7213 */ /* 0x000fe40000000000 */
[----:B------:R-:W-:-:S03]  /*a7f0*/  ISETP.GT.U32.AND P5, PT, R0, R2, PT ;  /* 0x000000020000720c */ /* 0x000fc60003fa4070 */
[----:B------:R-:W-:-:S06]  /*a800*/  IMAD.HI.U32 R9, R5, R11, RZ ;  /* 0x0000000b05097227 */ /* 0x000fcc00078e00ff */
[----:B------:R-:W-:Y:S02]  /*a810*/  @!P6 IMAD.IADD R12, R12, 0x1, -R0 ;  /* 0x000000010c0ce824 */ /* 0x000fe400078e0a00 */
[----:B------:R-:W-:-:S03]  /*a820*/  IMAD.MOV R9, RZ, RZ, -R9 ;  /* 0x000000ffff097224 */ /* 0x000fc600078e0a09 */
[C---:B------:R-:W-:Y:S01]  /*a830*/  ISETP.GT.U32.AND P3, PT, R0.reuse, R12, PT ;  /* 0x0000000c0000720c */ /* 0x040fe20003f64070 */
[----:B0-----:R-:W-:Y:S02]  /*a840*/  IMAD R4, R0, R9, R11 ;  /* 0x0000000900047224 */ /* 0x001fe400078e020b */
[----:B------:R-:W-:Y:S02]  /*a850*/  @!P2 IMAD.MOV R6, RZ, RZ, -R6 ;  /* 0x000000ffff06a224 */ /* 0x000fe400078e0a06 */
[----:B------:R-:W-:-:S04]  /*a860*/  @!P5 IMAD.IADD R2, R2, 0x1, -R0 ;  /* 0x000000010202d824 */ /* 0x000fc800078e0a00 */
[----:B------:R-:W-:-:S04]  /*a870*/  @!P0 IMAD.MOV R2, RZ, RZ, -R2 ;  /* 0x000000ffff028224 */ /* 0x000fc800078e0a02 */
[----:B------:R-:W-:Y:S01]  /*a880*/  @!P3 IMAD.IADD R12, R12, 0x1, -R0 ;  /* 0x000000010c0cb824 */ /* 0x000fe200078e0a00 */
[----:B------:R-:W-:Y:S01]  /*a890*/  ISETP.GE.AND P3, PT, R20, RZ, PT ;  /* 0x000000ff1400720c */ /* 0x000fe20003f66270 */
[----:B------:R-:W-:Y:S01]  /*a8a0*/  IMAD.MOV.U32 R20, RZ, RZ, R18 ;  /* 0x000000ffff147224 */ /* 0x000fe200078e0012 */
[----:B--2---:R-:W-:Y:S02]  /*a8b0*/  IABS R7, R16 ;  /* 0x0000001000077213 */ /* 0x004fe40000000000 */
[----:B------:R-:W2:Y:S04]  /*a8c0*/  LDL.LU R16, [R1+0x184] ;  /* 0x0001840001107983 */ /* 0x000ea80000300800 */
[----:B------:R0:W-:Y:S04]  /*a8d0*/  STL [R1+0x210], R6 ;  /* 0x0002100601007387 */ /* 0x0001e80000100800 */
[----:B------:R-:W2:Y:S01]  /*a8e0*/  LDL.LU R18, [R1+0x188] ;  /* 0x0001880001127983 */ /* 0x000ea20000300800 */
[----:B---3--:R-:W-:-:S05]  /*a8f0*/  IABS R9, R14 ;  /* 0x0000000e00097213 */ /* 0x008fca0000000000 */
[----:B0-----:R-:W-:-:S04]  /*a900*/  IMAD.HI.U32 R6, R5, R9, RZ ;  /* 0x0000000905067227 */ /* 0x001fc800078e00ff */
[----:B------:R-:W-:Y:S01]  /*a910*/  IMAD.MOV R6, RZ, RZ, -R6 ;  /* 0x000000ffff067224 */ /* 0x000fe200078e0a06 */
[----:B------:R-:W-:Y:S03]  /*a920*/  STL [R1+0x208], R2 ;  /* 0x0002080201007387 */ /* 0x000fe60000100800 */
[C---:B------:R-:W-:Y:S01]  /*a930*/  IMAD R9, R0.reuse, R6, R9 ;  /* 0x0000000600097224 */ /* 0x040fe200078e0209 */
[----:B-----5:R-:W-:Y:S01]  /*a940*/  IABS R6, R15 ;  /* 0x0000000f00067213 */ /* 0x020fe20000000000 */
[----:B------:R0:W-:Y:S04]  /*a950*/  STL [R1+0x3190], R15 ;  /* 0x0031900f01007387 */ /* 0x0001e80000100800 */
[----:B0-----:R-:W3:Y:S01]  /*a960*/  LDL.LU R15, [R1+0x178] ;  /* 0x00017800010f7983 */ /* 0x001ee20000300800 */
[----:B------:R-:W-:-:S02]  /*a970*/  ISETP.GT.U32.AND P2, PT, R0, R10, PT ;  /* 0x0000000a0000720c */ /* 0x000fc40003f44070 */
[----:B------:R-:W-:Y:S02]  /*a980*/  ISETP.GT.U32.AND P6, PT, R0, R8, PT ;  /* 0x000000080000720c */ /* 0x000fe40003fc4070 */
[----:B----4-:R-:W-:Y:S01]  /*a990*/  IABS R11, R13 ;  /* 0x0000000d000b7213 */ /* 0x010fe20000000000 */
[----:B------:R-:W-:-:S08]  /*a9a0*/  IMAD.HI.U32 R13, R5, R7, RZ ;  /* 0x00000007050d7227 */ /* 0x000fd000078e00ff */
[----:B------:R-:W-:-:S05]  /*a9b0*/  @!P2 IMAD.IADD R10, R10, 0x1, -R0 ;  /* 0x000000010a0aa824 */ /* 0x000fca00078e0a00 */
[----:B------:R-:W-:Y:S01]  /*a9c0*/  ISETP.GT.U32.AND P2, PT, R0, R10, PT ;  /* 0x0000000a0000720c */ /* 0x000fe20003f44070 */
[----:B------:R-:W-:Y:S02]  /*a9d0*/  IMAD.MOV R13, RZ, RZ, -R13 ;  /* 0x000000ffff0d7224 */ /* 0x000fe400078e0a0d */
[----:B------:R-:W-:Y:S02]  /*a9e0*/  @!P6 IMAD.IADD R8, R8, 0x1, -R0 ;  /* 0x000000010808e824 */ /* 0x000fe400078e0a00 */
[----:B------:R-:W-:-:S03]  /*a9f0*/  IMAD R7, R0, R13, R7 ;  /* 0x0000000d00077224 */ /* 0x000fc600078e0207 */
[----:B------:R-:W-:-:S05]  /*aa00*/  ISETP.GT.U32.AND P6, PT, R0, R8, PT ;  /* 0x000000080000720c */ /* 0x000fca0003fc4070 */
[----:B------:R-:W-:Y:S01]  /*aa10*/  @!P2 IMAD.IADD R10, R10, 0x1, -R0 ;  /* 0x000000010a0aa824 */ /* 0x000fe200078e0a00 */
[----:B------:R-:W-:-:S07]  /*aa20*/  ISETP.GT.U32.AND P2, PT, R0, R7, PT ;  /* 0x000000070000720c */ /* 0x000fce0003f44070 */
[----:B------:R-:W-:-:S06]  /*aa30*/  @!P6 IMAD.IADD R8, R8, 0x1, -R0 ;  /* 0x000000010808e824 */ /* 0x000fcc00078e0a00 */
[----:B------:R-:W-:Y:S01]  /*aa40*/  @!P2 IMAD.IADD R7, R7, 0x1, -R0 ;  /* 0x000000010707a824 */ /* 0x000fe200078e0a00 */
[----:B------:R-:W-:Y:S02]  /*aa50*/  ISETP.GT.U32.AND P5, PT, R0, R4, PT ;  /* 0x000000040000720c */ /* 0x000fe40003fa4070 */
[----:B---3--:R-:W-:Y:S01]  /*aa60*/  ISETP.GE.AND P2, PT, R15, RZ, PT ;  /* 0x000000ff0f00720c */ /* 0x008fe20003f46270 */
[----:B------:R-:W-:Y:S02]  /*aa70*/  IMAD.MOV.U32 R15, RZ, RZ, R8 ;  /* 0x000000ffff0f7224 */ /* 0x000fe400078e0008 */
[----:B------:R-:W3:Y:S08]  /*aa80*/  LDL.LU R8, [R1+0x17c] ;  /* 0x00017c0001087983 */ /* 0x000ef00000300800 */
[----:B------:R-:W-:-:S05]  /*aa90*/  @!P5 IMAD.IADD R4, R4, 0x1, -R0 ;  /* 0x000000010404d824 */ /* 0x000fca00078e0a00 */
[C---:B------:R-:W-:Y:S02]  /*aaa0*/  ISETP.GT.U32.AND P0, PT, R0.reuse, R4, PT ;  /* 0x000000040000720c */ /* 0x040fe40003f04070 */
[----:B------:R-:W-:-:S11]  /*aab0*/  ISETP.GT.U32.AND P6, PT, R0, R9, PT ;  /* 0x000000090000720c */ /* 0x000fd60003fc4070 */
[----:B------:R-:W-:Y:S01]  /*aac0*/  @!P0 IMAD.IADD R4, R4, 0x1, -R0 ;  /* 0x0000000104048824 */ /* 0x000fe200078e0a00 */
[----:B------:R-:W-:Y:S01]  /*aad0*/  ISETP.GE.AND P0, PT, R14, RZ, PT ;  /* 0x000000ff0e00720c */ /* 0x000fe20003f06270 */
[----:B------:R-:W-:-:S04]  /*aae0*/  IMAD.HI.U32 R14, R5, R6, RZ ;  /* 0x00000006050e7227 */ /* 0x000fc800078e00ff */
[----:B------:R-:W-:-:S04]  /*aaf0*/  IMAD.MOV R14, RZ, RZ, -R14 ;  /* 0x000000ffff0e7224 */ /* 0x000fc800078e0a0e */
[C---:B------:R-:W-:Y:S02]  /*ab00*/  IMAD R6, R0.reuse, R14, R6 ;  /* 0x0000000e00067224 */ /* 0x040fe400078e0206 */
[----:B------:R-:W-:Y:S01]  /*ab10*/  IMAD.MOV.U32 R14, RZ, RZ, R12 ;  /* 0x000000ffff0e7224 */ /* 0x000fe200078e000c */
[----:B------:R-:W-:Y:S01]  /*ab20*/  ISETP.GE.AND P5, PT, R19, RZ, PT ;  /* 0x000000ff1300720c */ /* 0x000fe20003fa6270 */
[----:B------:R-:W-:Y:S02]  /*ab30*/  IMAD.MOV.U32 R19, RZ, RZ, R29 ;  /* 0x000000ffff137224 */ /* 0x000fe400078e001d */
[----:B------:R-:W-:Y:S01]  /*ab40*/  @!P1 IMAD.MOV R14, RZ, RZ, -R14 ;  /* 0x000000ffff0e9224 */ /* 0x000fe200078e0a0e */
[----:B--2---:R-:W-:Y:S01]  /*ab50*/  IABS R29, R16 ;  /* 0x00000010001d7213 */ /* 0x004fe20000000000 */
[----:B------:R-:W-:Y:S02]  /*ab60*/  @!P6 IMAD.IADD R9, R9, 0x1, -R0 ;  /* 0x000000010909e824 */ /* 0x000fe400078e0a00 */
[----:B------:R-:W-:Y:S01]  /*ab70*/  @!P4 IMAD.MOV R15, RZ, RZ, -R15 ;  /* 0x000000ffff0fc224 */ /* 0x000fe200078e0a0f */
[----:B------:R0:W-:Y:S01]  /*ab80*/  STL [R1+0x6c], R14 ;  /* 0x00006c0e01007387 */ /* 0x0001e20000100800 */
[----:B------:R-:W-:Y:S01]  /*ab90*/  IMAD.HI.U32 R13, R5, R29, RZ ;  /* 0x0000001d050d7227 */ /* 0x000fe200078e00ff */
[----:B------:R-:W-:-:S03]  /*aba0*/  ISETP.GT.U32.AND P1, PT, R0, R9, PT ;  /* 0x000000090000720c */ /* 0x000fc60003f24070 */
[----:B------:R-:W-:Y:S01]  /*abb0*/  IMAD.MOV R13, RZ, RZ, -R13 ;  /* 0x000000ffff0d7224 */ /* 0x000fe200078e0a0d */
[----:B0-----:R-:W2:Y:S04]  /*abc0*/  LDL.LU R14, [R1+0x194] ;  /* 0x00019400010e7983 */ /* 0x001ea80000300800 */
[----:B------:R0:W-:Y:S01]  /*abd0*/  STL [R1+0x68], R15 ;  /* 0x0000680f01007387 */ /* 0x0001e20000100800 */
[----:B------:R-:W-:Y:S02]  /*abe0*/  IMAD R29, R0, R13, R29 ;  /* 0x0000000d001d7224 */ /* 0x000fe400078e021d */
[----:B0-----:R-:W-:Y:S02]  /*abf0*/  IMAD.MOV.U32 R15, RZ, RZ, R10 ;  /* 0x000000ffff0f7224 */ /* 0x001fe400078e000a */
[----:B------:R-:W4:Y:S02]  /*ac00*/  LDL.LU R10, [R1+0x190] ;  /* 0x00019000010a7983 */ /* 0x000f240000300800 */
[----:B------:R-:W-:-:S02]  /*ac10*/  @!P3 IMAD.MOV R15, RZ, RZ, -R15 ;  /* 0x000000ffff0fb224 */ /* 0x000fc400078e0a0f */
[----:B------:R-:W-:-:S03]  /*ac20*/  @!P1 IMAD.IADD R9, R9, 0x1, -R0 ;  /* 0x0000000109099824 */ /* 0x000fc600078e0a00 */
[----:B------:R0:W-:Y:S01]  /*ac30*/  STL [R1+0x54], R15 ;  /* 0x0000540f01007387 */ /* 0x0001e20000100800 */
[C---:B------:R-:W-:Y:S02]  /*ac40*/  ISETP.GT.U32.AND P1, PT, R0.reuse, R29, PT ;  /* 0x0000001d0000720c */ /* 0x040fe40003f24070 */
[----:B------:R-:W-:Y:S01]  /*ac50*/  ISETP.GT.U32.AND P3, PT, R0, R6, PT ;  /* 0x000000060000720c */ /* 0x000fe20003f64070 */
[----:B------:R-:W-:Y:S01]  /*ac60*/  @!P5 IMAD.MOV R4, RZ, RZ, -R4 ;  /* 0x000000ffff04d224 */ /* 0x000fe200078e0a04 */
[----:B0-----:R-:W5:Y:S01]  /*ac70*/  LDL.LU R15, [R1+0x3190] ;  /* 0x00319000010f7983 */ /* 0x001f620000300800 */
[----:B------:R-:W-:-:S04]  /*ac80*/  IMAD.HI.U32 R2, R5, R11, RZ ;  /* 0x0000000b05027227 */ /* 0x000fc800078e00ff */
[----:B------:R-:W-:Y:S01]  /*ac90*/  IMAD.MOV R2, RZ, RZ, -R2 ;  /* 0x000000ffff027224 */ /* 0x000fe200078e0a02 */
[----:B------:R0:W-:Y:S03]  /*aca0*/  STL [R1+0x50], R4 ;  /* 0x0000500401007387 */ /* 0x0001e60000100800 */
[--C-:B------:R-:W-:Y:S01]  /*acb0*/  @!P1 IMAD.IADD R29, R29, 0x1, -R0.reuse ;  /* 0x000000011d1d9824 */ /* 0x100fe200078e0a00 */
[----:B------:R-:W-:Y:S01]  /*acc0*/  ISETP.GE.AND P1, PT, R18, RZ, PT ;  /* 0x000000ff1200720c */ /* 0x000fe20003f26270 */
[----:B------:R-:W-:Y:S01]  /*acd0*/  IMAD R2, R0, R2, R11 ;  /* 0x0000000200027224 */ /* 0x000fe200078e020b */
[----:B------:R-:W-:Y:S01]  /*ace0*/  IABS R11, R18 ;  /* 0x00000012000b7213 */ /* 0x000fe20000000000 */
[----:B------:R-:W-:Y:S01]  /*acf0*/  @!P3 IMAD.IADD R6, R6, 0x1, -R0 ;  /* 0x000000010606b824 */ /* 0x000fe200078e0a00 */
[----:B------:R-:W-:Y:S02]  /*ad00*/  ISETP.GE.AND P3, PT, R16, RZ, PT ;  /* 0x000000ff1000720c */ /* 0x000fe40003f66270 */
[----:B---3--:R-:W-:Y:S01]  /*ad10*/  ISETP.GE.AND P5, PT, R8, RZ, PT ;  /* 0x000000ff0800720c */ /* 0x008fe20003fa6270 */
[----:B------:R-:W-:-:S04]  /*ad20*/  IMAD.MOV.U32 R8, RZ, RZ, R9 ;  /* 0x000000ffff087224 */ /* 0x000fc800078e0009 */
[----:B------:R-:W-:-:S05]  /*ad30*/  @!P0 IMAD.MOV R8, RZ, RZ, -R8 ;  /* 0x000000ffff088224 */ /* 0x000fca00078e0a08 */
[----:B------:R4:W-:Y:S04]  /*ad40*/  STL [R1+0x3c], R8 ;  /* 0x00003c0801007387 */ /* 0x0009e80000100800 */
[----:B------:R-:W3:Y:S04]  /*ad50*/  LDL.LU R18, [R1+0x19c] ;  /* 0x00019c0001127983 */ /* 0x000ee80000300800 */
[----:B------:R-:W2:Y:S01]  /*ad60*/  LDL.LU R16, [R1+0x198] ;  /* 0x0001980001107983 */ /* 0x000ea20000300800 */
[----:B------:R-:W-:Y:S01]  /*ad70*/  ISETP.GT.U32.AND P6, PT, R0, R2, PT ;  /* 0x000000020000720c */ /* 0x000fe20003fc4070 */
[----:B------:R-:W-:-:S12]  /*ad80*/  IMAD.HI.U32 R12, R5, R11, RZ ;  /* 0x0000000b050c7227 */ /* 0x000fd800078e00ff */
[----:B------:R-:W-:-:S05]  /*ad90*/  @!P6 IMAD.IADD R2, R2, 0x1, -R0 ;  /* 0x000000010202e824 */ /* 0x000fca00078e0a00 */
[C---:B------:R-:W-:Y:S01]  /*ada0*/  ISETP.GT.U32.AND P6, PT, R0.reuse, R2, PT ;  /* 0x000000020000720c */ /* 0x040fe20003fc4070 */
[----:B------:R-:W-:Y:S01]  /*adb0*/  IMAD.MOV R12, RZ, RZ, -R12 ;  /* 0x000000ffff0c7224 */ /* 0x000fe200078e0a0c */
[----:B------:R-:W-:-:S03]  /*adc0*/  ISETP.GT.U32.AND P4, PT, R0, R7, PT ;  /* 0x000000070000720c */ /* 0x000fc60003f84070 */
[----:B------:R-:W-:Y:S01]  /*add0*/  IMAD R11, R0, R12, R11 ;  /* 0x0000000c000b7224 */ /* 0x000fe200078e020b */
[----:B------:R-:W-:-:S07]  /*ade0*/  IABS R13, R20 ;  /* 0x00000014000d7213 */ /* 0x000fce0000000000 */
[--C-:B------:R-:W-:Y:S01]  /*adf0*/  @!P6 IMAD.IADD R2, R2, 0x1, -R0.reuse ;  /* 0x000000010202e824 */ /* 0x100fe200078e0a00 */
[C---:B------:R-:W-:Y:S01]  /*ae00*/  ISETP.GT.U32.AND P6, PT, R0.reuse, R11, PT ;  /* 0x0000000b0000720c */ /* 0x040fe20003fc4070 */
[----:B------:R-:W-:Y:S01]  /*ae10*/  @!P4 IMAD.IADD R7, R7, 0x1, -R0 ;  /* 0x000000010707c824 */ /* 0x000fe200078e0a00 */
[----:B------:R-:W-:Y:S01]  /*ae20*/  ISETP.GT.U32.AND P0, PT, R0, R6, PT ;  /* 0x000000060000720c */ /* 0x000fe20003f04070 */
[----:B0-----:R-:W-:-:S04]  /*ae30*/  IMAD.HI.U32 R4, R5, R13, RZ ;  /* 0x0000000d05047227 */ /* 0x001fc800078e00ff */
[----:B------:R-:W-:Y:S02]  /*ae40*/  IMAD.MOV.U32 R12, RZ, RZ, R7 ;  /* 0x000000ffff0c7224 */ /* 0x000fe400078e0007 */
[----:B------:R-:W-:Y:S02]  /*ae50*/  IMAD.MOV R4, RZ, RZ, -R4 ;  /* 0x000000ffff047224 */ /* 0x000fe400078e0a04 */
[----:B------:R-:W-:Y:S02]  /*ae60*/  @!P2 IMAD.MOV R12, RZ, RZ, -R12 ;  /* 0x000000ffff0ca224 */ /* 0x000fe400078e0a0c */
[--C-:B------:R-:W-:Y:S01]  /*ae70*/  @!P6 IMAD.IADD R11, R11, 0x1, -R0.reuse ;  /* 0x000000010b0be824 */ /* 0x100fe200078e0a00 */
[C---:B------:R-:W-:Y:S01]  /*ae80*/  ISETP.GT.U32.AND P2, PT, R0.reuse, R29, PT ;  /* 0x0000001d0000720c */ /* 0x040fe20003f44070 */
[C---:B------:R-:W-:Y:S01]  /*ae90*/  IMAD R4, R0.reuse, R4, R13 ;  /* 0x0000000400047224 */ /* 0x040fe200078e020d */
[----:B----4-:R-:W-:Y:S02]  /*aea0*/  IABS R8, R10 ;  /* 0x0000000a00087213 */ /* 0x010fe40000000000 */
[----:B------:R-:W-:Y:S01]  /*aeb0*/  ISETP.GT.U32.AND P6, PT, R0, R11, PT ;  /* 0x0000000b0000720c */ /* 0x000fe20003fc4070 */
[----:B------:R0:W-:Y:S01]  /*aec0*/  STL [R1+0x20], R12 ;  /* 0x0000200c01007387 */ /* 0x0001e20000100800 */
[----:B------:R-:W-:Y:S01]  /*aed0*/  @!P0 IMAD.IADD R6, R6, 0x1, -R0 ;  /* 0x0000000106068824 */ /* 0x000fe200078e0a00 */
[----:B------:R-:W-:Y:S01]  /*aee0*/  ISETP.GT.U32.AND P0, PT, R0, R4, PT ;  /* 0x000000040000720c */ /* 0x000fe20003f04070 */
[----:B------:R-:W-:-:S04]  /*aef0*/  IMAD.HI.U32 R7, R5, R8, RZ ;  /* 0x0000000805077227 */ /* 0x000fc800078e00ff */
[----:B------:R-:W-:Y:S02]  /*af00*/  IMAD.MOV.U32 R13, RZ, RZ, R20 ;  /* 0x000000ffff0d7224 */ /* 0x000fe400078e0014 */
[----:B------:R-:W4:Y:S01]  /*af10*/  LDL R20, [R1+0x1a4] ;  /* 0x0001a40001147983 */ /* 0x000f220000100800 */
[----:B0-----:R-:W-:Y:S01]  /*af20*/  IMAD.MOV.U32 R12, RZ, RZ, R2 ;  /* 0x000000ffff0c7224 */ /* 0x001fe200078e0002 */
[----:B-----5:R-:W-:Y:S01]  /*af30*/  ISETP.GE.AND P4, PT, R15, RZ, PT ;  /* 0x000000ff0f00720c */ /* 0x020fe20003f86270 */
[----:B------:R-:W-:Y:S01]  /*af40*/  IMAD.MOV R2, RZ, RZ, -R7 ;  /* 0x000000ffff027224 */ /* 0x000fe200078e0a07 */
[----:B------:R-:W5:Y:S01]  /*af50*/  LDL R15, [R1+0x1a0] ;  /* 0x0001a000010f7983 */ /* 0x000f620000100800 */
[----:B------:R-:W-:-:S03]  /*af60*/  IMAD.MOV.U32 R7, RZ, RZ, R12 ;  /* 0x000000ffff077224 */ /* 0x000fc600078e000c */
[----:B------:R0:W-:Y:S01]  /*af70*/  STL [R1+0x18], R12 ;  /* 0x0000180c01007387 */ /* 0x0001e20000100800 */
[--C-:B------:R-:W-:Y:S02]  /*af80*/  @!P2 IMAD.IADD R29, R29, 0x1, -R0.reuse ;  /* 0x000000011d1da824 */ /* 0x100fe400078e0a00 */
[----:B------:R-:W-:Y:S02]  /*af90*/  @!P5 IMAD.MOV R7, RZ, RZ, -R7 ;  /* 0x000000ffff07d224 */ /* 0x000fe400078e0a07 */
[----:B------:R-:W-:Y:S02]  /*afa0*/  @!P6 IMAD.IADD R11, R11, 0x1, -R0 ;  /* 0x000000010b0be824 */ /* 0x000fe400078e0a00 */
[----:B0-----:R-:W-:Y:S02]  /*afb0*/  IMAD.MOV.U32 R12, RZ, RZ, R6 ;  /* 0x000000ffff0c7224 */ /* 0x001fe400078e0006 */
[----:B------:R-:W-:Y:S02]  /*afc0*/  @!P3 IMAD.MOV R29, RZ, RZ, -R29 ;  /* 0x000000ffff1db224 */ /* 0x000fe400078e0a1d */
[----:B------:R-:W-:Y:S01]  /*afd0*/  @!P4 IMAD.MOV R12, RZ, RZ, -R12 ;  /* 0x000000ffff0cc224 */ /* 0x000fe200078e0a0c */
[----:B------:R-:W-:Y:S01]  /*afe0*/  @!P5 STL [R1+0x18], R7 ;  /* 0x000018070100d387 */ /* 0x000fe20000100800 */
[----:B------:R-:W-:Y:S01]  /*aff0*/  ISETP.GE.AND P4, PT, R10, RZ, PT ;  /* 0x000000ff0a00720c */ /* 0x000fe20003f86270 */
[----:B------:R-:W-:-:S02]  /*b000*/  @!P0 IMAD.IADD R4, R4, 0x1, -R0 ;  /* 0x0000000104048824 */ /* 0x000fc400078e0a00 */
[----:B------:R-:W-:Y:S01]  /*b010*/  @!P1 IMAD.MOV R11, RZ, RZ, -R11 ;  /* 0x000000ffff0b9224 */ /* 0x000fe200078e0a0b */
[----:B------:R-:W-:Y:S01]  /*b020*/  STL [R1+0x14], R12 ;  /* 0x0000140c01007387 */ /* 0x000fe20000100800 */
[----:B--2---:R-:W-:Y:S02]  /*b030*/  ISETP.GE.AND P0, PT, R16, RZ, PT ;  /* 0x000000ff1000720c */ /* 0x004fe40003f06270 */
[----:B------:R-:W-:Y:S02]  /*b040*/  IABS R10, R16 ;  /* 0x00000010000a7213 */ /* 0x000fe40000000000 */
[----:B------:R-:W2:Y:S04]  /*b050*/  LDL.LU R16, [R1+0x1b0] ;  /* 0x0001b00001107983 */ /* 0x000ea80000300800 */
[----:B------:R0:W-:Y:S04]  /*b060*/  STL [R1+0x315c], R29 ;  /* 0x00315c1d01007387 */ /* 0x0001e80000100800 */
[----:B0-----:R-:W2:Y:S04]  /*b070*/  LDL.LU R29, [R1+0x1ac] ;  /* 0x0001ac00011d7983 */ /* 0x001ea80000300800 */
[----:B------:R0:W-:Y:S04]  /*b080*/  STL [R1+0x3160], R11 ;  /* 0x0031600b01007387 */ /* 0x0001e80000100800 */
[----:B0-----:R-:W3:Y:S01]  /*b090*/  LDL.LU R11, [R1+0x1a8] ;  /* 0x0001a800010b7983 */ /* 0x001ee20000300800 */
[----:B------:R-:W-:-:S02]  /*b0a0*/  ISETP.GT.U32.AND P3, PT, R0, R4, PT ;  /* 0x000000040000720c */ /* 0x000fc40003f64070 */
[----:B------:R-:W-:Y:S02]  /*b0b0*/  ISETP.GE.AND P5, PT, R13, RZ, PT ;  /* 0x000000ff0d00720c */ /* 0x000fe40003fa6270 */
[----:B------:R-:W-:Y:S01]  /*b0c0*/  IABS R9, R14 ;  /* 0x0000000e00097213 */ /* 0x000fe20000000000 */
[----:B------:R-:W-:-:S04]  /*b0d0*/  IMAD.HI.U32 R12, R5, R10, RZ ;  /* 0x0000000a050c7227 */ /* 0x000fc800078e00ff */
[----:B------:R-:W-:-:S04]  /*b0e0*/  IMAD.HI.U32 R6, R5, R9, RZ ;  /* 0x0000000905067227 */ /* 0x000fc800078e00ff */
[----:B------:R-:W-:Y:S02]  /*b0f0*/  @!P3 IMAD.IADD R4, R4, 0x1, -R0 ;  /* 0x000000010404b824 */ /* 0x000fe400078e0a00 */
[----:B------:R-:W-:Y:S02]  /*b100*/  IMAD.MOV R6, RZ, RZ, -R6 ;  /* 0x000000ffff067224 */ /* 0x000fe400078e0a06 */
[----:B------:R-:W-:Y:S02]  /*b110*/  IMAD.MOV R12, RZ, RZ, -R12 ;  /* 0x000000ffff0c7224 */ /* 0x000fe400078e0a0c */
[----:B------:R-:W-:Y:S02]  /*b120*/  @!P5 IMAD.MOV R4, RZ, RZ, -R4 ;  /* 0x000000ffff04d224 */ /* 0x000fe400078e0a04 */
[C---:B------:R-:W-:Y:S02]  /*b130*/  IMAD R13, R0.reuse, R6, R9 ;  /* 0x00000006000d7224 */ /* 0x040fe400078e0209 */
[C---:B------:R-:W-:Y:S01]  /*b140*/  IMAD R10, R0.reuse, R12, R10 ;  /* 0x0000000c000a7224 */ /* 0x040fe200078e020a */
[----:B----4-:R-:W-:Y:S01]  /*b150*/  IABS R9, R20 ;  /* 0x0000001400097213 */ /* 0x010fe20000000000 */
[----:B------:R-:W-:-:S05]  /*b160*/  IMAD R2, R0, R2, R8 ;  /* 0x0000000200027224 */ /* 0x000fca00078e0208 */
[----:B------:R-:W-:Y:S01]  /*b170*/  ISETP.GT.U32.AND P6, PT, R0, R2, PT ;  /* 0x000000020000720c */ /* 0x000fe20003fc4070 */
[----:B---3--:R0:W-:Y:S01]  /*b180*/  STL [R1+0x318c], R11 ;  /* 0x00318c0b01007387 */ /* 0x0081e20000100800 */
[----:B------:R-:W-:-:S03]  /*b190*/  IABS R12, R11 ;  /* 0x0000000b000c7213 */ /* 0x000fc60000000000 */
[----:B------:R-:W3:Y:S04]  /*b1a0*/  LDL.LU R20, [R1+0x1b4] ;  /* 0x0001b40001147983 */ /* 0x000ee80000300800 */
[----:B------:R1:W-:Y:S04]  /*b1b0*/  STL [R1+0xe0], R4 ;  /* 0x0000e00401007387 */ /* 0x0003e80000100800 */
[----:B0-----:R-:W4:Y:S01]  /*b1c0*/  LDL.LU R11, [R1+0x1a4] ;  /* 0x0001a400010b7983 */ /* 0x001f220000300800 */
[----:B------:R-:W-:Y:S01]  /*b1d0*/  @!P6 IMAD.IADD R2, R2, 0x1, -R0 ;  /* 0x000000010202e824 */ /* 0x000fe200078e0a00 */
[----:B-----5:R-:W-:-:S04]  /*b1e0*/  IABS R8, R15 ;  /* 0x0000000f00087213 */ /* 0x020fc80000000000 */
[----:B------:R-:W-:Y:S02]  /*b1f0*/  ISETP.GT.U32.AND P6, PT, R0, R2, PT ;  /* 0x000000020000720c */ /* 0x000fe40003fc4070 */
[----:B------:R-:W-:Y:S01]  /*b200*/  ISETP.GE.AND P2, PT, R14, RZ, PT ;  /* 0x000000ff0e00720c */ /* 0x000fe20003f46270 */
[----:B------:R-:W-:-:S04]  /*b210*/  IMAD.HI.U32 R14, R5, R8, RZ ;  /* 0x00000008050e7227 */ /* 0x000fc800078e00ff */
[----:B------:R-:W-:Y:S01]  /*b220*/  IMAD.MOV R14, RZ, RZ, -R14 ;  /* 0x000000ffff0e7224 */ /* 0x000fe200078e0a0e */
[----:B------:R-:W-:-:S05]  /*b230*/  ISETP.GT.U32.AND P1, PT, R0, R13, PT ;  /* 0x0000000d0000720c */ /* 0x000fca0003f24070 */
[----:B------:R-:W-:Y:S02]  /*b240*/  @!P6 IMAD.IADD R2, R2, 0x1, -R0 ;  /* 0x000000010202e824 */ /* 0x000fe400078e0a00 */
[C---:B------:R-:W-:Y:S02]  /*b250*/  IMAD R8, R0.reuse, R14, R8 ;  /* 0x0000000e00087224 */ /* 0x040fe400078e0208 */
[----:B-1----:R-:W-:Y:S02]  /*b260*/  IMAD.MOV.U32 R4, RZ, RZ, R2 ;  /* 0x000000ffff047224 */ /* 0x002fe400078e0002 */
[----:B------:R-:W5:Y:S02]  /*b270*/  LDL.LU R2, [R1+0x1a0] ;  /* 0x0001a00001027983 */ /* 0x000f640000300800 */
[----:B------:R-:W-:Y:S01]  /*b280*/  @!P4 IMAD.MOV R4, RZ, RZ, -R4 ;  /* 0x000000ffff04c224 */ /* 0x000fe200078e0a04 */
[----:B------:R-:W-:Y:S01]  /*b290*/  ISETP.GT.U32.AND P4, PT, R0, R8, PT ;  /* 0x000000080000720c */ /* 0x000fe20003f84070 */
[----:B------:R-:W-:Y:S01]  /*b2a0*/  @!P1 IMAD.IADD R13, R13, 0x1, -R0 ;  /* 0x000000010d0d9824 */ /* 0x000fe200078e0a00 */
[----:B------:R-:W3:Y:S01]  /*b2b0*/  LDL.LU R15, [R1+0x1b8] ;  /* 0x0001b800010f7983 */ /* 0x000ee20000300800 */
[----:B------:R-:W-:-:S02]  /*b2c0*/  IABS R6, R18 ;  /* 0x0000001200067213 */ /* 0x000fc40000000000 */
[----:B------:R-:W-:Y:S02]  /*b2d0*/  ISETP.GE.AND P1, PT, R18, RZ, PT ;  /* 0x000000ff1200720c */ /* 0x000fe40003f26270 */
[----:B------:R-:W3:Y:S04]  /*b2e0*/  LDL.LU R18, [R1+0x1bc] ;  /* 0x0001bc0001127983 */ /* 0x000ee80000300800 */
[----:B------:R0:W-:Y:S02]  /*b2f0*/  STL [R1+0x15c], R4 ;  /* 0x00015c0401007387 */ /* 0x0001e40000100800 */
[----:B------:R-:W-:Y:S02]  /*b300*/  @!P4 IMAD.IADD R8, R8, 0x1, -R0 ;  /* 0x000000010808c824 */ /* 0x000fe400078e0a00 */
[----:B------:R-:W-:-:S04]  /*b310*/  IMAD.HI.U32 R7, R5, R6, RZ ;  /* 0x0000000605077227 */ /* 0x000fc800078e00ff */
[----:B------:R-:W-:Y:S01]  /*b320*/  IMAD.MOV R7, RZ, RZ, -R7 ;  /* 0x000000ffff077224 */ /* 0x000fe200078e0a07 */
[----:B------:R-:W-:-:S03]  /*b330*/  ISETP.GT.U32.AND P3, PT, R0, R10, PT ;  /* 0x0000000a0000720c */ /* 0x000fc60003f64070 */
[----:B------:R-:W-:-:S05]  /*b340*/  IMAD R6, R0, R7, R6 ;  /* 0x0000000700067224 */ /* 0x000fca00078e0206 */
[----:B------:R-:W-:Y:S02]  /*b350*/  ISETP.GT.U32.AND P6, PT, R0, R6, PT ;  /* 0x000000060000720c */ /* 0x000fe40003fc4070 */
[----:B----4-:R-:W-:Y:S02]  /*b360*/  ISETP.GE.AND P4, PT, R11, RZ, PT ;  /* 0x000000ff0b00720c */ /* 0x010fe40003f86270 */
[----:B------:R-:W4:Y:S01]  /*b370*/  LDL.LU R11, [R1+0x318c] ;  /* 0x00318c00010b7983 */ /* 0x000f220000300800 */
[----:B------:R-:W-:Y:S01]  /*b380*/  @!P3 IMAD.IADD R10, R10, 0x1, -R0 ;  /* 0x000000010a0ab824 */ /* 0x000fe200078e0a00 */
[----:B------:R-:W-:Y:S01]  /*b390*/  ISETP.GT.U32.AND P3, PT, R0, R13, PT ;  /* 0x0000000d0000720c */ /* 0x000fe20003f64070 */
[----:B------:R-:W-:-:S06]  /*b3a0*/  IMAD.HI.U32 R7, R5, R9, RZ ;  /* 0x0000000905077227 */ /* 0x000fcc00078e00ff */
[----:B------:R-:W-:Y:S01]  /*b3b0*/  @!P6 IMAD.IADD R6, R6, 0x1, -R0 ;  /* 0x000000010606e824 */ /* 0x000fe200078e0a00 */
[----:B------:R-:W-:Y:S01]  /*b3c0*/  ISETP.GT.U32.AND P6, PT, R0, R10, PT ;  /* 0x0000000a0000720c */ /* 0x000fe20003fc4070 */
[----:B------:R-:W-:Y:S02]  /*b3d0*/  IMAD.MOV R7, RZ, RZ, -R7 ;  /* 0x000000ffff077224 */ /* 0x000fe400078e0a07 */
[----:B------:R-:W-:-:S04]  /*b3e0*/  IMAD.HI.U32 R14, R5, R12, RZ ;  /* 0x0000000c050e7227 */ /* 0x000fc800078e00ff */
[C---:B------:R-:W-:Y:S02]  /*b3f0*/  IMAD R9, R0.reuse, R7, R9 ;  /* 0x0000000700097224 */ /* 0x040fe400078e0209 */
[----:B------:R-:W-:Y:S02]  /*b400*/  IMAD.MOV R14, RZ, RZ, -R14 ;  /* 0x000000ffff0e7224 */ /* 0x000fe400078e0a0e */
[----:B------:R-:W-:Y:S01]  /*b410*/  @!P3 IMAD.IADD R13, R13, 0x1, -R0 ;  /* 0x000000010d0db824 */ /* 0x000fe200078e0a00 */
[C---:B------:R-:W-:Y:S01]  /*b420*/  ISETP.GT.U32.AND P3, PT, R0.reuse, R9, PT ;  /* 0x000000090000720c */ /* 0x040fe20003f64070 */
[----:B------:R-:W-:Y:S02]  /*b430*/  IMAD R12, R0, R14, R12 ;  /* 0x0000000e000c7224 */ /* 0x000fe400078e020c */
[----:B------:R-:W-:-:S03]  /*b440*/  @!P6 IMAD.IADD R10, R10, 0x1, -R0 ;  /* 0x000000010a0ae824 */ /* 0x000fc600078e0a00 */
[C---:B------:R-:W-:Y:S02]  /*b450*/  ISETP.GT.U32.AND P6, PT, R0.reuse, R12, PT ;  /* 0x0000000c0000720c */ /* 0x040fe40003fc4070 */
[----:B--2---:R-:W-:Y:S02]  /*b460*/  IABS R7, R29 ;  /* 0x0000001d00077213 */ /* 0x004fe40000000000 */
[----:B------:R-:W-:-:S03]  /*b470*/  ISETP.GT.U32.AND P5, PT, R0, R6, PT ;  /* 0x000000060000720c */ /* 0x000fc60003fa4070 */
[----:B0-----:R-:W-:-:S04]  /*b480*/  IMAD.HI.U32 R4, R5, R7, RZ ;  /* 0x0000000705047227 */ /* 0x001fc800078e00ff */
[----:B------:R-:W-:Y:S01]  /*b490*/  @!P3 IMAD.IADD R9, R9, 0x1, -R0 ;  /* 0x000000010909b824 */ /* 0x000fe200078e0a00 */
[----:B------:R-:W-:Y:S01]  /*b4a0*/  ISETP.GT.U32.AND P3, PT, R0, R8, PT ;  /* 0x000000080000720c */ /* 0x000fe20003f64070 */
[----:B------:R-:W-:Y:S02]  /*b4b0*/  IMAD.MOV R4, RZ, RZ, -R4 ;  /* 0x000000ffff047224 */ /* 0x000fe400078e0a04 */
[--C-:B------:R-:W-:Y:S01]  /*b4c0*/  @!P6 IMAD.IADD R12, R12, 0x1, -R0.reuse ;  /* 0x000000010c0ce824 */ /* 0x100fe200078e0a00 */
[----:B------:R-:W-:Y:S01]  /*b4d0*/  ISETP.GT.U32.AND P6, PT, R0, R9, PT ;  /* 0x000000090000720c */ /* 0x000fe20003fc4070 */
[----:B------:R-:W-:Y:S02]  /*b4e0*/  @!P5 IMAD.IADD R6, R6, 0x1, -R0 ;  /* 0x000000010606d824 */ /* 0x000fe400078e0a00 */
[----:B------:R-:W-:Y:S01]  /*b4f0*/  IMAD R7, R0, R4, R7 ;  /* 0x0000000400077224 */ /* 0x000fe200078e0207 */
[----:B-----5:R-:W-:Y:S01]  /*b500*/  ISETP.GE.AND P5, PT, R2, RZ, PT ;  /* 0x000000ff0200720c */ /* 0x020fe20003fa6270 */
[----:B------:R-:W-:Y:S01]  /*b510*/  @!P2 IMAD.MOV R13, RZ, RZ, -R13 ;  /* 0x000000ffff0da224 */ /* 0x000fe200078e0a0d */
[----:B------:R-:W-:Y:S01]  /*b520*/  ISETP.GT.U32.AND P2, PT, R0, R12, PT ;  /* 0x0000000c0000720c */ /* 0x000fe20003f44070 */
[----:B------:R-:W-:-:S02]  /*b530*/  @!P0 IMAD.MOV R10, RZ, RZ, -R10 ;  /* 0x000000ffff0a8224 */ /* 0x000fc400078e0a0a */
[----:B------:R-:W-:Y:S01]  /*b540*/  @!P1 IMAD.MOV R6, RZ, RZ, -R6 ;  /* 0x000000ffff069224 */ /* 0x000fe200078e0a06 */
[----:B------:R-:W-:Y:S01]  /*b550*/  ISETP.GT.U32.AND P1, PT, R0, R7, PT ;  /* 0x000000070000720c */ /* 0x000fe20003f24070 */
[----:B------:R0:W-:Y:S01]  /*b560*/  STL [R1+0x1e4], R13 ;  /* 0x0001e40d01007387 */ /* 0x0001e20000100800 */
[----:B------:R-:W-:-:S03]  /*b570*/  @!P3 IMAD.IADD R8, R8, 0x1, -R0 ;  /* 0x000000010808b824 */ /* 0x000fc600078e0a00 */
[----:B------:R3:W-:Y:S01]  /*b580*/  STL [R1+0x1f4], R10 ;  /* 0x0001f40a01007387 */ /* 0x0007e20000100800 */
[----:B------:R-:W-:-:S03]  /*b590*/  @!P6 IMAD.IADD R9, R9, 0x1, -R0 ;  /* 0x000000010909e824 */ /* 0x000fc600078e0a00 */
[----:B------:R1:W-:Y:S04]  /*b5a0*/  STL [R1+0x200], R6 ;  /* 0x0002000601007387 */ /* 0x0003e80000100800 */
[----:B0-----:R-:W2:Y:S01]  /*b5b0*/  LDL R13, [R1+0x1c0] ;  /* 0x0001c000010d7983 */ /* 0x001ea20000100800 */
[----:B---3--:R-:W-:-:S03]  /*b5c0*/  IABS R10, R15 ;  /* 0x0000000f000a7213 */ /* 0x008fc60000000000 */
[----:B------:R0:W-:Y:S01]  /*b5d0*/  STL [R1+0x3188], R15 ;  /* 0x0031880f01007387 */ /* 0x0001e20000100800 */
[----:B-1----:R-:W-:-:S03]  /*b5e0*/  IABS R6, R18 ;  /* 0x0000001200067213 */ /* 0x002fc60000000000 */
[----:B------:R1:W-:Y:S01]  /*b5f0*/  STL [R1+0x3184], R18 ;  /* 0x0031841201007387 */ /* 0x0003e20000100800 */
[----:B------:R-:W-:Y:S01]  /*b600*/  ISETP.GE.AND P3, PT, R29, RZ, PT ;  /* 0x000000ff1d00720c */ /* 0x000fe20003f66270 */
[----:B------:R-:W-:Y:S02]  /*b610*/  @!P2 IMAD.IADD R12, R12, 0x1, -R0 ;  /* 0x000000010c0ca824 */ /* 0x000fe400078e0a00 */
[----:B0-----:R-:W-:Y:S01]  /*b620*/  IMAD.MOV.U32 R15, RZ, RZ, R8 ;  /* 0x000000ffff0f7224 */ /* 0x001fe200078e0008 */
[----:B------:R-:W-:Y:S01]  /*b630*/  IABS R14, R16 ;  /* 0x00000010000e7213 */ /* 0x000fe20000000000 */
[----:B------:R-:W3:Y:S01]  /*b640*/  LDL.LU R29, [R1+0x1c4] ;  /* 0x0001c400011d7983 */ /* 0x000ee20000300800 */
[----:B-1----:R-:W-:Y:S01]  /*b650*/  IMAD.MOV.U32 R18, RZ, RZ, R9 ;  /* 0x000000ffff127224 */ /* 0x002fe200078e0009 */
[----:B------:R-:W-:Y:S01]  /*b660*/  ISETP.GE.AND P2, PT, R16, RZ, PT ;  /* 0x000000ff1000720c */ /* 0x000fe20003f46270 */
[----:B------:R-:W-:Y:S01]  /*b670*/  @!P5 IMAD.MOV R15, RZ, RZ, -R15 ;  /* 0x000000ffff0fd224 */ /* 0x000fe200078e0a0f */
[----:B------:R-:W5:Y:S01]  /*b680*/  LDL.LU R16, [R1+0x1c8] ;  /* 0x0001c80001107983 */ /* 0x000f620000300800 */
[----:B------:R-:W-:Y:S01]  /*b690*/  @!P1 IMAD.IADD R7, R7, 0x1, -R0 ;  /* 0x0000000107079824 */ /* 0x000fe200078e0a00 */
[----:B------:R-:W-:Y:S01]  /*b6a0*/  IABS R4, R20 ;  /* 0x0000001400047213 */ /* 0x000fe20000000000 */
[----:B------:R-:W-:Y:S01]  /*b6b0*/  @!P4 IMAD.MOV R18, RZ, RZ, -R18 ;  /* 0x000000ffff12c224 */ /* 0x000fe200078e0a12 */
[----:B------:R-:W-:-:S02]  /*b6c0*/  ISETP.GE.AND P1, PT, R20, RZ, PT ;  /* 0x000000ff1400720c */ /* 0x000fc40003f26270 */
[----:B----4-:R-:W-:Y:S02]  /*b6d0*/  ISETP.GE.AND P0, PT, R11, RZ, PT ;  /* 0x000000ff0b00720c */ /* 0x010fe40003f06270 */
[----:B------:R-:W4:Y:S04]  /*b6e0*/  LDL.LU R11, [R1+0x1cc] ;  /* 0x0001cc00010b7983 */ /* 0x000f280000300800 */
[----:B------:R-:W4:Y:S04]  /*b6f0*/  LDL.LU R20, [R1+0x1d4] ;  /* 0x0001d40001147983 */ /* 0x000f280000300800 */
[----:B------:R0:W-:Y:S04]  /*b700*/  STL [R1+0x1fc], R15 ;  /* 0x0001fc0f01007387 */ /* 0x0001e80000100800 */
[----:B0-----:R-:W5:Y:S04]  /*b710*/  LDL.LU R15, [R1+0x3188] ;  /* 0x00318800010f7983 */ /* 0x001f680000300800 */
[----:B------:R0:W-:Y:S04]  /*b720*/  STL [R1+0x1f8], R18 ;  /* 0x0001f81201007387 */ /* 0x0001e80000100800 */
[----:B0-----:R-:W4:Y:S01]  /*b730*/  LDL.LU R18, [R1+0x3184] ;  /* 0x0031840001127983 */ /* 0x001f220000300800 */
[----:B------:R-:W-:-:S04]  /*b740*/  IMAD.HI.U32 R2, R5, R14, RZ ;  /* 0x0000000e05027227 */ /* 0x000fc800078e00ff */
[----:B------:R-:W-:-:S04]  /*b750*/  IMAD.MOV R2, RZ, RZ, -R2 ;  /* 0x000000ffff027224 */ /* 0x000fc800078e0a02 */
[----:B------:R-:W-:-:S05]  /*b760*/  IMAD R14, R0, R2, R14 ;  /* 0x00000002000e7224 */ /* 0x000fca00078e020e */
[----:B------:R-:W-:Y:S01]  /*b770*/  ISETP.GT.U32.AND P6, PT, R0, R14, PT ;  /* 0x0000000e0000720c */ /* 0x000fe20003fc4070 */
[----:B------:R-:W-:-:S12]  /*b780*/  @!P0 IMAD.MOV R12, RZ, RZ, -R12 ;  /* 0x000000ffff0c8224 */ /* 0x000fd800078e0a0c */
[----:B------:R-:W-:Y:S01]  /*b790*/  @!P6 IMAD.IADD R14, R14, 0x1, -R0 ;  /* 0x000000010e0ee824 */ /* 0x000fe200078e0a00 */
[----:B------:R-:W-:-:S04]  /*b7a0*/  ISETP.GT.U32.AND P6, PT, R0, R7, PT ;  /* 0x000000070000720c */ /* 0x000fc80003fc4070 */
[----:B------:R-:W-:Y:S01]  /*b7b0*/  ISETP.GT.U32.AND P4, PT, R0, R14, PT ;  /* 0x0000000e0000720c */ /* 0x000fe20003f84070 */
[----:B------:R-:W-:Y:S04]  /*b7c0*/  STL [R1+0x1f0], R12 ;  /* 0x0001f00c01007387 */ /* 0x000fe80000100800 */
[----:B------:R0:W-:Y:S04]  /*b7d0*/  STL [R1+0x3180], R23 ;  /* 0x0031801701007387 */ /* 0x0001e80000100800 */
[----:B------:R-:W-:-:S04]  /*b7e0*/  @!P6 IMAD.IADD R7, R7, 0x1, -R0 ;  /* 0x000000010707e824 */ /* 0x000fc800078e0a00 */
[----:B0-----:R-:W-:Y:S02]  /*b7f0*/  IMAD.MOV.U32 R23, RZ, RZ, R7 ;  /* 0x000000ffff177224 */ /* 0x001fe400078e0007 */
[----:B------:R-:W-:Y:S02]  /*b800*/  @!P4 IMAD.IADD R14, R14, 0x1, -R0 ;  /* 0x000000010e0ec824 */ /* 0x000fe400078e0a00 */
[----:B------:R-:W-:Y:S02]  /*b810*/  @!P3 IMAD.MOV R23, RZ, RZ, -R23 ;  /* 0x000000ffff17b224 */ /* 0x000fe400078e0a17 */
[----:B------:R-:W-:-:S04]  /*b820*/  IMAD.HI.U32 R2, R5, R4, RZ ;  /* 0x0000000405027227 */ /* 0x000fc800078e00ff */
[----:B------:R-:W-:-:S04]  /*b830*/  IMAD.MOV R2, RZ, RZ, -R2 ;  /* 0x000000ffff027224 */ /* 0x000fc800078e0a02 */
[----:B------:R-:W-:Y:S01]  /*b840*/  IMAD R4, R0, R2, R4 ;  /* 0x0000000200047224 */ /* 0x000fe200078e0204 */
[----:B--2---:R-:W-:Y:S01]  /*b850*/  IABS R2, R13 ;  /* 0x0000000d00027213 */ /* 0x004fe20000000000 */
[----:B------:R-:W-:-:S04]  /*b860*/  IMAD.HI.U32 R13, R5, R10, RZ ;  /* 0x0000000a050d7227 */ /* 0x000fc800078e00ff */
[----:B------:R-:W-:Y:S01]  /*b870*/  IMAD.MOV R9, RZ, RZ, -R13 ;  /* 0x000000ffff097224 */ /* 0x000fe200078e0a0d */
[----:B------:R-:W-:-:S03]  /*b880*/  ISETP.GT.U32.AND P5, PT, R0, R4, PT ;  /* 0x000000040000720c */ /* 0x000fc60003fa4070 */
[----:B------:R-:W-:-:S05]  /*b890*/  IMAD R10, R0, R9, R10 ;  /* 0x00000009000a7224 */ /* 0x000fca00078e020a */
[----:B------:R-:W-:Y:S01]  /*b8a0*/  ISETP.GT.U32.AND P6, PT, R0, R10, PT ;  /* 0x0000000a0000720c */ /* 0x000fe20003fc4070 */
[----:B------:R-:W-:-:S04]  /*b8b0*/  IMAD.HI.U32 R9, R5, R2, RZ ;  /* 0x0000000205097227 */ /* 0x000fc800078e00ff */
[----:B------:R-:W-:Y:S02]  /*b8c0*/  @!P5 IMAD.IADD R4, R4, 0x1, -R0 ;  /* 0x000000010404d824 */ /* 0x000fe400078e0a00 */
[----:B------:R-:W-:-:S06]  /*b8d0*/  IMAD.MOV R9, RZ, RZ, -R9 ;  /* 0x000000ffff097224 */ /* 0x000fcc00078e0a09 */
[----:B------:R-:W-:Y:S01]  /*b8e0*/  @!P6 IMAD.IADD R10, R10, 0x1, -R0 ;  /* 0x000000010a0ae824 */ /* 0x000fe200078e0a00 */
[C---:B------:R-:W-:Y:S01]  /*b8f0*/  ISETP.GT.U32.AND P6, PT, R0.reuse, R4, PT ;  /* 0x000000040000720c */ /* 0x040fe20003fc4070 */
[----:B------:R-:W-:Y:S01]  /*b900*/  IMAD R2, R0, R9, R2 ;  /* 0x0000000900027224 */ /* 0x000fe200078e0202 */
[----:B---3--:R-:W-:-:S11]  /*b910*/  IABS R9, R29 ;  /* 0x0000001d00097213 */ /* 0x008fd60000000000 */
[----:B------:R-:W-:-:S04]  /*b920*/  @!P6 IMAD.IADD R4, R4, 0x1, -R0 ;  /* 0x000000010404e824 */ /* 0x000fc800078e0a00 */
[----:B------:R-:W-:Y:S01]  /*b930*/  @!P1 IMAD.MOV R4, RZ, RZ, -R4 ;  /* 0x000000ffff049224 */ /* 0x000fe200078e0a04 */
[----:B------:R-:W-:Y:S02]  /*b940*/  ISETP.GE.AND P1, PT, R29, RZ, PT ;  /* 0x000000ff1d00720c */ /* 0x000fe40003f26270 */
[----:B----4-:R-:W-:Y:S02]  /*b950*/  ISETP.GE.AND P4, PT, R18, RZ, PT ;  /* 0x000000ff1200720c */ /* 0x010fe40003f86270 */
[----:B------:R-:W2:Y:S04]  /*b960*/  LDL.LU R18, [R1+0x1d8] ;  /* 0x0001d80001127983 */ /* 0x000ea80000300800 */
[----:B------:R0:W-:Y:S02]  /*b970*/  STL [R1+0x1ec], R23 ;  /* 0x0001ec1701007387 */ /* 0x0001e40000100800 */
[----:B0-----:R-:W-:-:S02]  /*b980*/  IMAD.MOV.U32 R23, RZ, RZ, R14 ;  /* 0x000000ffff177224 */ /* 0x001fc400078e000e */
[----:B------:R-:W3:Y:S01]  /*b990*/  LDL.LU R14, [R1+0x1c0] ;  /* 0x0001c000010e7983 */ /* 0x000ee20000300800 */
[----:B-----5:R-:W-:Y:S01]  /*b9a0*/  ISETP.GE.AND P0, PT, R15, RZ, PT ;  /* 0x000000ff0f00720c */ /* 0x020fe20003f06270 */
[----:B------:R-:W-:-:S04]  /*b9b0*/  IMAD.HI.U32 R15, R5, R9, RZ ;  /* 0x00000009050f7227 */ /* 0x000fc800078e00ff */
[----:B------:R-:W-:Y:S02]  /*b9c0*/  @!P2 IMAD.MOV R23, RZ, RZ, -R23 ;  /* 0x000000ffff17a224 */ /* 0x000fe400078e0a17 */
[----:B------:R-:W-:-:S03]  /*b9d0*/  IMAD.MOV R15, RZ, RZ, -R15 ;  /* 0x000000ffff0f7224 */ /* 0x000fc600078e0a0f */
[----:B------:R0:W-:Y:S01]  /*b9e0*/  STL [R1+0x1e8], R23 ;  /* 0x0001e81701007387 */ /* 0x0001e20000100800 */
[----:B------:R-:W-:-:S03]  /*b9f0*/  IMAD R9, R0, R15, R9 ;  /* 0x0000000f00097224 */ /* 0x000fc600078e0209 */
[----:B0-----:R-:W4:Y:S04]  /*ba00*/  LDL.LU R23, [R1+0x3180] ;  /* 0x0031800001177983 */ /* 0x001f280000300800 */
[----:B------:R-:W5:Y:S04]  /*ba10*/  LDL.LU R15, [R1+0x1e0] ;  /* 0x0001e000010f7983 */ /* 0x000f680000300800 */
[----:B------:R-:W4:Y:S01]  /*ba20*/  LDL.LU R29, [R1+0x204] ;  /* 0x00020400011d7983 */ /* 0x000f220000300800 */
[----:B------:R-:W-:-:S04]  /*ba30*/  IMAD.HI.U32 R8, R5, R6, RZ ;  /* 0x0000000605087227 */ /* 0x000fc800078e00ff */
[----:B------:R-:W-:-:S04]  /*ba40*/  IMAD.MOV R8, RZ, RZ, -R8 ;  /* 0x000000ffff087224 */ /* 0x000fc800078e0a08 */
[C---:B------:R-:W-:Y:S01]  /*ba50*/  IMAD R6, R0.reuse, R8, R6 ;  /* 0x0000000800067224 */ /* 0x040fe200078e0206 */
[----:B------:R-:W-:-:S04]  /*ba60*/  ISETP.GT.U32.AND P3, PT, R0, R10, PT ;  /* 0x0000000a0000720c */ /* 0x000fc80003f64070 */
[----:B------:R-:W-:Y:S02]  /*ba70*/  ISETP.GT.U32.AND P5, PT, R0, R6, PT ;  /* 0x000000060000720c */ /* 0x000fe40003fa4070 */
[----:B------:R-:W-:-:S07]  /*ba80*/  IABS R8, R16 ;  /* 0x0000001000087213 */ /* 0x000fce0000000000 */
[----:B------:R-:W-:Y:S01]  /*ba90*/  @!P3 IMAD.IADD R10, R10, 0x1, -R0 ;  /* 0x000000010a0ab824 */ /* 0x000fe200078e0a00 */
[----:B------:R-:W-:-:S03]  /*baa0*/  ISETP.GT.U32.AND P3, PT, R0, R9, PT ;  /* 0x000000090000720c */ /* 0x000fc60003f64070 */
[----:B------:R-:W-:Y:S01]  /*bab0*/  @!P5 IMAD.IADD R6, R6, 0x1, -R0 ;  /* 0x000000010606d824 */ /* 0x000fe200078e0a00 */
[----:B------:R-:W-:Y:S01]  /*bac0*/  ISETP.GT.U32.AND P2, PT, R0, R2, PT ;  /* 0x000000020000720c */ /* 0x000fe20003f44070 */
[----:B------:R-:W-:-:S03]  /*bad0*/  IMAD.HI.U32 R7, R5, R8, RZ ;  /* 0x0000000805077227 */ /* 0x000fc600078e00ff */
[C---:B------:R-:W-:Y:S01]  /*bae0*/  ISETP.GT.U32.AND P5, PT, R0.reuse, R6, PT ;  /* 0x000000060000720c */ /* 0x040fe20003fa4070 */
[----:B------:R-:W-:Y:S02]  /*baf0*/  IMAD.MOV R7, RZ, RZ, -R7 ;  /* 0x000000ffff077224 */ /* 0x000fe400078e0a07 */
[----:B------:R-:W-:Y:S01]  /*bb00*/  @!P0 IMAD.MOV R10, RZ, RZ, -R10 ;  /* 0x000000ffff0a8224 */ /* 0x000fe200078e0a0a */
[----:B------:R-:W-:Y:S01]  /*bb10*/  STL [R1+0x1b8], R4 ;  /* 0x0001b80401007387 */ /* 0x000fe20000100800 */
[----:B------:R-:W-:Y:S02]  /*bb20*/  IMAD R8, R0, R7, R8 ;  /* 0x0000000700087224 */ /* 0x000fe400078e0208 */
[--C-:B------:R-:W-:Y:S01]  /*bb30*/  @!P3 IMAD.IADD R9, R9, 0x1, -R0.reuse ;  /* 0x000000010909b824 */ /* 0x100fe200078e0a00 */
[----:B------:R-:W-:Y:S01]  /*bb40*/  ISETP.GE.AND P3, PT, R16, RZ, PT ;  /* 0x000000ff1000720c */ /* 0x000fe20003f66270 */
[----:B------:R0:W-:Y:S01]  /*bb50*/  STL [R1+0x1c0], R10 ;  /* 0x0001c00a01007387 */ /* 0x0001e20000100800 */
[----:B------:R-:W-:-:S03]  /*bb60*/  @!P2 IMAD.IADD R2, R2, 0x1, -R0 ;  /* 0x000000010202a824 */ /* 0x000fc600078e0a00 */
[----:B------:R-:W5:Y:S01]  /*bb70*/  LDL.LU R16, [R1+0x20c] ;  /* 0x00020c0001107983 */ /* 0x000f620000300800 */
[----:B------:R-:W-:Y:S01]  /*bb80*/  @!P5 IMAD.IADD R6, R6, 0x1, -R0 ;  /* 0x000000010606d824 */ /* 0x000fe200078e0a00 */
[C---:B------:R-:W-:Y:S02]  /*bb90*/  ISETP.GT.U32.AND P5, PT, R0.reuse, R8, PT ;  /* 0x000000080000720c */ /* 0x040fe40003fa4070 */
[----:B------:R-:W-:Y:S02]  /*bba0*/  IABS R12, R11 ;  /* 0x0000000b000c7213 */ /* 0x000fe40000000000 */
[----:B------:R-:W-:-:S09]  /*bbb0*/  ISETP.GT.U32.AND P2, PT, R0, R2, PT ;  /* 0x000000020000720c */ /* 0x000fd20003f44070 */
[----:B------:R-:W-:-:S04]  /*bbc0*/  @!P5 IMAD.IADD R8, R8, 0x1, -R0 ;  /* 0x000000010808d824 */ /* 0x000fc800078e0a00 */
[----:B------:R-:W-:Y:S01]  /*bbd0*/  @!P2 IMAD.IADD R2, R2, 0x1, -R0 ;  /* 0x000000010202a824 */ /* 0x000fe200078e0a00 */
[----:B------:R-:W-:-:S03]  /*bbe0*/  ISETP.GT.U32.AND P5, PT, R0, R8, PT ;  /* 0x000000080000720c */ /* 0x000fc60003fa4070 */
[----:B0-----:R-:W-:Y:S02]  /*bbf0*/  IMAD.MOV.U32 R10, RZ, RZ, R2 ;  /* 0x000000ffff0a7224 */ /* 0x001fe400078e0002 */
[----:B------:R-:W-:Y:S01]  /*bc00*/  @!P4 IMAD.MOV R6, RZ, RZ, -R6 ;  /* 0x000000ffff06c224 */ /* 0x000fe200078e0a06 */
[----:B------:R-:W-:-:S04]  /*bc10*/  IABS R13, R20 ;  /* 0x00000014000d7213 */ /* 0x000fc80000000000 */
[----:B------:R4:W-:Y:S03]  /*bc20*/  STL [R1+0x1d0], R6 ;  /* 0x0001d00601007387 */ /* 0x0009e60000100800 */
[----:B------:R-:W-:Y:S01]  /*bc30*/  @!P5 IMAD.IADD R8, R8, 0x1, -R0 ;  /* 0x000000010808d824 */ /* 0x000fe200078e0a00 */
[----:B------:R-:W-:Y:S02]  /*bc40*/  ISETP.GE.AND P5, PT, R20, RZ, PT ;  /* 0x000000ff1400720c */ /* 0x000fe40003fa6270 */
[----:B------:R-:W-:Y:S01]  /*bc50*/  ISETP.GE.AND P4, PT, R11, RZ, PT ;  /* 0x000000ff0b00720c */ /* 0x000fe20003f86270 */
[----:B------:R-:W-:-:S04]  /*bc60*/  IMAD.HI.U32 R7, R5, R13, RZ ;  /* 0x0000000d05077227 */ /* 0x000fc800078e00ff */
[----:B------:R-:W-:-:S04]  /*bc70*/  IMAD.MOV R7, RZ, RZ, -R7 ;  /* 0x000000ffff077224 */ /* 0x000fc800078e0a07 */
[C---:B------:R-:W-:Y:S01]  /*bc80*/  IMAD R13, R0.reuse, R7, R13 ;  /* 0x00000007000d7224 */ /* 0x040fe200078e020d */
[----:B------:R-:W-:Y:S01]  /*bc90*/  ISETP.GT.U32.AND P0, PT, R0, R9, PT ;  /* 0x000000090000720c */ /* 0x000fe20003f04070 */
[----:B------:R-:W-:-:S12]  /*bca0*/  @!P3 IMAD.MOV R8, RZ, RZ, -R8 ;  /* 0x000000ffff08b224 */ /* 0x000fd800078e0a08 */
[----:B------:R-:W-:-:S04]  /*bcb0*/  @!P0 IMAD.IADD R9, R9, 0x1, -R0 ;  /* 0x0000000109098824 */ /* 0x000fc800078e0a00 */
[----:B------:R-:W-:Y:S01]  /*bcc0*/  @!P1 IMAD.MOV R9, RZ, RZ, -R9 ;  /* 0x000000ffff099224 */ /* 0x000fe200078e0a09 */
[----:B---3--:R-:W-:Y:S01]  /*bcd0*/  ISETP.GE.AND P6, PT, R14, RZ, PT ;  /* 0x000000ff0e00720c */ /* 0x008fe20003fc6270 */
[----:B------:R-:W-:-:S04]  /*bce0*/  IMAD.HI.U32 R14, R5, R12, RZ ;  /* 0x0000000c050e7227 */ /* 0x000fc800078e00ff */
[----:B------:R-:W-:-:S04]  /*bcf0*/  IMAD.MOV R14, RZ, RZ, -R14 ;  /* 0x000000ffff0e7224 */ /* 0x000fc800078e0a0e */
[----:B------:R-:W-:-:S05]  /*bd00*/  IMAD R12, R0, R14, R12 ;  /* 0x0000000e000c7224 */ /* 0x000fca00078e020c */
[----:B------:R-:W-:Y:S01]  /*bd10*/  ISETP.GT.U32.AND P2, PT, R0, R12, PT ;  /* 0x0000000c0000720c */ /* 0x000fe20003f44070 */
[----:B------:R-:W-:Y:S01]  /*bd20*/  @!P6 IMAD.MOV R10, RZ, RZ, -R10 ;  /* 0x000000ffff0ae224 */ /* 0x000fe200078e0a0a */
[----:B--2---:R-:W-:-:S04]  /*bd30*/  IABS R4, R18 ;  /* 0x0000001200047213 */ /* 0x004fc80000000000 */
[----:B------:R0:W-:Y:S04]  /*bd40*/  STL [R1+0x1dc], R10 ;  /* 0x0001dc0a01007387 */ /* 0x0001e80000100800 */
[----:B------:R-:W2:Y:S03]  /*bd50*/  LDL.LU R20, [R1+0x228] ;  /* 0x0002280001147983 */ /* 0x000ea60000300800 */
[----:B------:R-:W-:Y:S01]  /*bd60*/  @!P2 IMAD.IADD R12, R12, 0x1, -R0 ;  /* 0x000000010c0ca824 */ /* 0x000fe200078e0a00 */
[----:B------:R-:W-:Y:S01]  /*bd70*/  ISETP.GE.AND P2, PT, R18, RZ, PT ;  /* 0x000000ff1200720c */ /* 0x000fe20003f46270 */
[----:B------:R-:W-:Y:S01]  /*bd80*/  IMAD.MOV.U32 R18, RZ, RZ, R17 ;  /* 0x000000ffff127224 */ /* 0x000fe200078e0011 */
[----:B------:R-:W3:Y:S04]  /*bd90*/  LDL.LU R11, [R1+0x2b4] ;  /* 0x0002b400010b7983 */ /* 0x000ee80000300800 */
[----:B------:R-:W3:Y:S01]  /*bda0*/  LDL.LU R17, [R1+0x2b8] ;  /* 0x0002b80001117983 */ /* 0x000ee20000300800 */
[----:B------:R-:W-:-:S13]  /*bdb0*/  ISETP.GT.U32.AND P6, PT, R0, R13, PT ;  /* 0x0000000d0000720c */ /* 0x000fda0003fc4070 */
[----:B------:R-:W-:Y:S01]  /*bdc0*/  @!P6 IMAD.IADD R13, R13, 0x1, -R0 ;  /* 0x000000010d0de824 */ /* 0x000fe200078e0a00 */
[----:B------:R-:W-:Y:S01]  /*bdd0*/  ISETP.GT.U32.AND P6, PT, R0, R12, PT ;  /* 0x0000000c0000720c */ /* 0x000fe20003fc4070 */
[----:B------:R1:W-:Y:S01]  /*bde0*/  STL [R1+0x1d8], R9 ;  /* 0x0001d80901007387 */ /* 0x0003e20000100800 */
[----:B----4-:R-:W-:-:S03]  /*bdf0*/  IABS R6, R29 ;  /* 0x0000001d00067213 */ /* 0x010fc60000000000 */
[----:B------:R4:W-:Y:S08]  /*be00*/  STL [R1+0x1d4], R8 ;  /* 0x0001d40801007387 */ /* 0x0009f00000100800 */
[----:B------:R-:W-:Y:S01]  /*be10*/  @!P6 IMAD.IADD R12, R12, 0x1, -R0 ;  /* 0x000000010c0ce824 */ /* 0x000fe200078e0a00 */
[----:B------:R-:W-:Y:S02]  /*be20*/  ISETP.GE.AND P6, PT, R29, RZ, PT ;  /* 0x000000ff1d00720c */ /* 0x000fe40003fc6270 */
[----:B------:R-:W3:Y:S01]  /*be30*/  LDL.LU R29, [R1+0x2c4] ;  /* 0x0002c400011d7983 */ /* 0x000ee20000300800 */
[----:B------:R-:W-:-:S04]  /*be40*/  IMAD.HI.U32 R7, R5, R4, RZ ;  /* 0x0000000405077227 */ /* 0x000fc800078e00ff */
[----:B------:R-:W-:-:S04]  /*be50*/  IMAD.MOV R7, RZ, RZ, -R7 ;  /* 0x000000ffff077224 */ /* 0x000fc800078e0a07 */
[----:B------:R-:W-:-:S05]  /*be60*/  IMAD R4, R0, R7, R4 ;  /* 0x0000000700047224 */ /* 0x000fca00078e0204 */
[----:B------:R-:W-:Y:S02]  /*be70*/  ISETP.GT.U32.AND P0, PT, R0, R4, PT ;  /* 0x000000040000720c */ /* 0x000fe40003f04070 */
[----:B-----5:R-:W-:Y:S02]  /*be80*/  IABS R7, R15 ;  /* 0x0000000f00077213 */ /* 0x020fe40000000000 */
[----:B0-----:R-:W-:-:S03]  /*be90*/  IABS R10, R16 ;  /* 0x00000010000a7213 */ /* 0x001fc60000000000 */
[----:B------:R-:W-:-:S06]  /*bea0*/  IMAD.HI.U32 R2, R5, R7, RZ ;  /* 0x0000000705027227 */ /* 0x000fcc00078e00ff */
[----:B------:R-:W-:Y:S01]  /*beb0*/  @!P0 IMAD.IADD R4, R4, 0x1, -R0 ;  /* 0x0000000104048824 */ /* 0x000fe200078e0a00 */
[C---:B------:R-:W-:Y:S01]  /*bec0*/  ISETP.GT.U32.AND P0, PT, R0.reuse, R13, PT ;  /* 0x0000000d0000720c */ /* 0x040fe20003f04070 */
[----:B-1----:R-:W-:Y:S02]  /*bed0*/  IMAD.MOV.U32 R9, RZ, RZ, R10 ;  /* 0x000000ffff097224 */ /* 0x002fe400078e000a */
[----:B------:R-:W-:Y:S01]  /*bee0*/  IMAD.MOV R10, RZ, RZ, -R2 ;  /* 0x000000ffff0a7224 */ /* 0x000fe200078e0a02 */
[----:B------:R-:W-:-:S03]  /*bef0*/  ISETP.GT.U32.AND P1, PT, R0, R4, PT ;  /* 0x000000040000720c */ /* 0x000fc60003f24070 */
[----:B------:R-:W-:Y:S02]  /*bf00*/  IMAD R7, R0, R10, R7 ;  /* 0x0000000a00077224 */ /* 0x000fe400078e0207 */
[----:B------:R-:W-:-:S04]  /*bf10*/  IMAD.HI.U32 R2, R5, R6, RZ ;  /* 0x0000000605027227 */ /* 0x000fc800078e00ff */
[----:B------:R-:W-:Y:S01]  /*bf20*/  @!P0 IMAD.IADD R13, R13, 0x1, -R0 ;  /* 0x000000010d0d8824 */ /* 0x000fe200078e0a00 */
[----:B------:R-:W-:Y:S01]  /*bf30*/  ISETP.GT.U32.AND P0, PT, R0, R7, PT ;  /* 0x000000070000720c */ /* 0x000fe20003f04070 */
[----:B----4-:R-:W-:-:S04]  /*bf40*/  IMAD.HI.U32 R8, R5, R9, RZ ;  /* 0x0000000905087227 */ /* 0x010fc800078e00ff */
[----:B------:R-:W-:Y:S02]  /*bf50*/  IMAD.MOV R2, RZ, RZ, -R2 ;  /* 0x000000ffff027224 */ /* 0x000fe400078e0a02 */
[----:B------:R-:W-:Y:S01]  /*bf60*/  @!P1 IMAD.IADD R4, R4, 0x1, -R0 ;  /* 0x0000000104049824 */ /* 0x000fe200078e0a00 */
[----:B------:R-:W-:Y:S01]  /*bf70*/  ISETP.GE.AND P1, PT, R16, RZ, PT ;  /* 0x000000ff1000720c */ /* 0x000fe20003f26270 */
[----:B------:R-:W-:Y:S02]  /*bf80*/  IMAD.MOV R8, RZ, RZ, -R8 ;  /* 0x000000ffff087224 */ /* 0x000fe400078e0a08 */
[C---:B------:R-:W-:Y:S02]  /*bf90*/  IMAD R6, R0.reuse, R2, R6 ;  /* 0x0000000200067224 */ /* 0x040fe400078e0206 */
[----:B------:R-:W-:Y:S02]  /*bfa0*/  IMAD.MOV.U32 R16, RZ, RZ, R12 ;  /* 0x000000ffff107224 */ /* 0x000fe400078e000c */
[----:B------:R-:W-:-:S02]  /*bfb0*/  IMAD R9, R0, R8, R9 ;  /* 0x0000000800097224 */ /* 0x000fc400078e0209 */
[----:B------:R-:W-:Y:S01]  /*bfc0*/  @!P4 IMAD.MOV R16, RZ, RZ, -R16 ;  /* 0x000000ffff10c224 */ /* 0x000fe200078e0a10 */
[C---:B------:R-:W-:Y:S01]  /*bfd0*/  ISETP.GT.U32.AND P4, PT, R0.reuse, R6, PT ;  /* 0x000000060000720c */ /* 0x040fe20003f84070 */
[----:B------:R-:W-:Y:S02]  /*bfe0*/  @!P0 IMAD.IADD R7, R7, 0x1, -R0 ;  /* 0x0000000107078824 */ /* 0x000fe400078e0a00 */
[----:B------:R-:W-:Y:S01]  /*bff0*/  @!P5 IMAD.MOV R13, RZ, RZ, -R13 ;  /* 0x000000ffff0dd224 */ /* 0x000fe200078e0a0d */
[----:B------:R0:W-:Y:S01]  /*c000*/  STL [R1+0x1cc], R16 ;  /* 0x0001cc1001007387 */ /* 0x0001e20000100800 */
[C---:B------:R-:W-:Y:S02]  /*c010*/  ISETP.GT.U32.AND P5, PT, R0.reuse, R9, PT ;  /* 0x000000090000720c */ /* 0x040fe40003fa4070 */
[----:B------:R-:W-:Y:S02]  /*c020*/  ISETP.GT.U32.AND P0, PT, R0, R7, PT ;  /* 0x000000070000720c */ /* 0x000fe40003f04070 */
[----:B------:R-:W-:Y:S01]  /*c030*/  IABS R8, R19 ;  /* 0x0000001300087213 */ /* 0x000fe20000000000 */
[----:B0-----:R-:W4:Y:S01]  /*c040*/  LDL.LU R16, [R1+0x2cc] ;  /* 0x0002cc0001107983 */ /* 0x001f220000300800 */
[----:B------:R-:W-:-:S02]  /*c050*/  ISETP.GE.AND P3, PT, R15, RZ, PT ;  /* 0x000000ff0f00720c */ /* 0x000fc40003f66270 */
[----:B------:R-:W-:Y:S02]  /*c060*/  @!P4 IMAD.IADD R6, R6, 0x1, -R0 ;  /* 0x000000010606c824 */ /* 0x000fe400078e0a00 */
[----:B------:R-:W-:Y:S01]  /*c070*/  IMAD.HI.U32 R12, R5, R8, RZ ;  /* 0x00000008050c7227 */ /* 0x000fe200078e00ff */
[----:B------:R0:W-:Y:S03]  /*c080*/  STL [R1+0x1c8], R13 ;  /* 0x0001c80d01007387 */ /* 0x0001e60000100800 */
[----:B------:R-:W-:Y:S01]  /*c090*/  @!P2 IMAD.MOV R4, RZ, RZ, -R4 ;  /* 0x000000ffff04a224 */ /* 0x000fe200078e0a04 */
[C---:B------:R-:W-:Y:S01]  /*c0a0*/  ISETP.GT.U32.AND P4, PT, R0.reuse, R6, PT ;  /* 0x000000060000720c */ /* 0x040fe20003f84070 */
[--C-:B------:R-:W-:Y:S02]  /*c0b0*/  @!P5 IMAD.IADD R9, R9, 0x1, -R0.reuse ;  /* 0x000000010909d824 */ /* 0x100fe400078e0a00 */
[----:B------:R-:W-:Y:S01]  /*c0c0*/  @!P0 IMAD.IADD R7, R7, 0x1, -R0 ;  /* 0x0000000107078824 */ /* 0x000fe200078e0a00 */
[----:B------:R1:W-:Y:S02]  /*c0d0*/  STL [R1+0x1c4], R4 ;  /* 0x0001c40401007387 */ /* 0x0003e40000100800 */
[----:B------:R-:W-:-:S07]  /*c0e0*/  ISETP.GT.U32.AND P5, PT, R0, R9, PT ;  /* 0x000000090000720c */ /* 0x000fce0003fa4070 */
[----:B------:R-:W-:-:S06]  /*c0f0*/  @!P4 IMAD.IADD R6, R6, 0x1, -R0 ;  /* 0x000000010606c824 */ /* 0x000fcc00078e0a00 */
[----:B------:R-:W-:-:S04]  /*c100*/  @!P5 IMAD.IADD R9, R9, 0x1, -R0 ;  /* 0x000000010909d824 */ /* 0x000fc800078e0a00 */
[----:B------:R-:W-:Y:S01]  /*c110*/  @!P1 IMAD.MOV R9, RZ, RZ, -R9 ;  /* 0x000000ffff099224 */ /* 0x000fe200078e0a09 */
[----:B--2---:R-:W-:-:S05]  /*c120*/  IABS R14, R20 ;  /* 0x00000014000e7213 */ /* 0x004fca0000000000 */
[----:B------:R-:W-:Y:S01]  /*c130*/  IMAD.HI.U32 R15, R5, R14, RZ ;  /* 0x0000000e050f7227 */ /* 0x000fe200078e00ff */
[----:B---3--:R-:W-:Y:S02]  /*c140*/  IABS R10, R11 ;  /* 0x0000000b000a7213 */ /* 0x008fe40000000000 */
[----:B------:R-:W-:Y:S01]  /*c150*/  IABS R2, R17 ;  /* 0x0000001100027213 */ /* 0x000fe20000000000 */
[----:B------:R-:W-:-:S04]  /*c160*/  IMAD.MOV R15, RZ, RZ, -R15 ;  /* 0x000000ffff0f7224 */ /* 0x000fc800078e0a0f */
[----:B0-----:R-:W-:Y:S02]  /*c170*/  IMAD.MOV.U32 R13, RZ, RZ, R2 ;  /* 0x000000ffff0d7224 */ /* 0x001fe400078e0002 */
[----:B------:R-:W-:Y:S02]  /*c180*/  IMAD.MOV R2, RZ, RZ, -R12 ;  /* 0x000000ffff027224 */ /* 0x000fe400078e0a0c */
[----:B------:R-:W-:-:S04]  /*c190*/  IMAD.HI.U32 R12, R5, R10, RZ ;  /* 0x0000000a050c7227 */ /* 0x000fc800078e00ff */
[C---:B-1----:R-:W-:Y:S02]  /*c1a0*/  IMAD R4, R0.reuse, R15, R14 ;  /* 0x0000000f00047224 */ /* 0x042fe400078e020e */
[C---:B------:R-:W-:Y:S02]  /*c1b0*/  IMAD R2, R0.reuse, R2, R8 ;  /* 0x0000000200027224 */ /* 0x040fe400078e0208 */
[----:B------:R-:W-:Y:S02]  /*c1c0*/  IMAD.MOV R12, RZ, RZ, -R12 ;  /* 0x000000ffff0c7224 */ /* 0x000fe400078e0a0c */
[----:B------:R-:W-:Y:S01]  /*c1d0*/  IMAD.HI.U32 R8, R5, R13, RZ ;  /* 0x0000000d05087227 */ /* 0x000fe200078e00ff */
[----:B------:R-:W-:-:S03]  /*c1e0*/  ISETP.GT.U32.AND P0, PT, R0, R4, PT ;  /* 0x000000040000720c */ /* 0x000fc60003f04070 */
[----:B------:R-:W-:Y:S02]  /*c1f0*/  IMAD.MOV.U32 R15, RZ, RZ, R7 ;  /* 0x000000ffff0f7224 */ /* 0x000fe400078e0007 */
[----:B------:R-:W-:Y:S02]  /*c200*/  IMAD R10, R0, R12, R10 ;  /* 0x0000000c000a7224 */ /* 0x000fe400078e020a */
[----:B------:R-:W-:Y:S02]  /*c210*/  IMAD.MOV R8, RZ, RZ, -R8 ;  /* 0x000000ffff087224 */ /* 0x000fe400078e0a08 */
[----:B------:R-:W-:Y:S01]  /*c220*/  @!P3 IMAD.MOV R15, RZ, RZ, -R15 ;  /* 0x000000ffff0fb224 */ /* 0x000fe200078e0a0f */
[----:B------:R-:W-:Y:S01]  /*c230*/  ISETP.GE.AND P2, PT, R20, RZ, PT ;  /* 0x000000ff1400720c */ /* 0x000fe20003f46270 */
[C---:B------:R-:W-:Y:S01]  /*c240*/  IMAD R12, R0.reuse, R8, R13 ;  /* 0x00000008000c7224 */ /* 0x040fe200078e020d */
[C---:B------:R-:W-:Y:S01]  /*c250*/  ISETP.GT.U32.AND P3, PT, R0.reuse, R2, PT ;  /* 0x000000020000720c */ /* 0x040fe20003f64070 */
[----:B------:R-:W-:Y:S01]  /*c260*/  IMAD.MOV.U32 R20, RZ, RZ, R18 ;  /* 0x000000ffff147224 */ /* 0x000fe200078e0012 */
[----:B------:R0:W-:Y:S01]  /*c270*/  STL [R1+0x1bc], R15 ;  /* 0x0001bc0f01007387 */ /* 0x0001e20000100800 */
[----:B------:R-:W-:-:S03]  /*c280*/  ISETP.GT.U32.AND P4, PT, R0, R10, PT ;  /* 0x0000000a0000720c */ /* 0x000fc60003f84070 */
[----:B------:R-:W2:Y:S01]  /*c290*/  LDL.LU R18, [R1+0x2d0] ;  /* 0x0002d00001127983 */ /* 0x000ea20000300800 */
[----:B------:R-:W-:Y:S01]  /*c2a0*/  IMAD.MOV.U32 R14, RZ, RZ, R19 ;  /* 0x000000ffff0e7224 */ /* 0x000fe200078e0013 */
[----:B------:R-:W-:Y:S02]  /*c2b0*/  ISETP.GT.U32.AND P5, PT, R0, R12, PT ;  /* 0x0000000c0000720c */ /* 0x000fe40003fa4070 */
[----:B------:R-:W3:Y:S01]  /*c2c0*/  LDL.LU R19, [R1+0x2d4] ;  /* 0x0002d40001137983 */ /* 0x000ee20000300800 */
[--C-:B------:R-:W-:Y:S02]  /*c2d0*/  @!P0 IMAD.IADD R4, R4, 0x1, -R0.reuse ;  /* 0x0000000104048824 */ /* 0x100fe400078e0a00 */
[----:B------:R-:W-:-:S03]  /*c2e0*/  @!P3 IMAD.IADD R2, R2, 0x1, -R0 ;  /* 0x000000010202b824 */ /* 0x000fc600078e0a00 */
[----:B------:R-:W-:Y:S01]  /*c2f0*/  ISETP.GT.U32.AND P0, PT, R0, R4, PT ;  /* 0x000000040000720c */ /* 0x000fe20003f04070 */
[----:B------:R-:W-:Y:S01]  /*c300*/  @!P4 IMAD.IADD R10, R10, 0x1, -R0 ;  /* 0x000000010a0ac824 */ /* 0x000fe200078e0a00 */
[----:B------:R-:W-:-:S03]  /*c310*/  ISETP.GT.U32.AND P3, PT, R0, R2, PT ;  /* 0x000000020000720c */ /* 0x000fc60003f64070 */
[----:B------:R-:W-:Y:S01]  /*c320*/  @!P5 IMAD.IADD R12, R12, 0x1, -R0 ;  /* 0x000000010c0cd824 */ /* 0x000fe200078e0a00 */
[----:B------:R-:W-:Y:S01]  /*c330*/  ISETP.GT.U32.AND P5, PT, R0, R10, PT ;  /* 0x0000000a0000720c */ /* 0x000fe20003fa4070 */
[----:B0-----:R-:W-:-:S03]  /*c340*/  IMAD.MOV.U32 R15, RZ, RZ, R6 ;  /* 0x000000ffff0f7224 */ /* 0x001fc600078e0006 */
[----:B------:R-:W-:Y:S01]  /*c350*/  ISETP.GT.U32.AND P1, PT, R0, R12, PT ;  /* 0x0000000c0000720c */ /* 0x000fe20003f24070 */
[----:B------:R-:W-:Y:S01]  /*c360*/  @!P6 IMAD.MOV R15, RZ, RZ, -R15 ;  /* 0x000000ffff0fe224 */ /* 0x000fe200078e0a0f */
[----:B------:R-:W-:Y:S01]  /*c370*/  ISETP.GE.AND P6, PT, R14, RZ, PT ;  /* 0x000000ff0e00720c */ /* 0x000fe20003fc6270 */
[--C-:B------:R-:W-:Y:S01]  /*c380*/  @!P0 IMAD.IADD R4, R4, 0x1, -R0.reuse ;  /* 0x0000000104048824 */ /* 0x100fe200078e0a00 */
[----:B------:R-:W-:Y:S02]  /*c390*/  ISETP.GE.AND P0, PT, R11, RZ, PT ;  /* 0x000000ff0b00720c */ /* 0x000fe40003f06270 */
[----:B------:R-:W-:Y:S01]  /*c3a0*/  ISETP.GE.AND P4, PT, R17, RZ, PT ;  /* 0x000000ff1100720c */ /* 0x000fe20003f86270 */
[--C-:B------:R-:W-:Y:S01]  /*c3b0*/  @!P3 IMAD.IADD R2, R2, 0x1, -R0.reuse ;  /* 0x000000010202b824 */ /* 0x100fe200078e0a00 */
[----:B------:R-:W-:Y:S01]  /*c3c0*/  STL [R1+0x198], R15 ;  /* 0x0001980f01007387 */ /* 0x000fe20000100800 */
[----:B------:R-:W-:-:S03]  /*c3d0*/  @!P5 IMAD.IADD R10, R10, 0x1, -R0 ;  /* 0x000000010a0ad824 */ /* 0x000fc600078e0a00 */
[----:B------:R-:W5:Y:S01]  /*c3e0*/  LDL.LU R17, [R1+0x308] ;  /* 0x0003080001117983 */ /* 0x000f620000300800 */
[----:B------:R-:W-:-:S03]  /*c3f0*/  @!P2 IMAD.MOV R4, RZ, RZ, -R4 ;  /* 0x000000ffff04a224 */ /* 0x000fc600078e0a04 */
[----:B------:R0:W-:Y:S01]  /*c400*/  STL [R1+0x1a4], R9 ;  /* 0x0001a40901007387 */ /* 0x0001e20000100800 */
[----:B------:R-:W-:Y:S02]  /*c410*/  IMAD.MOV.U32 R14, RZ, RZ, R10 ;  /* 0x000000ffff0e7224 */ /* 0x000fe400078e000a */
[----:B------:R-:W-:Y:S01]  /*c420*/  @!P1 IMAD.IADD R12, R12, 0x1, -R0 ;  /* 0x000000010c0c9824 */ /* 0x000fe200078e0a00 */
[----:B------:R-:W-:Y:S01]  /*c430*/  STL [R1+0x1ac], R4 ;  /* 0x0001ac0401007387 */ /* 0x000fe20000100800 */
[----:B------:R-:W-:Y:S02]  /*c440*/  @!P0 IMAD.MOV R14, RZ, RZ, -R14 ;  /* 0x000000ffff0e8224 */ /* 0x000fe400078e0a0e */
[----:B0-----:R-:W-:Y:S01]  /*c450*/  IMAD.MOV.U32 R9, RZ, RZ, R2 ;  /* 0x000000ffff097224 */ /* 0x001fe200078e0002 */
[----:B------:R-:W-:Y:S01]  /*c460*/  IABS R8, R29 ;  /* 0x0000001d00087213 */ /* 0x000fe20000000000 */
[----:B------:R-:W5:Y:S02]  /*c470*/  LDL.LU R11, [R1+0x320] ;  /* 0x00032000010b7983 */ /* 0x000f640000300800 */
[----:B------:R-:W-:Y:S01]  /*c480*/  @!P6 IMAD.MOV R9, RZ, RZ, -R9 ;  /* 0x000000ffff09e224 */ /* 0x000fe200078e0a09 */
[----:B------:R-:W-:Y:S01]  /*c490*/  ISETP.GE.AND P2, PT, R29, RZ, PT ;  /* 0x000000ff1d00720c */ /* 0x000fe20003f46270 */
[----:B------:R-:W-:Y:S01]  /*c4a0*/  @!P4 IMAD.MOV R12, RZ, RZ, -R12 ;  /* 0x000000ffff0cc224 */ /* 0x000fe200078e0a0c */
[----:B------:R-:W5:Y:S04]  /*c4b0*/  LDL.LU R29, [R1+0x324] ;  /* 0x00032400011d7983 */ /* 0x000f680000300800 */
[----:B------:R-:W-:Y:S04]  /*c4c0*/  STL [R1+0x1b4], R9 ;  /* 0x0001b40901007387 */ /* 0x000fe80000100800 */
[----:B------:R-:W-:Y:S04]  /*c4d0*/  STL [R1+0x1b0], R14 ;  /* 0x0001b00e01007387 */ /* 0x000fe80000100800 */
[----:B------:R0:W-:Y:S04]  /*c4e0*/  STL [R1+0x317c], R23 ;  /* 0x00317c1701007387 */ /* 0x0001e80000100800 */
[----:B------:R-:W-:Y:S04]  /*c4f0*/  STL [R1+0x1a8], R12 ;  /* 0x0001a80c01007387 */ /* 0x000fe80000100800 */
[----:B0-----:R-:W5:Y:S01]  /*c500*/  LDL.LU R23, [R1+0x304] ;  /* 0x0003040001177983 */ /* 0x001f620000300800 */
[----:B----4-:R-:W-:Y:S01]  /*c510*/  IABS R7, R16 ;  /* 0x0000001000077213 */ /* 0x010fe20000000000 */
[----:B------:R-:W-:-:S04]  /*c520*/  IMAD.HI.U32 R13, R5, R8, RZ ;  /* 0x00000008050d7227 */ /* 0x000fc800078e00ff */
[----:B------:R-:W-:-:S04]  /*c530*/  IMAD.HI.U32 R6, R5, R7, RZ ;  /* 0x0000000705067227 */ /* 0x000fc800078e00ff */
[----:B------:R-:W-:Y:S02]  /*c540*/  IMAD.MOV R13, RZ, RZ, -R13 ;  /* 0x000000ffff0d7224 */ /* 0x000fe400078e0a0d */
[----:B------:R-:W-:Y:S02]  /*c550*/  IMAD.MOV R6, RZ, RZ, -R6 ;  /* 0x000000ffff067224 */ /* 0x000fe400078e0a06 */
[C---:B------:R-:W-:Y:S02]  /*c560*/  IMAD R8, R0.reuse, R13, R8 ;  /* 0x0000000d00087224 */ /* 0x040fe400078e0208 */
[----:B------:R-:W-:-:S03]  /*c570*/  IMAD R7, R0, R6, R7 ;  /* 0x0000000600077224 */ /* 0x000fc600078e0207 */
[C---:B------:R-:W-:Y:S02]  /*c580*/  ISETP.GT.U32.AND P3, PT, R0.reuse, R8, PT ;  /* 0x000000080000720c */ /* 0x040fe40003f64070 */
[----:B------:R-:W-:-:S11]  /*c590*/  ISETP.GT.U32.AND P6, PT, R0, R7, PT ;  /* 0x000000070000720c */ /* 0x000fd60003fc4070 */
[--C-:B------:R-:W-:Y:S02]  /*c5a0*/  @!P3 IMAD.IADD R8, R8, 0x1, -R0.reuse ;  /* 0x000000010808b824 */ /* 0x100fe400078e0a00 */
[----:B------:R-:W-:-:S03]  /*c5b0*/  @!P6 IMAD.IADD R7, R7, 0x1, -R0 ;  /* 0x000000010707e824 */ /* 0x000fc600078e0a00 */
[C---:B------:R-:W-:Y:S02]  /*c5c0*/  ISETP.GT.U32.AND P0, PT, R0.reuse, R8, PT ;  /* 0x000000080000720c */ /* 0x040fe40003f04070 */
[----:B------:R-:W-:-:S11]  /*c5d0*/  ISETP.GT.U32.AND P6, PT, R0, R7, PT ;  /* 0x000000070000720c */ /* 0x000fd60003fc4070 */
[--C-:B------:R-:W-:Y:S02]  /*c5e0*/  @!P0 IMAD.IADD R8, R8, 0x1, -R0.reuse ;  /* 0x0000000108088824 */ /* 0x100fe400078e0a00 */
[----:B------:R-:W-:Y:S01]  /*c5f0*/  @!P6 IMAD.IADD R7, R7, 0x1, -R0 ;  /* 0x000000010707e824 */ /* 0x000fe200078e0a00 */
[----:B------:R-:W-:-:S13]  /*c600*/  ISETP.GE.AND P5, PT, R16, RZ, PT ;  /* 0x000000ff1000720c */ /* 0x000fda0003fa6270 */
[----:B------:R-:W-:Y:S01]  /*c610*/  @!P5 IMAD.MOV R7, RZ, RZ, -R7 ;  /* 0x000000ffff07d224 */ /* 0x000fe200078e0a07 */
[----:B--2---:R-:W-:Y:S02]  /*c620*/  IABS R6, R18 ;  /* 0x0000001200067213 */ /* 0x004fe40000000000 */
[----:B---3--:R-:W-:-:S03]  /*c630*/  IABS R4, R19 ;  /* 0x0000001300047213 */ /* 0x008fc60000000000 */
        /* <DEDUP_REMOVED lines=9> */
[----:B------:R-:W2:Y:S07]  /*c6d0*/  LDL.LU R18, [R1+0x328] ;  /* 0x0003280001127983 */ /* 0x000eae0000300800 */
[----:B------:R-:W-:-:S02]  /*c6e0*/  @!P0 IMAD.IADD R6, R6, 0x1, -R0 ;  /* 0x0000000106068824 */ /* 0x000fc400078e0a00 */
[----:B------:R-:W-:-:S03]  /*c6f0*/  @!P6 IMAD.IADD R4, R4, 0x1, -R0 ;  /* 0x000000010404e824 */ /* 0x000fc600078e0a00 */
[----:B------:R-:W-:Y:S02]  /*c700*/  ISETP.GT.U32.AND P6, PT, R0, R6, PT ;  /* 0x000000060000720c */ /* 0x000fe40003fc4070 */
[----:B------:R-:W-:Y:S01]  /*c710*/  ISETP.GE.AND P3, PT, R19, RZ, PT ;  /* 0x000000ff1300720c */ /* 0x000fe20003f66270 */
[----:B------:R-:W-:Y:S01]  /*c720*/  IMAD.MOV.U32 R19, RZ, RZ, R8 ;  /* 0x000000ffff137224 */ /* 0x000fe200078e0008 */
[----:B-----5:R-:W-:Y:S02]  /*c730*/  IABS R2, R17 ;  /* 0x0000001100027213 */ /* 0x020fe40000000000 */
[----:B------:R-:W-:Y:S02]  /*c740*/  ISETP.GE.AND P4, PT, R17, RZ, PT ;  /* 0x000000ff1100720c */ /* 0x000fe40003f86270 */
[----:B------:R-:W-:-:S05]  /*c750*/  IABS R13, R29 ;  /* 0x0000001d000d7213 */ /* 0x000fca0000000000 */
[----:B------:R-:W-:Y:S01]  /*c760*/  @!P6 IMAD.IADD R6, R6, 0x1, -R0 ;  /* 0x000000010606e824 */ /* 0x000fe200078e0a00 */
[----:B------:R-:W-:Y:S01]  /*c770*/  IABS R10, R20 ;  /* 0x00000014000a7213 */ /* 0x000fe20000000000 */
[----:B------:R-:W-:Y:S02]  /*c780*/  @!P2 IMAD.MOV R19, RZ, RZ, -R19 ;  /* 0x000000ffff13a224 */ /* 0x000fe400078e0a13 */
[----:B------:R-:W-:-:S04]  /*c790*/  IMAD.HI.U32 R17, R5, R13, RZ ;  /* 0x0000000d05117227 */ /* 0x000fc800078e00ff */
[----:B------:R-:W-:Y:S02]  /*c7a0*/  IMAD.MOV R17, RZ, RZ, -R17 ;  /* 0x000000ffff117224 */ /* 0x000fe400078e0a11 */
[----:B------:R-:W-:-:S05]  /*c7b0*/  IMAD.MOV.U32 R8, RZ, RZ, R23 ;  /* 0x000000ffff087224 */ /* 0x000fca00078e0017 */
[----:B------:R-:W-:Y:S01]  /*c7c0*/  ISETP.GE.AND P5, PT, R8, RZ, PT ;  /* 0x000000ff0800720c */ /* 0x000fe20003fa6270 */
[----:B------:R-:W-:Y:S02]  /*c7d0*/  IMAD.MOV.U32 R8, RZ, RZ, R20 ;  /* 0x000000ffff087224 */ /* 0x000fe400078e0014 */
[----:B------:R-:W-:Y:S01]  /*c7e0*/  IMAD.MOV.U32 R20, RZ, RZ, R6 ;  /* 0x000000ffff147224 */ /* 0x000fe200078e0006 */
[----:B------:R-:W-:Y:S02]  /*c7f0*/  IABS R9, R23 ;  /* 0x0000001700097213 */ /* 0x000fe40000000000 */
[----:B------:R-:W3:Y:S01]  /*c800*/  LDL.LU R23, [R1+0x317c] ;  /* 0x00317c0001177983 */ /* 0x000ee20000300800 */
[----:B------:R-:W-:-:S03]  /*c810*/  @!P1 IMAD.MOV R20, RZ, RZ, -R20 ;  /* 0x000000ffff149224 */ /* 0x000fc600078e0a14 */
[----:B------:R0:W-:Y:S01]  /*c820*/  STL [R1+0x1a0], R19 ;  /* 0x0001a01301007387 */ /* 0x0001e20000100800 */
[----:B------:R-:W-:-:S03]  /*c830*/  IMAD R13, R0, R17, R13 ;  /* 0x00000011000d7224 */ /* 0x000fc600078e020d */
[----:B------:R-:W-:Y:S04]  /*c840*/  STL [R1+0x19c], R7 ;  /* 0x00019c0701007387 */ /* 0x000fe80000100800 */
[----:B0-----:R-:W4:Y:S04]  /*c850*/  LDL.LU R19, [R1+0x32c] ;  /* 0x00032c0001137983 */ /* 0x001f280000300800 */
[----:B------:R-:W5:Y:S04]  /*c860*/  LDL.LU R17, [R1+0x33c] ;  /* 0x00033c0001117983 */ /* 0x000f680000300800 */
[----:B------:R0:W-:Y:S04]  /*c870*/  STL [R1+0x194], R20 ;  /* 0x0001941401007387 */ /* 0x0001e80000100800 */
[----:B0-----:R-:W3:Y:S01]  /*c880*/  LDL.LU R20, [R1+0x340] ;  /* 0x0003400001147983 */ /* 0x001ee20000300800 */
[----:B------:R-:W-:-:S04]  /*c890*/  IMAD.HI.U32 R14, R5, R2, RZ ;  /* 0x00000002050e7227 */ /* 0x000fc800078e00ff */
[----:B------:R-:W-:-:S04]  /*c8a0*/  IMAD.MOV R14, RZ, RZ, -R14 ;  /* 0x000000ffff0e7224 */ /* 0x000fc800078e0a0e */
[----:B------:R-:W-:-:S05]  /*c8b0*/  IMAD R2, R0, R14, R2 ;  /* 0x0000000e00027224 */ /* 0x000fca00078e0202 */
[C---:B------:R-:W-:Y:S01]  /*c8c0*/  ISETP.GT.U32.AND P0, PT, R0.reuse, R2, PT ;  /* 0x000000020000720c */ /* 0x040fe20003f04070 */
[C---:B------:R-:W-:Y:S01]  /*c8d0*/  IMAD.HI.U32 R15, R5.reuse, R10, RZ ;  /* 0x0000000a050f7227 */ /* 0x040fe200078e00ff */
[----:B------:R-:W-:Y:S02]  /*c8e0*/  IABS R12, R11 ;  /* 0x0000000b000c7213 */ /* 0x000fe40000000000 */
[----:B------:R-:W-:Y:S01]  /*c8f0*/  ISETP.GT.U32.AND P2, PT, R0, R4, PT ;  /* 0x000000040000720c */ /* 0x000fe20003f44070 */
[----:B------:R-:W-:-:S04]  /*c900*/  IMAD.HI.U32 R14, R5, R9, RZ ;  /* 0x00000009050e7227 */ /* 0x000fc800078e00ff */
[----:B------:R-:W-:-:S04]  /*c910*/  IMAD.HI.U32 R16, R5, R12, RZ ;  /* 0x0000000c05107227 */ /* 0x000fc800078e00ff */
[----:B------:R-:W-:Y:S02]  /*c920*/  IMAD.MOV R15, RZ, RZ, -R15 ;  /* 0x000000ffff0f7224 */ /* 0x000fe400078e0a0f */
[----:B------:R-:W-:Y:S02]  /*c930*/  @!P0 IMAD.IADD R2, R2, 0x1, -R0 ;  /* 0x0000000102028824 */ /* 0x000fe400078e0a00 */
[----:B------:R-:W-:Y:S02]  /*c940*/  IMAD.MOV R14, RZ, RZ, -R14 ;  /* 0x000000ffff0e7224 */ /* 0x000fe400078e0a0e */
[----:B------:R-:W-:Y:S02]  /*c950*/  IMAD.MOV R16, RZ, RZ, -R16 ;  /* 0x000000ffff107224 */ /* 0x000fe400078e0a10 */
[C---:B------:R-:W-:Y:S01]  /*c960*/  IMAD R10, R0.reuse, R15, R10 ;  /* 0x0000000f000a7224 */ /* 0x040fe200078e020a */
[C---:B------:R-:W-:Y:S01]  /*c970*/  ISETP.GT.U32.AND P0, PT, R0.reuse, R2, PT ;  /* 0x000000020000720c */ /* 0x040fe20003f04070 */
[C---:B------:R-:W-:Y:S01]  /*c980*/  IMAD R9, R0.reuse, R14, R9 ;  /* 0x0000000e00097224 */ /* 0x040fe200078e0209 */
[----:B------:R-:W5:Y:S01]  /*c990*/  LDL.LU R15, [R1+0x344] ;  /* 0x00034400010f7983 */ /* 0x000f620000300800 */
[----:B------:R-:W-:-:S02]  /*c9a0*/  IMAD R16, R0, R16, R12 ;  /* 0x0000001000107224 */ /* 0x000fc400078e020c */
[----:B------:R-:W-:Y:S01]  /*c9b0*/  @!P2 IMAD.IADD R4, R4, 0x1, -R0 ;  /* 0x000000010404a824 */ /* 0x000fe200078e0a00 */
[C---:B------:R-:W-:Y:S02]  /*c9c0*/  ISETP.GT.U32.AND P2, PT, R0.reuse, R10, PT ;  /* 0x0000000a0000720c */ /* 0x040fe40003f44070 */
[C---:B------:R-:W-:Y:S02]  /*c9d0*/  ISETP.GT.U32.AND P6, PT, R0.reuse, R9, PT ;  /* 0x000000090000720c */ /* 0x040fe40003fc4070 */
[----:B------:R-:W-:-:S03]  /*c9e0*/  ISETP.GT.U32.AND P1, PT, R0, R16, PT ;  /* 0x000000100000720c */ /* 0x000fc60003f24070 */
[----:B------:R-:W-:Y:S01]  /*c9f0*/  @!P0 IMAD.IADD R2, R2, 0x1, -R0 ;  /* 0x0000000102028824 */ /* 0x000fe200078e0a00 */
[----:B------:R-:W-:Y:S01]  /*ca00*/  ISETP.GT.U32.AND P0, PT, R0, R13, PT ;  /* 0x0000000d0000720c */ /* 0x000fe20003f04070 */
[----:B------:R-:W-:-:S04]  /*ca10*/  IMAD.MOV.U32 R14, RZ, RZ, R4 ;  /* 0x000000ffff0e7224 */ /* 0x000fc800078e0004 */
[--C-:B------:R-:W-:Y:S02]  /*ca20*/  @!P2 IMAD.IADD R10, R10, 0x1, -R0.reuse ;  /* 0x000000010a0aa824 */ /* 0x100fe400078e0a00 */
[--C-:B------:R-:W-:Y:S02]  /*ca30*/  @!P6 IMAD.IADD R9, R9, 0x1, -R0.reuse ;  /* 0x000000010909e824 */ /* 0x100fe400078e0a00 */
[--C-:B------:R-:W-:Y:S01]  /*ca40*/  @!P1 IMAD.IADD R16, R16, 0x1, -R0.reuse ;  /* 0x0000000110109824 */ /* 0x100fe200078e0a00 */
[C---:B------:R-:W-:Y:S02]  /*ca50*/  ISETP.GT.U32.AND P1, PT, R0.reuse, R10, PT ;  /* 0x0000000a0000720c */ /* 0x040fe40003f24070 */
[----:B------:R-:W-:Y:S01]  /*ca60*/  ISETP.GT.U32.AND P2, PT, R0, R9, PT ;  /* 0x000000090000720c */ /* 0x000fe20003f44070 */
[----:B------:R-:W-:Y:S02]  /*ca70*/  @!P0 IMAD.IADD R13, R13, 0x1, -R0 ;  /* 0x000000010d0d8824 */ /* 0x000fe400078e0a00 */
[----:B------:R-:W-:Y:S01]  /*ca80*/  @!P3 IMAD.MOV R14, RZ, RZ, -R14 ;  /* 0x000000ffff0eb224 */ /* 0x000fe200078e0a0e */
[----:B------:R-:W-:-:S02]  /*ca90*/  ISETP.GE.AND P3, PT, R8, RZ, PT ;  /* 0x000000ff0800720c */ /* 0x000fc40003f66270 */
[----:B------:R-:W-:Y:S01]  /*caa0*/  ISETP.GT.U32.AND P0, PT, R0, R13, PT ;  /* 0x0000000d0000720c */ /* 0x000fe20003f04070 */
[----:B------:R-:W-:-:S04]  /*cab0*/  IMAD.MOV.U32 R8, RZ, RZ, R2 ;  /* 0x000000ffff087224 */ /* 0x000fc800078e0002 */
[--C-:B------:R-:W-:Y:S02]  /*cac0*/  @!P1 IMAD.IADD R10, R10, 0x1, -R0.reuse ;  /* 0x000000010a0a9824 */ /* 0x100fe400078e0a00 */
[----:B------:R-:W-:Y:S01]  /*cad0*/  @!P2 IMAD.IADD R9, R9, 0x1, -R0 ;  /* 0x000000010909a824 */ /* 0x000fe200078e0a00 */
[----:B------:R-:W-:Y:S01]  /*cae0*/  ISETP.GE.AND P6, PT, R11, RZ, PT ;  /* 0x000000ff0b00720c */ /* 0x000fe20003fc6270 */
[----:B------:R-:W-:Y:S01]  /*caf0*/  @!P4 IMAD.MOV R8, RZ, RZ, -R8 ;  /* 0x000000ffff08c224 */ /* 0x000fe200078e0a08 */
[----:B------:R-:W-:Y:S01]  /*cb00*/  ISETP.GT.U32.AND P4, PT, R0, R16, PT ;  /* 0x000000100000720c */ /* 0x000fe20003f84070 */
[----:B------:R-:W-:Y:S01]  /*cb10*/  IMAD.MOV.U32 R11, RZ, RZ, R9 ;  /* 0x000000ffff0b7224 */ /* 0x000fe200078e0009 */
[----:B------:R-:W-:Y:S01]  /*cb20*/  STL [R1+0x18c], R14 ;  /* 0x00018c0e01007387 */ /* 0x000fe20000100800 */
[----:B------:R-:W-:Y:S02]  /*cb30*/  @!P0 IMAD.IADD R13, R13, 0x1, -R0 ;  /* 0x000000010d0d8824 */ /* 0x000fe400078e0a00 */
[----:B------:R-:W-:Y:S01]  /*cb40*/  @!P5 IMAD.MOV R11, RZ, RZ, -R11 ;  /* 0x000000ffff0bd224 */ /* 0x000fe200078e0a0b */
[----:B------:R-:W-:Y:S01]  /*cb50*/  STL [R1+0x184], R8 ;  /* 0x0001840801007387 */ /* 0x000fe20000100800 */
[----:B------:R-:W-:-:S06]  /*cb60*/  ISETP.GE.AND P2, PT, R29, RZ, PT ;  /* 0x000000ff1d00720c */ /* 0x000fcc0003f46270 */
[----:B------:R-:W-:Y:S02]  /*cb70*/  @!P4 IMAD.IADD R16, R16, 0x1, -R0 ;  /* 0x000000011010c824 */ /* 0x000fe400078e0a00 */
[----:B------:R-:W-:Y:S01]  /*cb80*/  @!P3 IMAD.MOV R10, RZ, RZ, -R10 ;  /* 0x000000ffff0ab224 */ /* 0x000fe200078e0a0a */
[----:B--2---:R-:W-:-:S05]  /*cb90*/  IABS R7, R18 ;  /* 0x0000001200077213 */ /* 0x004fca0000000000 */
[----:B------:R-:W-:-:S04]  /*cba0*/  IMAD.MOV.U32 R4, RZ, RZ, R7 ;  /* 0x000000ffff047224 */ /* 0x000fc800078e0007 */
[----:B------:R-:W-:-:S04]  /*cbb0*/  IMAD.HI.U32 R7, R5, R4, RZ ;  /* 0x0000000405077227 */ /* 0x000fc800078e00ff */
[----:B------:R-:W-:-:S04]  /*cbc0*/  IMAD.MOV R7, RZ, RZ, -R7 ;  /* 0x000000ffff077224 */ /* 0x000fc800078e0a07 */
[----:B------:R-:W-:-:S05]  /*cbd0*/  IMAD R4, R0, R7, R4 ;  /* 0x0000000700047224 */ /* 0x000fca00078e0204 */
[----:B------:R-:W-:Y:S02]  /*cbe0*/  ISETP.GT.U32.AND P1, PT, R0, R4, PT ;  /* 0x000000040000720c */ /* 0x000fe40003f24070 */
[----:B------:R-:W-:Y:S02]  /*cbf0*/  ISETP.GE.AND P0, PT, R18, RZ, PT ;  /* 0x000000ff1200720c */ /* 0x000fe40003f06270 */
[----:B------:R-:W2:Y:S04]  /*cc00*/  LDL.LU R18, [R1+0x36c] ;  /* 0x00036c0001127983 */ /* 0x000ea80000300800 */
[----:B------:R-:W5:Y:S04]  /*cc10*/  LDL.LU R29, [R1+0x364] ;  /* 0x00036400011d7983 */ /* 0x000f680000300800 */
[----:B------:R0:W-:Y:S01]  /*cc20*/  STL [R1+0x17c], R11 ;  /* 0x00017c0b01007387 */ /* 0x0001e20000100800 */
[----:B------:R-:W-:-:S02]  /*cc30*/  @!P1 IMAD.IADD R4, R4, 0x1, -R0 ;  /* 0x0000000104049824 */ /* 0x000fc400078e0a00 */
[----:B0-----:R-:W-:-:S04]  /*cc40*/  IMAD.MOV.U32 R11, RZ, RZ, R13 ;  /* 0x000000ffff0b7224 */ /* 0x001fc800078e000d */
[----:B------:R-:W-:Y:S01]  /*cc50*/  @!P2 IMAD.MOV R11, RZ, RZ, -R11 ;  /* 0x000000ffff0ba224 */ /* 0x000fe200078e0a0b */
[----:B----4-:R-:W-:Y:S02]  /*cc60*/  IABS R6, R19 ;  /* 0x0000001300067213 */ /* 0x010fe40000000000 */
[----:B------:R-:W-:Y:S02]  /*cc70*/  ISETP.GE.AND P1, PT, R19, RZ, PT ;  /* 0x000000ff1300720c */ /* 0x000fe40003f26270 */
[----:B------:R-:W4:Y:S01]  /*cc80*/  LDL.LU R19, [R1+0x370] ;  /* 0x0003700001137983 */ /* 0x000f220000300800 */
[----:B---3--:R-:W-:-:S05]  /*cc90*/  IABS R8, R20 ;  /* 0x0000001400087213 */ /* 0x008fca0000000000 */
[----:B------:R-:W-:-:S04]  /*cca0*/  IMAD.HI.U32 R14, R5, R8, RZ ;  /* 0x00000008050e7227 */ /* 0x000fc800078e00ff */
[----:B------:R-:W-:Y:S02]  /*ccb0*/  IMAD.MOV R9, RZ, RZ, -R14 ;  /* 0x000000ffff097224 */ /* 0x000fe400078e0a0e */
[----:B------:R-:W-:-:S04]  /*ccc0*/  IMAD.MOV.U32 R14, RZ, RZ, R16 ;  /* 0x000000ffff0e7224 */ /* 0x000fc800078e0010 */
[----:B------:R-:W-:Y:S01]  /*ccd0*/  @!P6 IMAD.MOV R14, RZ, RZ, -R14 ;  /* 0x000000ffff0ee224 */ /* 0x000fe200078e0a0e */
[----:B------:R-:W-:Y:S01]  /*cce0*/  STL [R1+0x178], R10 ;  /* 0x0001780a01007387 */ /* 0x000fe20000100800 */
[----:B------:R-:W-:-:S03]  /*ccf0*/  ISETP.GE.AND P2, PT, R20, RZ, PT ;  /* 0x000000ff1400720c */ /* 0x000fc60003f46270 */
[----:B------:R-:W-:Y:S04]  /*cd00*/  STL [R1+0x174], R14 ;  /* 0x0001740e01007387 */ /* 0x000fe80000100800 */
[----:B------:R0:W-:Y:S04]  /*cd10*/  STL [R1+0x168], R11 ;  /* 0x0001680b01007387 */ /* 0x0001e80000100800 */
[----:B------:R-:W3:Y:S01]  /*cd20*/  LDL R20, [R1+0x39c] ;  /* 0x00039c0001147983 */ /* 0x000ee20000100800 */
[----:B------:R-:W-:-:S04]  /*cd30*/  IMAD.HI.U32 R2, R5, R6, RZ ;  /* 0x0000000605027227 */ /* 0x000fc800078e00ff */
[----:B------:R-:W-:Y:S01]  /*cd40*/  IMAD.MOV R2, RZ, RZ, -R2 ;  /* 0x000000ffff027224 */ /* 0x000fe200078e0a02 */
[----:B0-----:R-:W5:Y:S03]  /*cd50*/  LDL R11, [R1+0x398] ;  /* 0x00039800010b7983 */ /* 0x001f660000100800 */
[----:B------:R-:W-:-:S05]  /*cd60*/  IMAD R2, R0, R2, R6 ;  /* 0x0000000200027224 */ /* 0x000fca00078e0206 */
[----:B------:R-:W-:-:S13]  /*cd70*/  ISETP.GT.U32.AND P4, PT, R0, R2, PT ;  /* 0x000000020000720c */ /* 0x000fda0003f84070 */
[----:B------:R-:W-:Y:S01]  /*cd80*/  @!P4 IMAD.IADD R2, R2, 0x1, -R0 ;  /* 0x000000010202c824 */ /* 0x000fe200078e0a00 */
[----:B------:R-:W-:-:S04]  /*cd90*/  ISETP.GT.U32.AND P4, PT, R0, R4, PT ;  /* 0x000000040000720c */ /* 0x000fc80003f84070 */
[C---:B------:R-:W-:Y:S01]  /*cda0*/  ISETP.GT.U32.AND P5, PT, R0.reuse, R2, PT ;  /* 0x000000020000720c */ /* 0x040fe20003fa4070 */
[----:B------:R-:W-:-:S08]  /*cdb0*/  IMAD R10, R0, R9, R8 ;  /* 0x00000009000a7224 */ /* 0x000fd000078e0208 */
[----:B------:R-:W-:-:S04]  /*cdc0*/  @!P4 IMAD.IADD R4, R4, 0x1, -R0 ;  /* 0x000000010404c824 */ /* 0x000fc800078e0a00 */
[----:B------:R-:W-:-:S04]  /*cdd0*/  @!P5 IMAD.IADD R2, R2, 0x1, -R0 ;  /* 0x000000010202d824 */ /* 0x000fc800078e0a00 */
[----:B------:R-:W-:Y:S02]  /*cde0*/  IMAD.MOV.U32 R8, RZ, RZ, R2 ;  /* 0x000000ffff087224 */ /* 0x000fe400078e0002 */
[----:B------:R-:W-:Y:S02]  /*cdf0*/  @!P0 IMAD.MOV R4, RZ, RZ, -R4 ;  /* 0x000000ffff048224 */ /* 0x000fe400078e0a04 */
[----:B------:R-:W-:-:S03]  /*ce00*/  @!P1 IMAD.MOV R8, RZ, RZ, -R8 ;  /* 0x000000ffff089224 */ /* 0x000fc600078e0a08 */
[----:B------:R0:W-:Y:S04]  /*ce10*/  STL [R1+0x16c], R4 ;  /* 0x00016c0401007387 */ /* 0x0001e80000100800 */
[----:B------:R3:W-:Y:S01]  /*ce20*/  STL [R1+0x170], R8 ;  /* 0x0001700801007387 */ /* 0x0007e20000100800 */
[----:B--2---:R-:W-:Y:S02]  /*ce30*/  ISETP.GE.AND P0, PT, R18, RZ, PT ;  /* 0x000000ff1200720c */ /* 0x004fe40003f06270 */
[----:B0-----:R-:W-:Y:S02]  /*ce40*/  IABS R4, R18 ;  /* 0x0000001200047213 */ /* 0x001fe40000000000 */
[----:B------:R-:W2:Y:S01]  /*ce50*/  LDL.LU R18, [R1+0x3a0] ;  /* 0x0003a00001127983 */ /* 0x000ea20000300800 */
[----:B----4-:R-:W-:-:S02]  /*ce60*/  ISETP.GE.AND P1, PT, R19, RZ, PT ;  /* 0x000000ff1300720c */ /* 0x010fc40003f26270 */
[----:B------:R-:W-:Y:S02]  /*ce70*/  IABS R2, R19 ;  /* 0x0000001300027213 */ /* 0x000fe40000000000 */
[----:B------:R-:W4:Y:S01]  /*ce80*/  LDL.LU R19, [R1+0x3a4] ;  /* 0x0003a40001137983 */ /* 0x000f220000300800 */
[----:B---3--:R-:W-:-:S03]  /*ce90*/  IABS R8, R20 ;  /* 0x0000001400087213 */ /* 0x008fc60000000000 */
[----:B------:R-:W3:Y:S01]  /*cea0*/  LDL R20, [R1+0x3a8] ;  /* 0x0003a80001147983 */ /* 0x000ee20000100800 */
[----:B-----5:R-:W-:-:S05]  /*ceb0*/  IABS R12, R17 ;  /* 0x00000011000c7213 */ /* 0x020fca0000000000 */
[----:B------:R-:W-:-:S04]  /*cec0*/  IMAD.HI.U32 R7, R5, R12, RZ ;  /* 0x0000000c05077227 */ /* 0x000fc800078e00ff */
[----:B------:R-:W-:-:S04]  /*ced0*/  IMAD.MOV R7, RZ, RZ, -R7 ;  /* 0x000000ffff077224 */ /* 0x000fc800078e0a07 */
[----:B------:R-:W-:-:S05]  /*cee0*/  IMAD R12, R0, R7, R12 ;  /* 0x00000007000c7224 */ /* 0x000fca00078e020c */
[C---:B------:R-:W-:Y:S02]  /*cef0*/  ISETP.GT.U32.AND P3, PT, R0.reuse, R12, PT ;  /* 0x0000000c0000720c */ /* 0x040fe40003f64070 */
[----:B------:R-:W-:Y:S02]  /*cf00*/  ISETP.GT.U32.AND P5, PT, R0, R10, PT ;  /* 0x0000000a0000720c */ /* 0x000fe40003fa4070 */
[----:B------:R-:W-:-:S09]  /*cf10*/  IABS R6, R15 ;  /* 0x0000000f00067213 */ /* 0x000fd20000000000 */
[----:B------:R-:W-:Y:S02]  /*cf20*/  @!P3 IMAD.IADD R12, R12, 0x1, -R0 ;  /* 0x000000010c0cb824 */ /* 0x000fe400078e0a00 */
[----:B------:R-:W-:-:S03]  /*cf30*/  IMAD.HI.U32 R7, R5, R6, RZ ;  /* 0x0000000605077227 */ /* 0x000fc600078e00ff */
[----:B------:R-:W-:Y:S01]  /*cf40*/  ISETP.GT.U32.AND P3, PT, R0, R12, PT ;  /* 0x0000000c0000720c */ /* 0x000fe20003f64070 */
[----:B------:R-:W-:Y:S02]  /*cf50*/  @!P5 IMAD.IADD R10, R10, 0x1, -R0 ;  /* 0x000000010a0ad824 */ /* 0x000fe400078e0a00 */
[----:B------:R-:W-:-:S03]  /*cf60*/  IMAD.MOV R7, RZ, RZ, -R7 ;  /* 0x000000ffff077224 */ /* 0x000fc600078e0a07 */
[C---:B------:R-:W-:Y:S01]  /*cf70*/  ISETP.GT.U32.AND P5, PT, R0.reuse, R10, PT ;  /* 0x0000000a0000720c */ /* 0x040fe20003fa4070 */
[----:B------:R-:W-:Y:S01]  /*cf80*/  IMAD R6, R0, R7, R6 ;  /* 0x0000000700067224 */ /* 0x000fe200078e0206 */
[----:B------:R-:W-:Y:S02]  /*cf90*/  ISETP.GE.AND P6, PT, R17, RZ, PT ;  /* 0x000000ff1100720c */ /* 0x000fe40003fc6270 */
[----:B------:R-:W-:-:S03]  /*cfa0*/  IABS R7, R11 ;  /* 0x0000000b00077213 */ /* 0x000fc60000000000 */
[----:B------:R-:W-:Y:S02]  /*cfb0*/  @!P3 IMAD.IADD R12, R12, 0x1, -R0 ;  /* 0x000000010c0cb824 */ /* 0x000fe400078e0a00 */
[----:B------:R-:W-:Y:S01]  /*cfc0*/  IMAD.HI.U32 R14, R5, R7, RZ ;  /* 0x00000007050e7227 */ /* 0x000fe200078e00ff */
[----:B------:R-:W-:-:S03]  /*cfd0*/  IABS R9, R29 ;  /* 0x0000001d00097213 */ /* 0x000fc60000000000 */
[----:B------:R-:W-:Y:S02]  /*cfe0*/  IMAD.MOV.U32 R11, RZ, RZ, R12 ;  /* 0x000000ffff0b7224 */ /* 0x000fe400078e000c */
[----:B------:R-:W-:Y:S02]  /*cff0*/  @!P5 IMAD.IADD R10, R10, 0x1, -R0 ;  /* 0x000000010a0ad824 */ /* 0x000fe400078e0a00 */
[----:B------:R-:W-:Y:S01]  /*d000*/  IMAD.MOV R14, RZ, RZ, -R14 ;  /* 0x000000ffff0e7224 */ /* 0x000fe200078e0a0e */
[----:B------:R-:W-:Y:S01]  /*d010*/  ISETP.GE.AND P4, PT, R15, RZ, PT ;  /* 0x000000ff0f00720c */ /* 0x000fe20003f86270 */
[----:B------:R-:W-:Y:S01]  /*d020*/  @!P6 IMAD.MOV R11, RZ, RZ, -R11 ;  /* 0x000000ffff0be224 */ /* 0x000fe200078e0a0b */
[C---:B------:R-:W-:Y:S01]  /*d030*/  ISETP.GT.U32.AND P3, PT, R0.reuse, R6, PT ;  /* 0x000000060000720c */ /* 0x040fe20003f64070 */
[----:B------:R-:W-:Y:S02]  /*d040*/  IMAD R7, R0, R14, R7 ;  /* 0x0000000e00077224 */ /* 0x000fe400078e0207 */
[----:B------:R-:W-:-:S02]  /*d050*/  @!P2 IMAD.MOV R10, RZ, RZ, -R10 ;  /* 0x000000ffff0aa224 */ /* 0x000fc400078e0a0a */
[----:B------:R-:W-:Y:S01]  /*d060*/  IMAD.HI.U32 R15, R5, R9, RZ ;  /* 0x00000009050f7227 */ /* 0x000fe200078e00ff */
[----:B------:R0:W-:Y:S03]  /*d070*/  STL [R1+0x164], R11 ;  /* 0x0001640b01007387 */ /* 0x0001e60000100800 */
[----:B------:R-:W-:Y:S01]  /*d080*/  IMAD.MOV R15, RZ, RZ, -R15 ;  /* 0x000000ffff0f7224 */ /* 0x000fe200078e0a0f */
[----:B------:R1:W-:Y:S03]  /*d090*/  STL [R1+0x160], R10 ;  /* 0x0001600a01007387 */ /* 0x0003e60000100800 */
[----:B------:R-:W-:Y:S02]  /*d0a0*/  IMAD R9, R0, R15, R9 ;  /* 0x0000000f00097224 */ /* 0x000fe400078e0209 */
[----:B------:R-:W-:Y:S01]  /*d0b0*/  @!P3 IMAD.IADD R6, R6, 0x1, -R0 ;  /* 0x000000010606b824 */ /* 0x000fe200078e0a00 */
[----:B------:R-:W-:Y:S01]  /*d0c0*/  ISETP.GE.AND P3, PT, R29, RZ, PT ;  /* 0x000000ff1d00720c */ /* 0x000fe20003f66270 */
[----:B0-----:R-:W5:Y:S04]  /*d0d0*/  LDL.LU R11, [R1+0x3b0] ;  /* 0x0003b000010b7983 */ /* 0x001f680000300800 */
[----:B------:R-:W5:Y:S01]  /*d0e0*/  LDL.LU R29, [R1+0x3b4] ;  /* 0x0003b400011d7983 */ /* 0x000f620000300800 */
[----:B----4-:R-:W-:-:S05]  /*d0f0*/  IABS R14, R19 ;  /* 0x00000013000e7213 */ /* 0x010fca0000000000 */
[----:B-1----:R-:W-:-:S04]  /*d100*/  IMAD.MOV.U32 R10, RZ, RZ, R14 ;  /* 0x000000ffff0a7224 */ /* 0x002fc800078e000e */
[----:B------:R-:W-:-:S04]  /*d110*/  IMAD.HI.U32 R15, R5, R10, RZ ;  /* 0x0000000a050f7227 */ /* 0x000fc800078e00ff */
[----:B------:R-:W-:-:S04]  /*d120*/  IMAD.MOV R15, RZ, RZ, -R15 ;  /* 0x000000ffff0f7224 */ /* 0x000fc800078e0a0f */
[----:B------:R-:W-:Y:S01]  /*d130*/  IMAD R10, R0, R15, R10 ;  /* 0x0000000f000a7224 */ /* 0x000fe200078e020a */
[----:B---3--:R-:W-:Y:S02]  /*d140*/  IABS R12, R20 ;  /* 0x00000014000c7213 */ /* 0x008fe40000000000 */
[----:B------:R-:W3:Y:S04]  /*d150*/  LDL.LU R20, [R1+0x3b8] ;  /* 0x0003b80001147983 */ /* 0x000ee80000300800 */
[----:B------:R-:W4:Y:S01]  /*d160*/  LDL.LU R15, [R1+0x398] ;  /* 0x00039800010f7983 */ /* 0x000f220000300800 */
[----:B------:R-:W-:-:S04]  /*d170*/  IMAD.HI.U32 R13, R5, R4, RZ ;  /* 0x00000004050d7227 */ /* 0x000fc800078e00ff */
[----:B------:R-:W-:-:S04]  /*d180*/  IMAD.MOV R13, RZ, RZ, -R13 ;  /* 0x000000ffff0d7224 */ /* 0x000fc800078e0a0d */
[----:B------:R-:W-:-:S05]  /*d190*/  IMAD R4, R0, R13, R4 ;  /* 0x0000000d00047224 */ /* 0x000fca00078e0204 */
[----:B------:R-:W-:Y:S01]  /*d1a0*/  ISETP.GT.U32.AND P5, PT, R0, R4, PT ;  /* 0x000000040000720c */ /* 0x000fe20003fa4070 */
[----:B------:R-:W-:-:S04]  /*d1b0*/  IMAD.HI.U32 R16, R5, R2, RZ ;  /* 0x0000000205107227 */ /* 0x000fc800078e00ff */
[----:B------:R-:W-:-:S08]  /*d1c0*/  IMAD.MOV R16, RZ, RZ, -R16 ;  /* 0x000000ffff107224 */ /* 0x000fd000078e0a10 */
[----:B------:R-:W-:-:S05]  /*d1d0*/  @!P5 IMAD.IADD R4, R4, 0x1, -R0 ;  /* 0x000000010404d824 */ /* 0x000fca00078e0a00 */
[C---:B------:R-:W-:Y:S01]  /*d1e0*/  ISETP.GT.U32.AND P5, PT, R0.reuse, R4, PT ;  /* 0x000000040000720c */ /* 0x040fe20003fa4070 */
[C---:B------:R-:W-:Y:S01]  /*d1f0*/  IMAD R2, R0.reuse, R16, R2 ;  /* 0x0000001000027224 */ /* 0x040fe200078e0202 */
[----:B--2---:R-:W-:Y:S01]  /*d200*/  IABS R16, R18 ;  /* 0x0000001200107213 */ /* 0x004fe20000000000 */
[----:B------:R-:W-:Y:S01]  /*d210*/  IMAD.HI.U32 R13, R5, R8, RZ ;  /* 0x00000008050d7227 */ /* 0x000fe200078e00ff */
[----:B------:R-:W-:-:S03]  /*d220*/  ISETP.GT.U32.AND P6, PT, R0, R6, PT ;  /* 0x000000060000720c */ /* 0x000fc60003fc4070 */
[----:B------:R-:W-:Y:S02]  /*d230*/  IMAD.MOV R13, RZ, RZ, -R13 ;  /* 0x000000ffff0d7224 */ /* 0x000fe400078e0a0d */
[----:B------:R-:W-:-:S04]  /*d240*/  IMAD.HI.U32 R17, R5, R16, RZ ;  /* 0x0000001005117227 */ /* 0x000fc800078e00ff */
[----:B------:R-:W-:Y:S01]  /*d250*/  @!P5 IMAD.IADD R4, R4, 0x1, -R0 ;  /* 0x000000010404d824 */ /* 0x000fe200078e0a00 */
[C---:B------:R-:W-:Y:S01]  /*d260*/  ISETP.GT.U32.AND P5, PT, R0.reuse, R7, PT ;  /* 0x000000070000720c */ /* 0x040fe20003fa4070 */
[----:B------:R-:W-:Y:S01]  /*d270*/  IMAD R8, R0, R13, R8 ;  /* 0x0000000d00087224 */ /* 0x000fe200078e0208 */
[----:B------:R-:W-:Y:S01]  /*d280*/  IABS R13, R25 ;  /* 0x00000019000d7213 */ /* 0x000fe20000000000 */
[----:B------:R-:W-:-:S04]  /*d290*/  IMAD.MOV R17, RZ, RZ, -R17 ;  /* 0x000000ffff117224 */ /* 0x000fc800078e0a11 */
[----:B------:R-:W-:Y:S02]  /*d2a0*/  IMAD R16, R0, R17, R16 ;  /* 0x0000001100107224 */ /* 0x000fe400078e0210 */
[----:B------:R-:W-:-:S04]  /*d2b0*/  IMAD.HI.U32 R17, R5, R13, RZ ;  /* 0x0000000d05117227 */ /* 0x000fc800078e00ff */
[----:B------:R-:W-:Y:S02]  /*d2c0*/  @!P6 IMAD.IADD R6, R6, 0x1, -R0 ;  /* 0x000000010606e824 */ /* 0x000fe400078e0a00 */
[----:B------:R-:W-:Y:S02]  /*d2d0*/  IMAD.MOV R17, RZ, RZ, -R17 ;  /* 0x000000ffff117224 */ /* 0x000fe400078e0a11 */
[----:B------:R-:W-:Y:S02]  /*d2e0*/  @!P4 IMAD.MOV R6, RZ, RZ, -R6 ;  /* 0x000000ffff06c224 */ /* 0x000fe400078e0a06 */
[----:B------:R-:W-:Y:S02]  /*d2f0*/  @!P5 IMAD.IADD R7, R7, 0x1, -R0 ;  /* 0x000000010707d824 */ /* 0x000fe400078e0a00 */
[C---:B------:R-:W-:Y:S02]  /*d300*/  IMAD R13, R0.reuse, R17, R13 ;  /* 0x00000011000d7224 */ /* 0x040fe400078e020d */
[----:B------:R-:W2:Y:S01]  /*d310*/  LDL.LU R17, [R1+0x39c] ;  /* 0x00039c0001117983 */ /* 0x000ea20000300800 */
[----:B------:R-:W-:-:S03]  /*d320*/  ISETP.GT.U32.AND P4, PT, R0, R7, PT ;  /* 0x000000070000720c */ /* 0x000fc60003f84070 */
[----:B------:R0:W-:Y:S02]  /*d330*/  STL [R1+0x154], R6 ;  /* 0x0001540601007387 */ /* 0x0001e40000100800 */
[----:B0-----:R-:W-:-:S04]  /*d340*/  IMAD.MOV.U32 R6, RZ, RZ, R4 ;  /* 0x000000ffff067224 */ /* 0x001fc800078e0004 */
[----:B------:R-:W-:Y:S01]  /*d350*/  @!P0 IMAD.MOV R6, RZ, RZ, -R6 ;  /* 0x000000ffff068224 */ /* 0x000fe200078e0a06 */
[----:B------:R-:W-:-:S04]  /*d360*/  ISETP.GT.U32.AND P2, PT, R0, R2, PT ;  /* 0x000000020000720c */ /* 0x000fc80003f44070 */
[----:B------:R5:W-:Y:S01]  /*d370*/  STL [R1+0x150], R6 ;  /* 0x0001500601007387 */ /* 0x000be20000100800 */
[----:B------:R-:W-:Y:S01]  /*d380*/  @!P4 IMAD.IADD R7, R7, 0x1, -R0 ;  /* 0x000000010707c824 */ /* 0x000fe200078e0a00 */
[----:B-----5:R-:W-:Y:S02]  /*d390*/  IABS R6, R29 ;  /* 0x0000001d00067213 */ /* 0x020fe40000000000 */
[----:B------:R-:W-:-:S05]  /*d3a0*/  ISETP.GT.U32.AND P6, PT, R0, R9, PT ;  /* 0x000000090000720c */ /* 0x000fca0003fc4070 */
[----:B------:R-:W-:Y:S01]  /*d3b0*/  @!P2 IMAD.IADD R2, R2, 0x1, -R0 ;  /* 0x000000010202a824 */ /* 0x000fe200078e0a00 */
[----:B------:R-:W-:Y:S01]  /*d3c0*/  ISETP.GT.U32.AND P2, PT, R0, R8, PT ;  /* 0x000000080000720c */ /* 0x000fe20003f44070 */
[----:B------:R-:W-:-:S03]  /*d3d0*/  IMAD.HI.U32 R14, R5, R12, RZ ;  /* 0x0000000c050e7227 */ /* 0x000fc600078e00ff */
[----:B------:R-:W-:-:S03]  /*d3e0*/  ISETP.GT.U32.AND P5, PT, R0, R2, PT ;  /* 0x000000020000720c */ /* 0x000fc60003fa4070 */
[----:B------:R-:W-:-:S06]  /*d3f0*/  @!P6 IMAD.IADD R9, R9, 0x1, -R0 ;  /* 0x000000010909e824 */ /* 0x000fcc00078e0a00 */
[----:B------:R-:W-:Y:S01]  /*d400*/  @!P2 IMAD.IADD R8, R8, 0x1, -R0 ;  /* 0x000000010808a824 */ /* 0x000fe200078e0a00 */
[----:B------:R-:W-:Y:S01]  /*d410*/  ISETP.GT.U32.AND P2, PT, R0, R9, PT ;  /* 0x000000090000720c */ /* 0x000fe20003f44070 */
[----:B------:R-:W-:-:S04]  /*d420*/  IMAD.MOV R14, RZ, RZ, -R14 ;  /* 0x000000ffff0e7224 */ /* 0x000fc800078e0a0e */
[----:B------:R-:W-:Y:S02]  /*d430*/  IMAD R12, R0, R14, R12 ;  /* 0x0000000e000c7224 */ /* 0x000fe400078e020c */
[----:B------:R-:W-:Y:S01]  /*d440*/  @!P5 IMAD.IADD R2, R2, 0x1, -R0 ;  /* 0x000000010202d824 */ /* 0x000fe200078e0a00 */
[----:B------:R-:W-:-:S05]  /*d450*/  ISETP.GT.U32.AND P5, PT, R0, R10, PT ;  /* 0x0000000a0000720c */ /* 0x000fca0003fa4070 */
[----:B------:R-:W-:Y:S01]  /*d460*/  @!P2 IMAD.IADD R9, R9, 0x1, -R0 ;  /* 0x000000010909a824 */ /* 0x000fe200078e0a00 */
[----:B------:R-:W-:Y:S01]  /*d470*/  ISETP.GT.U32.AND P2, PT, R0, R12, PT ;  /* 0x0000000c0000720c */ /* 0x000fe20003f44070 */
[----:B------:R-:W-:Y:S02]  /*d480*/  @!P1 IMAD.MOV R2, RZ, RZ, -R2 ;  /* 0x000000ffff029224 */ /* 0x000fe400078e0a02 */
[----:B------:R-:W-:-:S04]  /*d490*/  @!P3 IMAD.MOV R9, RZ, RZ, -R9 ;  /* 0x000000ffff09b224 */ /* 0x000fc800078e0a09 */
[----:B------:R-:W-:Y:S01]  /*d4a0*/  @!P5 IMAD.IADD R10, R10, 0x1, -R0 ;  /* 0x000000010a0ad824 */ /* 0x000fe200078e0a00 */
[----:B------:R-:W-:-:S05]  /*d4b0*/  ISETP.GE.AND P5, PT, R18, RZ, PT ;  /* 0x000000ff1200720c */ /* 0x000fca0003fa6270 */
[----:B------:R-:W-:Y:S01]  /*d4c0*/  @!P2 IMAD.IADD R12, R12, 0x1, -R0 ;  /* 0x000000010c0ca824 */ /* 0x000fe200078e0a00 */
[----:B------:R-:W-:Y:S02]  /*d4d0*/  ISETP.GE.AND P2, PT, R19, RZ, PT ;  /* 0x000000ff1300720c */ /* 0x000fe40003f46270 */
[----:B------:R-:W-:-:S05]  /*d4e0*/  IABS R4, R11 ;  /* 0x0000000b00047213 */ /* 0x000fca0000000000 */
[----:B------:R-:W-:-:S04]  /*d4f0*/  IMAD.HI.U32 R14, R5, R4, RZ ;  /* 0x00000004050e7227 */ /* 0x000fc800078e00ff */
[----:B------:R-:W-:-:S04]  /*d500*/  IMAD.MOV R14, RZ, RZ, -R14 ;  /* 0x000000ffff0e7224 */ /* 0x000fc800078e0a0e */
[----:B------:R-:W-:Y:S02]  /*d510*/  IMAD R4, R0, R14, R4 ;  /* 0x0000000e00047224 */ /* 0x000fe400078e0204 */
[----:B------:R-:W-:Y:S01]  /*d520*/  IMAD.MOV.U32 R14, RZ, RZ, R25 ;  /* 0x000000ffff0e7224 */ /* 0x000fe200078e0019 */
[----:B----4-:R-:W-:Y:S01]  /*d530*/  ISETP.GE.AND P4, PT, R15, RZ, PT ;  /* 0x000000ff0f00720c */ /* 0x010fe20003f86270 */
[----:B------:R-:W-:-:S04]  /*d540*/  IMAD.HI.U32 R15, R5, R6, RZ ;  /* 0x00000006050f7227 */ /* 0x000fc800078e00ff */
[----:B------:R-:W-:-:S04]  /*d550*/  IMAD.MOV R15, RZ, RZ, -R15 ;  /* 0x000000ffff0f7224 */ /* 0x000fc800078e0a0f */
[C---:B------:R-:W-:Y:S02]  /*d560*/  IMAD R6, R0.reuse, R15, R6 ;  /* 0x0000000f00067224 */ /* 0x040fe400078e0206 */
[----:B------:R-:W4:Y:S04]  /*d570*/  LDL.LU R15, [R1+0x3a8] ;  /* 0x0003a800010f7983 */ /* 0x000f280000300800 */
[----:B------:R0:W-:Y:S04]  /*d580*/  STL [R1+0x14c], R2 ;  /* 0x00014c0201007387 */ /* 0x0001e80000100800 */
[----:B------:R-:W5:Y:S04]  /*d590*/  LDL.LU R19, [R1+0x3bc] ;  /* 0x0003bc0001137983 */ /* 0x000f680000300800 */
[----:B------:R-:W-:Y:S04]  /*d5a0*/  STL [R1+0x148], R9 ;  /* 0x0001480901007387 */ /* 0x000fe80000100800 */
[----:B------:R-:W5:Y:S04]  /*d5b0*/  LDL.LU R18, [R1+0x3c4] ;  /* 0x0003c40001127983 */ /* 0x000f680000300800 */
[----:B------:R-:W5:Y:S01]  /*d5c0*/  LDL.LU R25, [R1+0x3c0] ;  /* 0x0003c00001197983 */ /* 0x000f620000300800 */
[----:B------:R-:W-:-:S02]  /*d5d0*/  ISETP.GT.U32.AND P6, PT, R0, R16, PT ;  /* 0x000000100000720c */ /* 0x000fc40003fc4070 */
[----:B------:R-:W-:-:S11]  /*d5e0*/  ISETP.GT.U32.AND P0, PT, R0, R8, PT ;  /* 0x000000080000720c */ /* 0x000fd60003f04070 */
[----:B------:R-:W-:-:S05]  /*d5f0*/  @!P6 IMAD.IADD R16, R16, 0x1, -R0 ;  /* 0x000000011010e824 */ /* 0x000fca00078e0a00 */
[----:B------:R-:W-:Y:S01]  /*d600*/  ISETP.GT.U32.AND P6, PT, R0, R16, PT ;  /* 0x000000100000720c */ /* 0x000fe20003fc4070 */
[----:B------:R-:W-:Y:S01]  /*d610*/  @!P0 IMAD.IADD R8, R8, 0x1, -R0 ;  /* 0x0000000108088824 */ /* 0x000fe200078e0a00 */
[----:B------:R-:W-:Y:S01]  /*d620*/  ISETP.GT.U32.AND P0, PT, R0, R13, PT ;  /* 0x0000000d0000720c */ /* 0x000fe20003f04070 */
[----:B0-----:R-:W-:-:S04]  /*d630*/  IMAD.MOV.U32 R2, RZ, RZ, R7 ;  /* 0x000000ffff027224 */ /* 0x001fc800078e0007 */
[----:B------:R-:W-:-:S06]  /*d640*/  @!P4 IMAD.MOV R2, RZ, RZ, -R2 ;  /* 0x000000ffff02c224 */ /* 0x000fcc00078e0a02 */
[--C-:B------:R-:W-:Y:S01]  /*d650*/  @!P6 IMAD.IADD R16, R16, 0x1, -R0.reuse ;  /* 0x000000011010e824 */ /* 0x100fe200078e0a00 */
[----:B--2---:R-:W-:Y:S01]  /*d660*/  ISETP.GE.AND P6, PT, R17, RZ, PT ;  /* 0x000000ff1100720c */ /* 0x004fe20003fc6270 */
[----:B------:R-:W-:Y:S01]  /*d670*/  @!P0 IMAD.IADD R13, R13, 0x1, -R0 ;  /* 0x000000010d0d8824 */ /* 0x000fe200078e0a00 */
[----:B------:R0:W-:Y:S01]  /*d680*/  STL [R1+0x144], R2 ;  /* 0x0001440201007387 */ /* 0x0001e20000100800 */
[----:B------:R-:W-:Y:S01]  /*d690*/  IMAD.MOV.U32 R7, RZ, RZ, R8 ;  /* 0x000000ffff077224 */ /* 0x000fe200078e0008 */
[C---:B------:R-:W-:Y:S02]  /*d6a0*/  ISETP.GT.U32.AND P0, PT, R0.reuse, R10, PT ;  /* 0x0000000a0000720c */ /* 0x040fe40003f04070 */
[----:B------:R-:W-:Y:S01]  /*d6b0*/  ISETP.GT.U32.AND P1, PT, R0, R12, PT ;  /* 0x0000000c0000720c */ /* 0x000fe20003f24070 */
[----:B0-----:R-:W-:-:S06]  /*d6c0*/  IMAD.MOV.U32 R2, RZ, RZ, R16 ;  /* 0x000000ffff027224 */ /* 0x001fcc00078e0010 */
[----:B------:R-:W-:Y:S02]  /*d6d0*/  @!P6 IMAD.MOV R7, RZ, RZ, -R7 ;  /* 0x000000ffff07e224 */ /* 0x000fe400078e0a07 */
[----:B------:R-:W-:Y:S01]  /*d6e0*/  @!P5 IMAD.MOV R2, RZ, RZ, -R2 ;  /* 0x000000ffff02d224 */ /* 0x000fe200078e0a02 */
[C---:B------:R-:W-:Y:S02]  /*d6f0*/  ISETP.GT.U32.AND P4, PT, R0.reuse, R13, PT ;  /* 0x0000000d0000720c */ /* 0x040fe40003f84070 */
[----:B------:R-:W-:Y:S01]  /*d700*/  STL [R1+0x140], R7 ;  /* 0x0001400701007387 */ /* 0x000fe20000100800 */
[----:B------:R-:W-:-:S03]  /*d710*/  ISETP.GT.U32.AND P3, PT, R0, R4, PT ;  /* 0x000000040000720c */ /* 0x000fc60003f64070 */
[----:B------:R0:W-:Y:S01]  /*d720*/  STL [R1+0x13c], R2 ;  /* 0x00013c0201007387 */ /* 0x0001e20000100800 */
[--C-:B------:R-:W-:Y:S01]  /*d730*/  @!P0 IMAD.IADD R10, R10, 0x1, -R0.reuse ;  /* 0x000000010a0a8824 */ /* 0x100fe200078e0a00 */
[----:B------:R-:W-:Y:S01]  /*d740*/  ISETP.GE.AND P0, PT, R14, RZ, PT ;  /* 0x000000ff0e00720c */ /* 0x000fe20003f06270 */
[----:B------:R-:W-:Y:S02]  /*d750*/  @!P1 IMAD.IADD R12, R12, 0x1, -R0 ;  /* 0x000000010c0c9824 */ /* 0x000fe400078e0a00 */
[----:B------:R-:W-:Y:S02]  /*d760*/  IMAD.MOV.U32 R8, RZ, RZ, R10 ;  /* 0x000000ffff087224 */ /* 0x000fe400078e000a */
[----:B------:R-:W-:Y:S02]  /*d770*/  @!P4 IMAD.IADD R13, R13, 0x1, -R0 ;  /* 0x000000010d0dc824 */ /* 0x000fe400078e0a00 */
[----:B0-----:R-:W-:Y:S02]  /*d780*/  IMAD.MOV.U32 R2, RZ, RZ, R12 ;  /* 0x000000ffff027224 */ /* 0x001fe400078e000c */
[----:B------:R-:W-:-:S02]  /*d790*/  IMAD.MOV.U32 R10, RZ, RZ, R13 ;  /* 0x000000ffff0a7224 */ /* 0x000fc400078e000d */
[----:B------:R-:W-:Y:S02]  /*d7a0*/  @!P2 IMAD.MOV R8, RZ, RZ, -R8 ;  /* 0x000000ffff08a224 */ /* 0x000fe400078e0a08 */
[----:B------:R-:W-:Y:S02]  /*d7b0*/  @!P3 IMAD.IADD R4, R4, 0x1, -R0 ;  /* 0x000000010404b824 */ /* 0x000fe400078e0a00 */
[----:B------:R-:W-:Y:S01]  /*d7c0*/  @!P0 IMAD.MOV R10, RZ, RZ, -R10 ;  /* 0x000000ffff0a8224 */ /* 0x000fe200078e0a0a */
[----:B------:R-:W-:Y:S02]  /*d7d0*/  ISETP.GE.AND P1, PT, R11, RZ, PT ;  /* 0x000000ff0b00720c */ /* 0x000fe40003f26270 */
[----:B------:R-:W-:Y:S02]  /*d7e0*/  ISETP.GT.U32.AND P2, PT, R0, R4, PT ;  /* 0x000000040000720c */ /* 0x000fe40003f44070 */
[----:B------:R-:W-:Y:S02]  /*d7f0*/  ISETP.GE.AND P4, PT, R29, RZ, PT ;  /* 0x000000ff1d00720c */ /* 0x000fe40003f86270 */
[----:B---3--:R-:W-:-:S02]  /*d800*/  IABS R17, R20 ;  /* 0x0000001400117213 */ /* 0x008fc40000000000 */
[----:B------:R-:W-:-:S03]  /*d810*/  ISETP.GE.AND P3, PT, R20, RZ, PT ;  /* 0x000000ff1400720c */ /* 0x000fc60003f66270 */
[----:B------:R-:W-:-:S04]  /*d820*/  IMAD.HI.U32 R7, R5, R17, RZ ;  /* 0x0000001105077227 */ /* 0x000fc800078e00ff */
[----:B------:R-:W-:Y:S02]  /*d830*/  IMAD.MOV R7, RZ, RZ, -R7 ;  /* 0x000000ffff077224 */ /* 0x000fe400078e0a07 */
[----:B------:R-:W-:Y:S02]  /*d840*/  @!P2 IMAD.IADD R4, R4, 0x1, -R0 ;  /* 0x000000010404a824 */ /* 0x000fe400078e0a00 */
[----:B------:R-:W-:Y:S02]  /*d850*/  IMAD R7, R0, R7, R17 ;  /* 0x0000000700077224 */ /* 0x000fe400078e0211 */
[----:B------:R-:W-:-:S04]  /*d860*/  IMAD.MOV.U32 R17, RZ, RZ, R4 ;  /* 0x000000ffff117224 */ /* 0x000fc800078e0004 */
[----:B------:R-:W-:Y:S01]  /*d870*/  @!P1 IMAD.MOV R17, RZ, RZ, -R17 ;  /* 0x000000ffff119224 */ /* 0x000fe200078e0a11 */
[----:B------:R-:W-:-:S13]  /*d880*/  ISETP.GT.U32.AND P5, PT, R0, R6, PT ;  /* 0x000000060000720c */ /* 0x000fda0003fa4070 */
[----:B------:R-:W-:-:S05]  /*d890*/  @!P5 IMAD.IADD R6, R6, 0x1, -R0 ;  /* 0x000000010606d824 */ /* 0x000fca00078e0a00 */
[----:B------:R-:W-:-:S13]  /*d8a0*/  ISETP.GT.U32.AND P5, PT, R0, R6, PT ;  /* 0x000000060000720c */ /* 0x000fda0003fa4070 */
[----:B------:R-:W-:Y:S01]  /*d8b0*/  @!P5 IMAD.IADD R6, R6, 0x1, -R0 ;  /* 0x000000010606d824 */ /* 0x000fe200078e0a00 */
[----:B----4-:R-:W-:Y:S02]  /*d8c0*/  ISETP.GE.AND P6, PT, R15, RZ, PT ;  /* 0x000000ff0f00720c */ /* 0x010fe40003fc6270 */
[----:B------:R-:W2:Y:S04]  /*d8d0*/  LDL.LU R15, [R1+0x3cc] ;  /* 0x0003cc00010f7983 */ /* 0x000ea80000300800 */
[----:B------:R0:W-:Y:S04]  /*d8e0*/  STL [R1+0x138], R8 ;  /* 0x0001380801007387 */ /* 0x0001e80000100800 */
[----:B------:R-:W3:Y:S03]  /*d8f0*/  LDL.LU R11, [R1+0x3d4] ;  /* 0x0003d400010b7983 */ /* 0x000ee60000300800 */
[----:B------:R-:W-:-:S05]  /*d900*/  @!P6 IMAD.MOV R2, RZ, RZ, -R2 ;  /* 0x000000ffff02e224 */ /* 0x000fca00078e0a02 */
[----:B------:R1:W-:Y:S04]  /*d910*/  STL [R1+0x134], R2 ;  /* 0x0001340201007387 */ /* 0x0003e80000100800 */
[----:B------:R4:W-:Y:S04]  /*d920*/  STL [R1+0x130], R10 ;  /* 0x0001300a01007387 */ /* 0x0009e80000100800 */
[----:B------:R-:W3:Y:S04]  /*d930*/  LDL.LU R29, [R1+0x3d8] ;  /* 0x0003d800011d7983 */ /* 0x000ee80000300800 */
[----:B------:R-:W3:Y:S01]  /*d940*/  LDL.LU R20, [R1+0x3e4] ;  /* 0x0003e40001147983 */ /* 0x000ee20000300800 */
[----:B-----5:R-:W-:-:S02]  /*d950*/  ISETP.GE.AND P6, PT, R18, RZ, PT ;  /* 0x000000ff1200720c */ /* 0x020fc40003fc6270 */
[----:B0-----:R-:W-:Y:S01]  /*d960*/  IABS R8, R18 ;  /* 0x0000001200087213 */ /* 0x001fe20000000000 */
[----:B------:R-:W-:Y:S04]  /*d970*/  STL [R1+0x12c], R17 ;  /* 0x00012c1101007387 */ /* 0x000fe80000100800 */
[----:B------:R-:W5:Y:S01]  /*d980*/  LDL.LU R18, [R1+0x3e8] ;  /* 0x0003e80001127983 */ /* 0x000f620000300800 */
[----:B-1----:R-:W-:Y:S02]  /*d990*/  IABS R2, R19 ;  /* 0x0000001300027213 */ /* 0x002fe40000000000 */
[----:B------:R-:W-:Y:S02]  /*d9a0*/  ISETP.GE.AND P2, PT, R19, RZ, PT ;  /* 0x000000ff1300720c */ /* 0x000fe40003f46270 */
[----:B------:R-:W5:Y:S01]  /*d9b0*/  LDL.LU R19, [R1+0x3ec] ;  /* 0x0003ec0001137983 */ /* 0x000f620000300800 */
[----:B------:R-:W-:-:S02]  /*d9c0*/  IABS R9, R25 ;  /* 0x0000001900097213 */ /* 0x000fc40000000000 */
[----:B------:R-:W-:Y:S02]  /*d9d0*/  ISETP.GE.AND P5, PT, R25, RZ, PT ;  /* 0x000000ff1900720c */ /* 0x000fe40003fa6270 */
[----:B------:R-:W5:Y:S01]  /*d9e0*/  LDL.LU R25, [R1+0x3f4] ;  /* 0x0003f40001197983 */ /* 0x000f620000300800 */
[----:B------:R-:W-:Y:S01]  /*d9f0*/  ISETP.GT.U32.AND P0, PT, R0, R7, PT ;  /* 0x000000070000720c */ /* 0x000fe20003f04070 */
[----:B------:R-:W-:-:S04]  /*da00*/  IMAD.HI.U32 R14, R5, R8, RZ ;  /* 0x00000008050e7227 */ /* 0x000fc800078e00ff */
[----:B------:R-:W-:Y:S02]  /*da10*/  IMAD.MOV R14, RZ, RZ, -R14 ;  /* 0x000000ffff0e7224 */ /* 0x000fe400078e0a0e */
[----:B------:R-:W-:-:S06]  /*da20*/  IMAD.HI.U32 R13, R5, R2, RZ ;  /* 0x00000002050d7227 */ /* 0x000fcc00078e00ff */
[----:B------:R-:W-:Y:S02]  /*da30*/  @!P0 IMAD.IADD R7, R7, 0x1, -R0 ;  /* 0x0000000107078824 */ /* 0x000fe400078e0a00 */
[C---:B------:R-:W-:Y:S02]  /*da40*/  IMAD R8, R0.reuse, R14, R8 ;  /* 0x0000000e00087224 */ /* 0x040fe400078e0208 */
[----:B----4-:R-:W-:Y:S01]  /*da50*/  IMAD.HI.U32 R10, R5, R9, RZ ;  /* 0x00000009050a7227 */ /* 0x010fe200078e00ff */
[----:B------:R-:W-:-:S03]  /*da60*/  ISETP.GT.U32.AND P0, PT, R0, R7, PT ;  /* 0x000000070000720c */ /* 0x000fc60003f04070 */
[----:B------:R-:W-:Y:S01]  /*da70*/  IMAD.MOV R13, RZ, RZ, -R13 ;  /* 0x000000ffff0d7224 */ /* 0x000fe200078e0a0d */
[C---:B------:R-:W-:Y:S01]  /*da80*/  ISETP.GT.U32.AND P1, PT, R0.reuse, R8, PT ;  /* 0x000000080000720c */ /* 0x040fe20003f24070 */
[----:B------:R-:W-:Y:S02]  /*da90*/  IMAD.MOV R10, RZ, RZ, -R10 ;  /* 0x000000ffff0a7224 */ /* 0x000fe400078e0a0a */
[C---:B------:R-:W-:Y:S02]  /*daa0*/  IMAD R2, R0.reuse, R13, R2 ;  /* 0x0000000d00027224 */ /* 0x040fe400078e0202 */
[----:B------:R-:W-:Y:S02]  /*dab0*/  IMAD.MOV.U32 R16, RZ, RZ, R6 ;  /* 0x000000ffff107224 */ /* 0x000fe400078e0006 */
[C---:B------:R-:W-:Y:S02]  /*dac0*/  IMAD R9, R0.reuse, R10, R9 ;  /* 0x0000000a00097224 */ /* 0x040fe400078e0209 */
[----:B------:R-:W-:Y:S01]  /*dad0*/  @!P4 IMAD.MOV R16, RZ, RZ, -R16 ;  /* 0x000000ffff10c224 */ /* 0x000fe200078e0a10 */
[C---:B------:R-:W-:Y:S01]  /*dae0*/  ISETP.GT.U32.AND P4, PT, R0.reuse, R2, PT ;  /* 0x000000020000720c */ /* 0x040fe20003f84070 */
[--C-:B------:R-:W-:Y:S01]  /*daf0*/  @!P0 IMAD.IADD R7, R7, 0x1, -R0.reuse ;  /* 0x0000000107078824 */ /* 0x100fe200078e0a00 */
[----:B------:R-:W-:Y:S01]  /*db00*/  ISETP.GT.U32.AND P0, PT, R0, R9, PT ;  /* 0x000000090000720c */ /* 0x000fe20003f04070 */
[--C-:B------:R-:W-:Y:S01]  /*db10*/  @!P1 IMAD.IADD R8, R8, 0x1, -R0.reuse ;  /* 0x0000000108089824 */ /* 0x100fe200078e0a00 */
[----:B------:R0:W-:Y:S09]  /*db20*/  STL [R1+0x118], R16 ;  /* 0x0001181001007387 */ /* 0x0001f20000100800 */
[--C-:B------:R-:W-:Y:S01]  /*db30*/  @!P4 IMAD.IADD R2, R2, 0x1, -R0.reuse ;  /* 0x000000010202c824 */ /* 0x100fe200078e0a00 */
[----:B------:R-:W-:Y:S01]  /*db40*/  ISETP.GT.U32.AND P4, PT, R0, R8, PT ;  /* 0x000000080000720c */ /* 0x000fe20003f84070 */
[----:B------:R-:W-:-:S03]  /*db50*/  @!P0 IMAD.IADD R9, R9, 0x1, -R0 ;  /* 0x0000000109098824 */ /* 0x000fc600078e0a00 */
[----:B------:R-:W-:Y:S01]  /*db60*/  ISETP.GT.U32.AND P0, PT, R0, R2, PT ;  /* 0x000000020000720c */ /* 0x000fe20003f04070 */
[----:B0-----:R-:W-:-:S04]  /*db70*/  IMAD.MOV.U32 R16, RZ, RZ, R7 ;  /* 0x000000ffff107224 */ /* 0x001fc800078e0007 */
[----:B------:R-:W-:Y:S01]  /*db80*/  @!P3 IMAD.MOV R16, RZ, RZ, -R16 ;  /* 0x000000ffff10b224 */ /* 0x000fe200078e0a10 */
[----:B------:R-:W-:-:S03]  /*db90*/  ISETP.GT.U32.AND P3, PT, R0, R9, PT ;  /* 0x000000090000720c */ /* 0x000fc60003f64070 */
[----:B------:R-:W-:-:S04]  /*dba0*/  @!P4 IMAD.IADD R8, R8, 0x1, -R0 ;  /* 0x000000010808c824 */ /* 0x000fc800078e0a00 */
[----:B------:R-:W-:Y:S02]  /*dbb0*/  @!P0 IMAD.IADD R2, R2, 0x1, -R0 ;  /* 0x0000000102028824 */ /* 0x000fe400078e0a00 */
[----:B------:R-:W-:-:S04]  /*dbc0*/  IMAD.MOV.U32 R17, RZ, RZ, R8 ;  /* 0x000000ffff117224 */ /* 0x000fc800078e0008 */
[----:B------:R-:W-:Y:S01]  /*dbd0*/  @!P3 IMAD.IADD R9, R9, 0x1, -R0 ;  /* 0x000000010909b824 */ /* 0x000fe200078e0a00 */
[----:B------:R0:W-:Y:S01]  /*dbe0*/  STL [R1+0x128], R16 ;  /* 0x0001281001007387 */ /* 0x0001e20000100800 */
[----:B------:R-:W-:Y:S02]  /*dbf0*/  @!P6 IMAD.MOV R17, RZ, RZ, -R17 ;  /* 0x000000ffff11e224 */ /* 0x000fe400078e0a11 */
[----:B------:R-:W-:Y:S01]  /*dc00*/  @!P2 IMAD.MOV R2, RZ, RZ, -R2 ;  /* 0x000000ffff02a224 */ /* 0x000fe200078e0a02 */
[----:B0-----:R-:W4:Y:S01]  /*dc10*/  LDL.LU R16, [R1+0x3f8] ;  /* 0x0003f80001107983 */ /* 0x001f220000300800 */
[----:B------:R-:W-:Y:S01]  /*dc20*/  @!P5 IMAD.MOV R9, RZ, RZ, -R9 ;  /* 0x000000ffff09d224 */ /* 0x000fe200078e0a09 */
[----:B--2---:R-:W-:-:S05]  /*dc30*/  IABS R12, R15 ;  /* 0x0000000f000c7213 */ /* 0x004fca0000000000 */
[----:B------:R-:W-:-:S04]  /*dc40*/  IMAD.HI.U32 R4, R5, R12, RZ ;  /* 0x0000000c05047227 */ /* 0x000fc800078e00ff */
[----:B------:R-:W-:-:S04]  /*dc50*/  IMAD.MOV R4, RZ, RZ, -R4 ;  /* 0x000000ffff047224 */ /* 0x000fc800078e0a04 */
[----:B------:R-:W-:Y:S01]  /*dc60*/  IMAD R12, R0, R4, R12 ;  /* 0x00000004000c7224 */ /* 0x000fe200078e020c */
[----:B---3--:R-:W-:-:S04]  /*dc70*/  IABS R6, R11 ;  /* 0x0000000b00067213 */ /* 0x008fc80000000000 */
[----:B------:R-:W-:Y:S01]  /*dc80*/  ISETP.GT.U32.AND P1, PT, R0, R12, PT ;  /* 0x0000000c0000720c */ /* 0x000fe20003f24070 */
[----:B------:R-:W-:Y:S01]  /*dc90*/  IMAD.HI.U32 R4, R5, R6, RZ ;  /* 0x0000000605047227 */ /* 0x000fe200078e00ff */
[----:B------:R-:W-:-:S03]  /*dca0*/  IABS R14, R29 ;  /* 0x0000001d000e7213 */ /* 0x000fc60000000000 */
[----:B------:R-:W-:Y:S01]  /*dcb0*/  IMAD.MOV R4, RZ, RZ, -R4 ;  /* 0x000000ffff047224 */ /* 0x000fe200078e0a04 */
[----:B------:R-:W-:Y:S01]  /*dcc0*/  IABS R13, R20 ;  /* 0x00000014000d7213 */ /* 0x000fe20000000000 */
[----:B------:R-:W-:-:S06]  /*dcd0*/  IMAD.HI.U32 R10, R5, R14, RZ ;  /* 0x0000000e050a7227 */ /* 0x000fcc00078e00ff */
[----:B------:R-:W-:Y:S02]  /*dce0*/  @!P1 IMAD.IADD R12, R12, 0x1, -R0 ;  /* 0x000000010c0c9824 */ /* 0x000fe400078e0a00 */
[----:B------:R-:W-:Y:S02]  /*dcf0*/  IMAD.MOV R10, RZ, RZ, -R10 ;  /* 0x000000ffff0a7224 */ /* 0x000fe400078e0a0a */
[----:B------:R-:W-:Y:S01]  /*dd00*/  IMAD.MOV.U32 R7, RZ, RZ, R13 ;  /* 0x000000ffff077224 */ /* 0x000fe200078e000d */
[C---:B------:R-:W-:Y:S01]  /*dd10*/  ISETP.GT.U32.AND P1, PT, R0.reuse, R12, PT ;  /* 0x0000000c0000720c */ /* 0x040fe20003f24070 */
[C---:B------:R-:W-:Y:S02]  /*dd20*/  IMAD R6, R0.reuse, R4, R6 ;  /* 0x0000000400067224 */ /* 0x040fe400078e0206 */
[C---:B------:R-:W-:Y:S02]  /*dd30*/  IMAD R14, R0.reuse, R10, R14 ;  /* 0x0000000a000e7224 */ /* 0x040fe400078e020e */
[----:B------:R-:W-:Y:S01]  /*dd40*/  IMAD.HI.U32 R10, R5, R7, RZ ;  /* 0x00000007050a7227 */ /* 0x000fe200078e00ff */
[----:B------:R-:W-:-:S02]  /*dd50*/  ISETP.GT.U32.AND P4, PT, R0, R6, PT ;  /* 0x000000060000720c */ /* 0x000fc40003f84070 */
[----:B------:R-:W-:Y:S01]  /*dd60*/  ISETP.GT.U32.AND P0, PT, R0, R14, PT ;  /* 0x0000000e0000720c */ /* 0x000fe20003f04070 */
[----:B------:R-:W-:Y:S01]  /*dd70*/  IMAD.MOV R10, RZ, RZ, -R10 ;  /* 0x000000ffff0a7224 */ /* 0x000fe200078e0a0a */
[----:B-----5:R-:W-:-:S03]  /*dd80*/  IABS R4, R18 ;  /* 0x0000001200047213 */ /* 0x020fc60000000000 */
[----:B------:R-:W-:Y:S01]  /*dd90*/  IMAD R7, R0, R10, R7 ;  /* 0x0000000a00077224 */ /* 0x000fe200078e0207 */
[----:B------:R-:W-:Y:S01]  /*dda0*/  ISETP.GE.AND P3, PT, R15, RZ, PT ;  /* 0x000000ff0f00720c */ /* 0x000fe20003f66270 */
[----:B------:R-:W-:-:S03]  /*ddb0*/  @!P1 IMAD.IADD R12, R12, 0x1, -R0 ;  /* 0x000000010c0c9824 */ /* 0x000fc600078e0a00 */
[----:B------:R-:W-:Y:S01]  /*ddc0*/  ISETP.GT.U32.AND P1, PT, R0, R7, PT ;  /* 0x000000070000720c */ /* 0x000fe20003f24070 */
[----:B------:R-:W-:Y:S01]  /*ddd0*/  IMAD.HI.U32 R15, R5, R4, RZ ;  /* 0x00000004050f7227 */ /* 0x000fe200078e00ff */
[----:B------:R-:W-:-:S03]  /*dde0*/  IABS R10, R19 ;  /* 0x00000013000a7213 */ /* 0x000fc60000000000 */
[--C-:B------:R-:W-:Y:S01]  /*ddf0*/  @!P4 IMAD.IADD R6, R6, 0x1, -R0.reuse ;  /* 0x000000010606c824 */ /* 0x100fe200078e0a00 */
[----:B------:R-:W-:Y:S01]  /*de00*/  ISETP.GE.AND P4, PT, R11, RZ, PT ;  /* 0x000000ff0b00720c */ /* 0x000fe20003f86270 */
[----:B------:R-:W-:Y:S01]  /*de10*/  @!P0 IMAD.IADD R14, R14, 0x1, -R0 ;  /* 0x000000010e0e8824 */ /* 0x000fe200078e0a00 */
[----:B------:R-:W2:Y:S01]  /*de20*/  LDL.LU R11, [R1+0x3fc] ;  /* 0x0003fc00010b7983 */ /* 0x000ea20000300800 */
[----:B------:R-:W-:Y:S01]  /*de30*/  ISETP.GE.AND P0, PT, R29, RZ, PT ;  /* 0x000000ff1d00720c */ /* 0x000fe20003f06270 */
[----:B------:R-:W-:Y:S02]  /*de40*/  IMAD.MOV R15, RZ, RZ, -R15 ;  /* 0x000000ffff0f7224 */ /* 0x000fe400078e0a0f */
[----:B------:R-:W3:Y:S01]  /*de50*/  LDL.LU R29, [R1+0x400] ;  /* 0x00040000011d7983 */ /* 0x000ee20000300800 */
[----:B------:R-:W-:-:S03]  /*de60*/  ISETP.GT.U32.AND P2, PT, R0, R14, PT ;  /* 0x0000000e0000720c */ /* 0x000fc60003f44070 */
[----:B------:R-:W-:Y:S01]  /*de70*/  STL [R1+0x124], R17 ;  /* 0x0001241101007387 */ /* 0x000fe20000100800 */
[----:B------:R-:W-:-:S03]  /*de80*/  IMAD R4, R0, R15, R4 ;  /* 0x0000000f00047224 */ /* 0x000fc600078e0204 */
[----:B------:R0:W-:Y:S01]  /*de90*/  STL [R1+0x120], R2 ;  /* 0x0001200201007387 */ /* 0x0001e20000100800 */
[----:B------:R-:W-:-:S04]  /*dea0*/  IMAD.HI.U32 R15, R5, R10, RZ ;  /* 0x0000000a050f7227 */ /* 0x000fc800078e00ff */
[----:B------:R-:W-:Y:S02]  /*deb0*/  @!P1 IMAD.IADD R7, R7, 0x1, -R0 ;  /* 0x0000000107079824 */ /* 0x000fe400078e0a00 */
[----:B0-----:R-:W-:Y:S01]  /*dec0*/  IMAD.MOV.U32 R2, RZ, RZ, R12 ;  /* 0x000000ffff027224 */ /* 0x001fe200078e000c */
[----:B------:R-:W-:Y:S01]  /*ded0*/  ISETP.GT.U32.AND P1, PT, R0, R6, PT ;  /* 0x000000060000720c */ /* 0x000fe20003f24070 */
[----:B------:R-:W-:Y:S02]  /*dee0*/  IMAD.MOV R15, RZ, RZ, -R15 ;  /* 0x000000ffff0f7224 */ /* 0x000fe400078e0a0f */
[----:B------:R-:W-:Y:S01]  /*def0*/  @!P3 IMAD.MOV R2, RZ, RZ, -R2 ;  /* 0x000000ffff02b224 */ /* 0x000fe200078e0a02 */
[----:B------:R-:W-:Y:S04]  /*df00*/  STL [R1+0x11c], R9 ;  /* 0x00011c0901007387 */ /* 0x000fe80000100800 */
[----:B------:R0:W-:Y:S01]  /*df10*/  STL [R1+0xf4], R2 ;  /* 0x0000f40201007387 */ /* 0x0001e20000100800 */
[----:B------:R-:W-:Y:S01]  /*df20*/  @!P2 IMAD.IADD R14, R14, 0x1, -R0 ;  /* 0x000000010e0ea824 */ /* 0x000fe200078e0a00 */
[C---:B------:R-:W-:Y:S01]  /*df30*/  ISETP.GT.U32.AND P6, PT, R0.reuse, R7, PT ;  /* 0x000000070000720c */ /* 0x040fe20003fc4070 */
[----:B0-----:R-:W-:-:S02]  /*df40*/  IMAD R2, R0, R15, R10 ;  /* 0x0000000f00027224 */ /* 0x001fc400078e020a */
[----:B------:R-:W-:-:S03]  /*df50*/  @!P1 IMAD.IADD R6, R6, 0x1, -R0 ;  /* 0x0000000106069824 */ /* 0x000fc600078e0a00 */
[----:B------:R-:W-:Y:S01]  /*df60*/  ISETP.GT.U32.AND P2, PT, R0, R2, PT ;  /* 0x000000020000720c */ /* 0x000fe20003f44070 */
[----:B------:R-:W-:Y:S01]  /*df70*/  IMAD.MOV.U32 R15, RZ, RZ, R6 ;  /* 0x000000ffff0f7224 */ /* 0x000fe200078e0006 */
[----:B------:R-:W-:-:S03]  /*df80*/  IABS R13, R25 ;  /* 0x00000019000d7213 */ /* 0x000fc60000000000 */
[----:B------:R-:W-:Y:S02]  /*df90*/  @!P4 IMAD.MOV R15, RZ, RZ, -R15 ;  /* 0x000000ffff0fc224 */ /* 0x000fe400078e0a0f */
[--C-:B------:R-:W-:Y:S01]  /*dfa0*/  @!P6 IMAD.IADD R7, R7, 0x1, -R0.reuse ;  /* 0x000000010707e824 */ /* 0x100fe200078e0a00 */
[----:B------:R-:W-:Y:S02]  /*dfb0*/  ISETP.GE.AND P6, PT, R19, RZ, PT ;  /* 0x000000ff1300720c */ /* 0x000fe40003fc6270 */
[----:B------:R-:W-:Y:S03]  /*dfc0*/  STL [R1+0xf8], R15 ;  /* 0x0000f80f01007387 */ /* 0x000fe60000100800 */
[----:B------:R-:W-:Y:S01]  /*dfd0*/  @!P2 IMAD.IADD R2, R2, 0x1, -R0 ;  /* 0x000000010202a824 */ /* 0x000fe200078e0a00 */
[----:B------:R-:W-:Y:S01]  /*dfe0*/  ISETP.GE.AND P2, PT, R25, RZ, PT ;  /* 0x000000ff1900720c */ /* 0x000fe20003f46270 */
[----:B------:R-:W-:Y:S01]  /*dff0*/  IMAD.MOV.U32 R25, RZ, RZ, R24 ;  /* 0x000000ffff197224 */ /* 0x000fe200078e0018 */
[----:B------:R-:W5:Y:S01]  /*e000*/  LDL.LU R19, [R1+0x404] ;  /* 0x0004040001137983 */ /* 0x000f620000300800 */
[----:B------:R-:W-:Y:S01]  /*e010*/  IMAD.MOV.U32 R24, RZ, RZ, R23 ;  /* 0x000000ffff187224 */ /* 0x000fe200078e0017 */
[----:B------:R-:W-:Y:S01]  /*e020*/  ISETP.GE.AND P1, PT, R18, RZ, PT ;  /* 0x000000ff1200720c */ /* 0x000fe20003f26270 */
[----:B------:R-:W-:-:S02]  /*e030*/  IMAD.MOV.U32 R23, RZ, RZ, R21 ;  /* 0x000000ffff177224 */ /* 0x000fc400078e0015 */
[----:B------:R-:W3:Y:S04]  /*e040*/  LDL.LU R21, [R1+0x464] ;  /* 0x0004640001157983 */ /* 0x000ee80000300800 */
[----:B------:R-:W2:Y:S01]  /*e050*/  LDL R18, [R1+0x46c] ;  /* 0x00046c0001127983 */ /* 0x000ea20000100800 */
[----:B------:R-:W-:Y:S01]  /*e060*/  ISETP.GT.U32.AND P3, PT, R0, R4, PT ;  /* 0x000000040000720c */ /* 0x000fe20003f64070 */
[----:B------:R-:W-:-:S04]  /*e070*/  IMAD.HI.U32 R8, R5, R13, RZ ;  /* 0x0000000d05087227 */ /* 0x000fc800078e00ff */
[----:B------:R-:W-:-:S04]  /*e080*/  IMAD.MOV R8, RZ, RZ, -R8 ;  /* 0x000000ffff087224 */ /* 0x000fc800078e0a08 */
[----:B------:R-:W-:-:S04]  /*e090*/  IMAD R13, R0, R8, R13 ;  /* 0x00000008000d7224 */ /* 0x000fc800078e020d */
[----:B------:R-:W-:Y:S01]  /*e0a0*/  @!P3 IMAD.IADD R4, R4, 0x1, -R0 ;  /* 0x000000010404b824 */ /* 0x000fe200078e0a00 */
[----:B------:R-:W-:-:S04]  /*e0b0*/  ISETP.GT.U32.AND P3, PT, R0, R13, PT ;  /* 0x0000000d0000720c */ /* 0x000fc80003f64070 */
[----:B------:R-:W-:Y:S02]  /*e0c0*/  ISETP.GT.U32.AND P4, PT, R0, R4, PT ;  /* 0x000000040000720c */ /* 0x000fe40003f84070 */
[----:B------:R-:W-:Y:S01]  /*e0d0*/  ISETP.GE.AND P5, PT, R20, RZ, PT ;  /* 0x000000ff1400720c */ /* 0x000fe20003fa6270 */
[----:B------:R-:W-:Y:S01]  /*e0e0*/  @!P0 IMAD.MOV R14, RZ, RZ, -R14 ;  /* 0x000000ffff0e8224 */ /* 0x000fe200078e0a0e */
[----:B------:R-:W3:Y:S05]  /*e0f0*/  LDL R20, [R1+0x468] ;  /* 0x0004680001147983 */ /* 0x000eea0000100800 */
[----:B------:R-:W-:Y:S01]  /*e100*/  @!P3 IMAD.IADD R13, R13, 0x1, -R0 ;  /* 0x000000010d0db824 */ /* 0x000fe200078e0a00 */
[----:B------:R-:W-:-:S03]  /*e110*/  ISETP.GT.U32.AND P3, PT, R0, R2, PT ;  /* 0x000000020000720c */ /* 0x000fc60003f64070 */
[----:B------:R-:W-:Y:S01]  /*e120*/  @!P4 IMAD.IADD R4, R4, 0x1, -R0 ;  /* 0x000000010404c824 */ /* 0x000fe200078e0a00 */
[----:B------:R0:W-:Y:S01]  /*e130*/  STL [R1+0xfc], R14 ;  /* 0x0000fc0e01007387 */ /* 0x0001e20000100800 */
[----:B------:R-:W-:-:S08]  /*e140*/  @!P5 IMAD.MOV R7, RZ, RZ, -R7 ;  /* 0x000000ffff07d224 */ /* 0x000fd000078e0a07 */
[----:B------:R-:W-:Y:S02]  /*e150*/  @!P3 IMAD.IADD R2, R2, 0x1, -R0 ;  /* 0x000000010202b824 */ /* 0x000fe400078e0a00 */
[----:B0-----:R-:W-:Y:S02]  /*e160*/  IMAD.MOV.U32 R14, RZ, RZ, R4 ;  /* 0x000000ffff0e7224 */ /* 0x001fe400078e0004 */
[----:B------:R-:W-:Y:S02]  /*e170*/  @!P6 IMAD.MOV R2, RZ, RZ, -R2 ;  /* 0x000000ffff02e224 */ /* 0x000fe400078e0a02 */
[----:B------:R-:W-:Y:S01]  /*e180*/  @!P1 IMAD.MOV R14, RZ, RZ, -R14 ;  /* 0x000000ffff0e9224 */ /* 0x000fe200078e0a0e */
[----:B------:R-:W-:Y:S01]  /*e190*/  STL [R1+0x100], R7 ;  /* 0x0001000701007387 */ /* 0x000fe20000100800 */
[----:B----4-:R-:W-:Y:S02]  /*e1a0*/  IABS R12, R16 ;  /* 0x00000010000c7213 */ /* 0x010fe40000000000 */
[----:B------:R-:W-:Y:S01]  /*e1b0*/  ISETP.GE.AND P5, PT, R16, RZ, PT ;  /* 0x000000ff1000720c */ /* 0x000fe20003fa6270 */
[----:B------:R0:W-:Y:S04]  /*e1c0*/  STL [R1+0x104], R14 ;  /* 0x0001040e01007387 */ /* 0x0001e80000100800 */
[----:B------:R1:W-:Y:S04]  /*e1d0*/  STL [R1+0x114], R2 ;  /* 0x0001140201007387 */ /* 0x0003e80000100800 */
[----:B------:R-:W4:Y:S01]  /*e1e0*/  LDL R16, [R1+0x474] ;  /* 0x0004740001107983 */ /* 0x000f220000100800 */
[----:B--2---:R-:W-:Y:S01]  /*e1f0*/  IABS R4, R18 ;  /* 0x0000001200047213 */ /* 0x004fe20000000000 */
[----:B------:R-:W-:-:S02]  /*e200*/  IMAD.HI.U32 R6, R5, R12, RZ ;  /* 0x0000000c05067227 */ /* 0x000fc400078e00ff */
[----:B------:R-:W2:Y:S02]  /*e210*/  LDL R18, [R1+0x47c] ;  /* 0x00047c0001127983 */ /* 0x000ea40000100800 */
[----:B------:R-:W-:Y:S01]  /*e220*/  IMAD.MOV R6, RZ, RZ, -R6 ;  /* 0x000000ffff067224 */ /* 0x000fe200078e0a06 */
[----:B------:R-:W-:Y:S01]  /*e230*/  IABS R10, R11 ;  /* 0x0000000b000a7213 */ /* 0x000fe20000000000 */
[----:B------:R-:W2:Y:S02]  /*e240*/  LDL R17, [R1+0x470] ;  /* 0x0004700001117983 */ /* 0x000ea40000100800 */
[----:B------:R-:W-:Y:S02]  /*e250*/  IMAD R12, R0, R6, R12 ;  /* 0x00000006000c7224 */ /* 0x000fe400078e020c */
[----:B------:R-:W-:-:S03]  /*e260*/  IMAD.HI.U32 R8, R5, R10, RZ ;  /* 0x0000000a05087227 */ /* 0x000fc600078e00ff */
[----:B------:R-:W-:Y:S01]  /*e270*/  ISETP.GT.U32.AND P4, PT, R0, R12, PT ;  /* 0x0000000c0000720c */ /* 0x000fe20003f84070 */
[----:B------:R-:W-:-:S04]  /*e280*/  IMAD.MOV R8, RZ, RZ, -R8 ;  /* 0x000000ffff087224 */ /* 0x000fc800078e0a08 */
[----:B------:R-:W-:Y:S01]  /*e290*/  IMAD R10, R0, R8, R10 ;  /* 0x00000008000a7224 */ /* 0x000fe200078e020a */
[----:B-----5:R-:W-:Y:S02]  /*e2a0*/  IABS R8, R19 ;  /* 0x0000001300087213 */ /* 0x020fe40000000000 */
[----:B---3--:R-:W-:-:S03]  /*e2b0*/  IABS R9, R29 ;  /* 0x0000001d00097213 */ /* 0x008fc60000000000 */
[----:B0-----:R-:W-:-:S04]  /*e2c0*/  IMAD.HI.U32 R14, R5, R8, RZ ;  /* 0x00000008050e7227 */ /* 0x001fc800078e00ff */
[----:B------:R-:W-:Y:S02]  /*e2d0*/  @!P4 IMAD.IADD R12, R12, 0x1, -R0 ;  /* 0x000000010c0cc824 */ /* 0x000fe400078e0a00 */
[----:B------:R-:W-:-:S03]  /*e2e0*/  IMAD.HI.U32 R6, R5, R9, RZ ;  /* 0x0000000905067227 */ /* 0x000fc600078e00ff */
[C---:B------:R-:W-:Y:S01]  /*e2f0*/  ISETP.GT.U32.AND P4, PT, R0.reuse, R12, PT ;  /* 0x0000000c0000720c */ /* 0x040fe20003f84070 */
[----:B------:R-:W-:Y:S02]  /*e300*/  IMAD.MOV R14, RZ, RZ, -R14 ;  /* 0x000000ffff0e7224 */ /* 0x000fe400078e0a0e */
[----:B------:R-:W-:Y:S02]  /*e310*/  IMAD.MOV R6, RZ, RZ, -R6 ;  /* 0x000000ffff067224 */ /* 0x000fe400078e0a06 */
[----:B------:R-:W-:Y:S02]  /*e320*/  IMAD R8, R0, R14, R8 ;  /* 0x0000000e00087224 */ /* 0x000fe400078e0208 */
[----:B------:R-:W-:-:S04]  /*e330*/  IMAD.HI.U32 R14, R5, R4, RZ ;  /* 0x00000004050e7227 */ /* 0x000fc800078e00ff */
[----:B------:R-:W-:Y:S01]  /*e340*/  IMAD R9, R0, R6, R9 ;  /* 0x0000000600097224 */ /* 0x000fe200078e0209 */
[----:B------:R-:W-:Y:S01]  /*e350*/  IABS R6, R20 ;  /* 0x0000001400067213 */ /* 0x000fe20000000000 */
[----:B------:R-:W-:Y:S01]  /*e360*/  IMAD.MOV R14, RZ, RZ, -R14 ;  /* 0x000000ffff0e7224 */ /* 0x000fe200078e0a0e */
[----:B------:R-:W3:Y:S01]  /*e370*/  LDL R20, [R1+0x478] ;  /* 0x0004780001147983 */ /* 0x000ee20000100800 */
[----:B------:R-:W-:Y:S01]  /*e380*/  @!P4 IMAD.IADD R12, R12, 0x1, -R0 ;  /* 0x000000010c0cc824 */ /* 0x000fe200078e0a00 */
[----:B------:R-:W-:Y:S01]  /*e390*/  ISETP.GE.AND P4, PT, R19, RZ, PT ;  /* 0x000000ff1300720c */ /* 0x000fe20003f86270 */
[----:B------:R-:W-:Y:S01]  /*e3a0*/  IMAD R4, R0, R14, R4 ;  /* 0x0000000e00047224 */ /* 0x000fe200078e0204 */
[----:B------:R-:W5:Y:S01]  /*e3b0*/  LDL R19, [R1+0x480] ;  /* 0x0004800001137983 */ /* 0x000f620000100800 */
[----:B----4-:R-:W-:Y:S02]  /*e3c0*/  IABS R14, R16 ;  /* 0x00000010000e7213 */ /* 0x010fe40000000000 */
[----:B------:R-:W-:-:S02]  /*e3d0*/  ISETP.GE.AND P3, PT, R11, RZ, PT ;  /* 0x000000ff0b00720c */ /* 0x000fc40003f66270 */
[----:B------:R-:W-:Y:S01]  /*e3e0*/  ISETP.GE.AND P6, PT, R29, RZ, PT ;  /* 0x000000ff1d00720c */ /* 0x000fe20003fc6270 */
[----:B------:R-:W4:Y:S04]  /*e3f0*/  LDL.LU R11, [R1+0x484] ;  /* 0x00048400010b7983 */ /* 0x000f280000300800 */
[----:B------:R-:W4:Y:S01]  /*e400*/  LDL.LU R29, [R1+0x488] ;  /* 0x00048800011d7983 */ /* 0x000f220000300800 */
[----:B--2---:R-:W-:Y:S01]  /*e410*/  IABS R16, R18 ;  /* 0x0000001200107213 */ /* 0x004fe20000000000 */
[----:B------:R-:W-:-:S04]  /*e420*/  IMAD.HI.U32 R18, R5, R14, RZ ;  /* 0x0000000e05127227 */ /* 0x000fc800078e00ff */
[----:B------:R-:W-:-:S04]  /*e430*/  IMAD.MOV R18, RZ, RZ, -R18 ;  /* 0x000000ffff127224 */ /* 0x000fc800078e0a12 */
[C---:B------:R-:W-:Y:S02]  /*e440*/  IMAD R14, R0.reuse, R18, R14 ;  /* 0x00000012000e7224 */ /* 0x040fe400078e020e */
[----:B------:R-:W2:Y:S01]  /*e450*/  LDL.LU R18, [R1+0x490] ;  /* 0x0004900001127983 */ /* 0x000ea20000300800 */
[C---:B------:R-:W-:Y:S02]  /*e460*/  ISETP.GT.U32.AND P0, PT, R0.reuse, R13, PT ;  /* 0x0000000d0000720c */ /* 0x040fe40003f04070 */
[----:B------:R-:W-:Y:S02]  /*e470*/  IABS R7, R21 ;  /* 0x0000001500077213 */ /* 0x000fe40000000000 */
[----:B------:R-:W-:-:S03]  /*e480*/  ISETP.GT.U32.AND P1, PT, R0, R10, PT ;  /* 0x0000000a0000720c */ /* 0x000fc60003f24070 */
[----:B-1----:R-:W-:-:S06]  /*e490*/  IMAD.HI.U32 R2, R5, R7, RZ ;  /* 0x0000000705027227 */ /* 0x002fcc00078e00ff */
[----:B------:R-:W-:Y:S01]  /*e4a0*/  @!P0 IMAD.IADD R13, R13, 0x1, -R0 ;  /* 0x000000010d0d8824 */ /* 0x000fe200078e0a00 */
[----:B------:R-:W-:Y:S01]  /*e4b0*/  ISETP.GT.U32.AND P0, PT, R0, R9, PT ;  /* 0x000000090000720c */ /* 0x000fe20003f04070 */
[----:B------:R-:W-:Y:S02]  /*e4c0*/  IMAD.MOV R2, RZ, RZ, -R2 ;  /* 0x000000ffff027224 */ /* 0x000fe400078e0a02 */
[----:B------:R-:W-:Y:S02]  /*e4d0*/  @!P1 IMAD.IADD R10, R10, 0x1, -R0 ;  /* 0x000000010a0a9824 */ /* 0x000fe400078e0a00 */
[C---:B------:R-:W-:Y:S01]  /*e4e0*/  IMAD R7, R0.reuse, R2, R7 ;  /* 0x0000000200077224 */ /* 0x040fe200078e0207 */
[----:B------:R-:W-:Y:S01]  /*e4f0*/  IABS R2, R17 ;  /* 0x0000001100027213 */ /* 0x000fe20000000000 */
[----:B------:R-:W-:Y:S01]  /*e500*/  IMAD.HI.U32 R15, R5, R6, RZ ;  /* 0x00000006050f7227 */ /* 0x000fe200078e00ff */
[----:B------:R-:W-:-:S03]  /*e510*/  ISETP.GT.U32.AND P1, PT, R0, R10, PT ;  /* 0x0000000a0000720c */ /* 0x000fc60003f24070 */
[----:B------:R-:W-:Y:S02]  /*e520*/  IMAD.MOV R15, RZ, RZ, -R15 ;  /* 0x000000ffff0f7224 */ /* 0x000fe400078e0a0f */
[----:B------:R-:W-:Y:S02]  /*e530*/  @!P0 IMAD.IADD R9, R9, 0x1, -R0 ;  /* 0x0000000109098824 */ /* 0x000fe400078e0a00 */
[----:B------:R-:W-:-:S03]  /*e540*/  IMAD.HI.U32 R17, R5, R2, RZ ;  /* 0x0000000205117227 */ /* 0x000fc600078e00ff */
[C---:B------:R-:W-:Y:S01]  /*e550*/  ISETP.GT.U32.AND P0, PT, R0.reuse, R9, PT ;  /* 0x000000090000720c */ /* 0x040fe20003f04070 */
[----:B------:R-:W-:Y:S01]  /*e560*/  IMAD R6, R0, R15, R6 ;  /* 0x0000000f00067224 */ /* 0x000fe200078e0206 */
[----:B---3--:R-:W-:Y:S01]  /*e570*/  IABS R15, R20 ;  /* 0x00000014000f7213 */ /* 0x008fe20000000000 */
[----:B------:R-:W-:-:S04]  /*e580*/  IMAD.MOV R17, RZ, RZ, -R17 ;  /* 0x000000ffff117224 */ /* 0x000fc800078e0a11 */
[----:B------:R-:W-:Y:S01]  /*e590*/  IMAD R2, R0, R17, R2 ;  /* 0x0000001100027224 */ /* 0x000fe200078e0202 */
[----:B-----5:R-:W-:Y:S01]  /*e5a0*/  IABS R17, R19 ;  /* 0x0000001300117213 */ /* 0x020fe20000000000 */
[----:B------:R-:W-:-:S04]  /*e5b0*/  IMAD.HI.U32 R19, R5, R15, RZ ;  /* 0x0000000f05137227 */ /* 0x000fc800078e00ff */
[--C-:B------:R-:W-:Y:S02]  /*e5c0*/  @!P1 IMAD.IADD R10, R10, 0x1, -R0.reuse ;  /* 0x000000010a0a9824 */ /* 0x100fe400078e0a00 */
[----:B------:R-:W-:Y:S02]  /*e5d0*/  IMAD.MOV R19, RZ, RZ, -R19 ;  /* 0x000000ffff137224 */ /* 0x000fe400078e0a13 */
[----:B------:R-:W-:Y:S02]  /*e5e0*/  @!P0 IMAD.IADD R9, R9, 0x1, -R0 ;  /* 0x0000000109098824 */ /* 0x000fe400078e0a00 */
[----:B------:R-:W-:Y:S02]  /*e5f0*/  @!P2 IMAD.MOV R13, RZ, RZ, -R13 ;  /* 0x000000ffff0da224 */ /* 0x000fe400078e0a0d */
[----:B------:R-:W-:Y:S02]  /*e600*/  @!P5 IMAD.MOV R12, RZ, RZ, -R12 ;  /* 0x000000ffff0cd224 */ /* 0x000fe400078e0a0c */
[----:B------:R-:W-:-:S02]  /*e610*/  @!P3 IMAD.MOV R10, RZ, RZ, -R10 ;  /* 0x000000ffff0ab224 */ /* 0x000fc400078e0a0a */
[----:B------:R-:W-:Y:S02]  /*e620*/  IMAD R15, R0, R19, R15 ;  /* 0x00000013000f7224 */ /* 0x000fe400078e020f */
[----:B------:R-:W3:Y:S01]  /*e630*/  LDL.LU R19, [R1+0x468] ;  /* 0x0004680001137983 */ /* 0x000ee20000300800 */
[----:B------:R-:W-:-:S03]  /*e640*/  @!P6 IMAD.MOV R9, RZ, RZ, -R9 ;  /* 0x000000ffff09e224 */ /* 0x000fc600078e0a09 */
[----:B------:R-:W-:Y:S04]  /*e650*/  STL [R1+0xf0], R13 ;  /* 0x0000f00d01007387 */ /* 0x000fe80000100800 */
[----:B------:R-:W-:Y:S04]  /*e660*/  STL [R1+0xec], R12 ;  /* 0x0000ec0c01007387 */ /* 0x000fe80000100800 */
[----:B------:R-:W-:Y:S04]  /*e670*/  STL [R1+0xe8], R10 ;  /* 0x0000e80a01007387 */ /* 0x000fe80000100800 */
[----:B--2---:R0:W-:Y:S04]  /*e680*/  STL [R1+0x3178], R18 ;  /* 0x0031781201007387 */ /* 0x0041e80000100800 */
[----:B------:R-:W-:Y:S04]  /*e690*/  STL [R1+0xe4], R9 ;  /* 0x0000e40901007387 */ /* 0x000fe80000100800 */
[----:B0-----:R-:W2:Y:S01]  /*e6a0*/  LDL.LU R18, [R1+0x46c] ;  /* 0x00046c0001127983 */ /* 0x001ea20000300800 */
[----:B------:R-:W-:-:S13]  /*e6b0*/  ISETP.GT.U32.AND P1, PT, R0, R8, PT ;  /* 0x000000080000720c */ /* 0x000fda0003f24070 */
[----:B------:R-:W-:Y:S01]  /*e6c0*/  @!P1 IMAD.IADD R8, R8, 0x1, -R0 ;  /* 0x0000000108089824 */ /* 0x000fe200078e0a00 */
[C---:B------:R-:W-:Y:S02]  /*e6d0*/  ISETP.GT.U32.AND P1, PT, R0.reuse, R6, PT ;  /* 0x000000060000720c */ /* 0x040fe40003f24070 */
[----:B------:R-:W-:-:S11]  /*e6e0*/  ISETP.GT.U32.AND P0, PT, R0, R7, PT ;  /* 0x000000070000720c */ /* 0x000fd60003f04070 */
[--C-:B------:R-:W-:Y:S01]  /*e6f0*/  @!P1 IMAD.IADD R6, R6, 0x1, -R0.reuse ;  /* 0x0000000106069824 */ /* 0x100fe200078e0a00 */
[C---:B------:R-:W-:Y:S01]  /*e700*/  ISETP.GT.U32.AND P1, PT, R0.reuse, R2, PT ;  /* 0x000000020000720c */ /* 0x040fe20003f24070 */
[----:B------:R-:W-:Y:S01]  /*e710*/  @!P0 IMAD.IADD R7, R7, 0x1, -R0 ;  /* 0x0000000107078824 */ /* 0x000fe200078e0a00 */
[----:B------:R-:W-:-:S11]  /*e720*/  ISETP.GT.U32.AND P0, PT, R0, R4, PT ;  /* 0x000000040000720c */ /* 0x000fd60003f04070 */
[--C-:B------:R-:W-:Y:S01]  /*e730*/  @!P1 IMAD.IADD R2, R2, 0x1, -R0.reuse ;  /* 0x0000000102029824 */ /* 0x100fe200078e0a00 */
[----:B------:R-:W-:Y:S01]  /*e740*/  ISETP.GT.U32.AND P1, PT, R0, R8, PT ;  /* 0x000000080000720c */ /* 0x000fe20003f24070 */
[----:B------:R-:W-:Y:S01]  /*e750*/  @!P0 IMAD.IADD R4, R4, 0x1, -R0 ;  /* 0x0000000104048824 */ /* 0x000fe200078e0a00 */
[----:B------:R-:W-:Y:S01]  /*e760*/  ISETP.GE.AND P0, PT, R21, RZ, PT ;  /* 0x000000ff1500720c */ /* 0x000fe20003f06270 */
[----:B------:R-:W-:-:S04]  /*e770*/  IMAD.HI.U32 R20, R5, R16, RZ ;  /* 0x0000001005147227 */ /* 0x000fc800078e00ff */
[----:B------:R-:W-:-:S06]  /*e780*/  IMAD.HI.U32 R21, R5, R17, RZ ;  /* 0x0000001105157227 */ /* 0x000fcc00078e00ff */
[----:B------:R-:W-:Y:S01]  /*e790*/  @!P1 IMAD.IADD R8, R8, 0x1, -R0 ;  /* 0x0000000108089824 */ /* 0x000fe200078e0a00 */
[C---:B------:R-:W-:Y:S01]  /*e7a0*/  ISETP.GT.U32.AND P1, PT, R0.reuse, R14, PT ;  /* 0x0000000e0000720c */ /* 0x040fe20003f24070 */
[----:B------:R-:W-:Y:S02]  /*e7b0*/  IMAD.MOV R20, RZ, RZ, -R20 ;  /* 0x000000ffff147224 */ /* 0x000fe400078e0a14 */
[----:B------:R-:W-:Y:S02]  /*e7c0*/  IMAD.MOV R21, RZ, RZ, -R21 ;  /* 0x000000ffff157224 */ /* 0x000fe400078e0a15 */
[----:B---3--:R-:W-:Y:S02]  /*e7d0*/  IMAD.MOV.U32 R13, RZ, RZ, R19 ;  /* 0x000000ffff0d7224 */ /* 0x008fe400078e0013 */
[C---:B------:R-:W-:Y:S01]  /*e7e0*/  IMAD R16, R0.reuse, R20, R16 ;  /* 0x0000001400107224 */ /* 0x040fe200078e0210 */
[----:B------:R-:W3:Y:S01]  /*e7f0*/  LDL.LU R19, [R1+0x474] ;  /* 0x0004740001137983 */ /* 0x000ee20000300800 */
[----:B------:R-:W-:-:S03]  /*e800*/  IMAD R17, R0, R21, R17 ;  /* 0x0000001500117224 */ /* 0x000fc600078e0211 */
[----:B------:R-:W5:Y:S01]  /*e810*/  LDL.LU R20, [R1+0x48c] ;  /* 0x00048c0001147983 */ /* 0x000f620000300800 */
[----:B------:R-:W-:-:S03]  /*e820*/  @!P1 IMAD.IADD R14, R14, 0x1, -R0 ;  /* 0x000000010e0e9824 */ /* 0x000fc600078e0a00 */
[----:B------:R-:W4:Y:S01]  /*e830*/  LDL.LU R21, [R1+0x470] ;  /* 0x0004700001157983 */ /* 0x000f220000300800 */
[----:B--2---:R-:W-:-:S03]  /*e840*/  ISETP.GE.AND P1, PT, R18, RZ, PT ;  /* 0x000000ff1200720c */ /* 0x004fc60003f26270 */
[----:B------:R-:W2:Y:S01]  /*e850*/  LDL.LU R18, [R1+0x3178] ;  /* 0x0031780001127983 */ /* 0x000ea20000300800 */
[C---:B------:R-:W-:Y:S02]  /*e860*/  ISETP.GT.U32.AND P2, PT, R0.reuse, R7, PT ;  /* 0x000000070000720c */ /* 0x040fe40003f44070 */
[----:B------:R-:W-:-:S11]  /*e870*/  ISETP.GT.U32.AND P3, PT, R0, R6, PT ;  /* 0x000000060000720c */ /* 0x000fd60003f64070 */
[--C-:B------:R-:W-:Y:S01]  /*e880*/  @!P2 IMAD.IADD R7, R7, 0x1, -R0.reuse ;  /* 0x000000010707a824 */ /* 0x100fe200078e0a00 */
[----:B------:R-:W-:Y:S01]  /*e890*/  ISETP.GT.U32.AND P2, PT, R0, R15, PT ;  /* 0x0000000f0000720c */ /* 0x000fe20003f44070 */
[----:B------:R-:W-:Y:S01]  /*e8a0*/  @!P3 IMAD.IADD R6, R6, 0x1, -R0 ;  /* 0x000000010606b824 */ /* 0x000fe200078e0a00 */
[----:B------:R-:W-:-:S11]  /*e8b0*/  ISETP.GT.U32.AND P3, PT, R0, R16, PT ;  /* 0x000000100000720c */ /* 0x000fd60003f64070 */
[--C-:B------:R-:W-:Y:S02]  /*e8c0*/  @!P2 IMAD.IADD R15, R15, 0x1, -R0.reuse ;  /* 0x000000010f0fa824 */ /* 0x100fe400078e0a00 */
[----:B------:R-:W-:Y:S01]  /*e8d0*/  @!P3 IMAD.IADD R16, R16, 0x1, -R0 ;  /* 0x000000011010b824 */ /* 0x000fe200078e0a00 */
[----:B---3--:R-:W-:Y:S02]  /*e8e0*/  ISETP.GE.AND P3, PT, R19, RZ, PT ;  /* 0x000000ff1300720c */ /* 0x008fe40003f66270 */
[----:B----4-:R-:W-:Y:S02]  /*e8f0*/  ISETP.GE.AND P2, PT, R21, RZ, PT ;  /* 0x000000ff1500720c */ /* 0x010fe40003f46270 */
[----:B------:R-:W3:Y:S01]  /*e900*/  LDL.LU R21, [R1+0x47c] ;  /* 0x00047c0001157983 */ /* 0x000ee20000300800 */
[----:B--2---:R-:W-:-:S03]  /*e910*/  IMAD.MOV.U32 R19, RZ, RZ, R18 ;  /* 0x000000ffff137224 */ /* 0x004fc600078e0012 */
[----:B------:R-:W2:Y:S01]  /*e920*/  LDL.LU R18, [R1+0x480] ;  /* 0x0004800001127983 */ /* 0x000ea20000300800 */
[C---:B------:R-:W-:Y:S02]  /*e930*/  ISETP.GT.U32.AND P5, PT, R0.reuse, R4, PT ;  /* 0x000000040000720c */ /* 0x040fe40003fa4070 */
[----:B------:R-:W-:Y:S02]  /*e940*/  IABS R10, R11 ;  /* 0x0000000b000a7213 */ /* 0x000fe40000000000 */
[----:B------:R-:W-:-:S09]  /*e950*/  ISETP.GT.U32.AND P6, PT, R0, R2, PT ;  /* 0x000000020000720c */ /* 0x000fd20003fc4070 */
[----:B------:R-:W-:Y:S01]  /*e960*/  @!P5 IMAD.IADD R4, R4, 0x1, -R0 ;  /* 0x000000010404d824 */ /* 0x000fe200078e0a00 */
[----:B------:R-:W-:Y:S01]  /*e970*/  ISETP.GE.AND P5, PT, R13, RZ, PT ;  /* 0x000000ff0d00720c */ /* 0x000fe20003fa6270 */
[----:B------:R-:W-:-:S04]  /*e980*/  IMAD.HI.U32 R13, R5, R10, RZ ;  /* 0x0000000a050d7227 */ /* 0x000fc800078e00ff */
[----:B------:R-:W-:-:S04]  /*e990*/  IMAD.MOV R13, RZ, RZ, -R13 ;  /* 0x000000ffff0d7224 */ /* 0x000fc800078e0a0d */
[----:B------:R-:W-:Y:S02]  /*e9a0*/  IMAD R10, R0, R13, R10 ;  /* 0x0000000d000a7224 */ /* 0x000fe400078e020a */
[----:B------:R-:W4:Y:S01]  /*e9b0*/  LDL.LU R13, [R1+0x478] ;  /* 0x00047800010d7983 */ /* 0x000f220000300800 */
[----:B------:R-:W-:Y:S01]  /*e9c0*/  @!P6 IMAD.IADD R2, R2, 0x1, -R0 ;  /* 0x000000010202e824 */ /* 0x000fe200078e0a00 */
[C---:B------:R-:W-:Y:S01]  /*e9d0*/  ISETP.GT.U32.AND P6, PT, R0.reuse, R17, PT ;  /* 0x000000110000720c */ /* 0x040fe20003fc4070 */
[----:B------:R-:W-:Y:S01]  /*e9e0*/  @!P5 IMAD.MOV R6, RZ, RZ, -R6 ;  /* 0x000000ffff06d224 */ /* 0x000fe200078e0a06 */
[----:B------:R-:W-:Y:S01]  /*e9f0*/  ISETP.GT.U32.AND P5, PT, R0, R16, PT ;  /* 0x000000100000720c */ /* 0x000fe20003fa4070 */
[----:B------:R-:W-:-:S10]  /*ea00*/  @!P4 IMAD.MOV R8, RZ, RZ, -R8 ;  /* 0x000000ffff08c224 */ /* 0x000fd400078e0a08 */
[----:B------:R-:W-:-:S05]  /*ea10*/  @!P6 IMAD.IADD R17, R17, 0x1, -R0 ;  /* 0x000000011111e824 */ /* 0x000fca00078e0a00 */
[----:B------:R-:W-:Y:S01]  /*ea20*/  ISETP.GT.U32.AND P6, PT, R0, R17, PT ;  /* 0x000000110000720c */ /* 0x000fe20003fc4070 */
[----:B------:R-:W-:Y:S02]  /*ea30*/  @!P0 IMAD.MOV R7, RZ, RZ, -R7 ;  /* 0x000000ffff078224 */ /* 0x000fe400078e0a07 */
[----:B------:R-:W-:Y:S01]  /*ea40*/  @!P1 IMAD.MOV R4, RZ, RZ, -R4 ;  /* 0x000000ffff049224 */ /* 0x000fe200078e0a04 */
[----:B------:R-:W-:Y:S01]  /*ea50*/  STL [R1+0xdc], R8 ;  /* 0x0000dc0801007387 */ /* 0x000fe20000100800 */
[----:B------:R-:W-:-:S03]  /*ea60*/  @!P2 IMAD.MOV R2, RZ, RZ, -R2 ;  /* 0x000000ffff02a224 */ /* 0x000fc600078e0a02 */
[----:B------:R-:W-:Y:S01]  /*ea70*/  STL [R1+0xd8], R7 ;  /* 0x0000d80701007387 */ /* 0x000fe20000100800 */
[----:B------:R-:W-:-:S03]  /*ea80*/  @!P5 IMAD.IADD R16, R16, 0x1, -R0 ;  /* 0x000000011010d824 */ /* 0x000fc600078e0a00 */
[----:B------:R-:W-:Y:S01]  /*ea90*/  STL [R1+0xd4], R6 ;  /* 0x0000d40601007387 */ /* 0x000fe20000100800 */
[----:B------:R-:W-:Y:S01]  /*eaa0*/  @!P6 IMAD.IADD R17, R17, 0x1, -R0 ;  /* 0x000000011111e824 */ /* 0x000fe200078e0a00 */
[----:B------:R-:W-:Y:S02]  /*eab0*/  ISETP.GE.AND P6, PT, R11, RZ, PT ;  /* 0x000000ff0b00720c */ /* 0x000fe40003fc6270 */
[----:B------:R0:W-:Y:S04]  /*eac0*/  STL [R1+0xd0], R4 ;  /* 0x0000d00401007387 */ /* 0x0001e80000100800 */
[----:B------:R-:W-:Y:S01]  /*ead0*/  STL [R1+0xcc], R2 ;  /* 0x0000cc0201007387 */ /* 0x000fe20000100800 */
[C---:B------:R-:W-:Y:S02]  /*eae0*/  ISETP.GT.U32.AND P4, PT, R0.reuse, R14, PT ;  /* 0x0000000e0000720c */ /* 0x040fe40003f84070 */
[----:B------:R-:W-:-:S11]  /*eaf0*/  ISETP.GT.U32.AND P1, PT, R0, R10, PT ;  /* 0x0000000a0000720c */ /* 0x000fd60003f24070 */
[----:B------:R-:W-:-:S04]  /*eb00*/  @!P4 IMAD.IADD R14, R14, 0x1, -R0 ;  /* 0x000000010e0ec824 */ /* 0x000fc800078e0a00 */
[----:B0-----:R-:W-:-:S04]  /*eb10*/  IMAD.MOV.U32 R4, RZ, RZ, R14 ;  /* 0x000000ffff047224 */ /* 0x001fc800078e000e */
[----:B------:R-:W-:Y:S01]  /*eb20*/  @!P3 IMAD.MOV R4, RZ, RZ, -R4 ;  /* 0x000000ffff04b224 */ /* 0x000fe200078e0a04 */
[----:B------:R-:W-:Y:S01]  /*eb30*/  IABS R9, R29 ;  /* 0x0000001d00097213 */ /* 0x000fe20000000000 */
[----:B------:R-:W-:Y:S01]  /*eb40*/  @!P1 IMAD.IADD R10, R10, 0x1, -R0 ;  /* 0x000000010a0a9824 */ /* 0x000fe200078e0a00 */
[----:B------:R-:W-:Y:S01]  /*eb50*/  ISETP.GE.AND P1, PT, R29, RZ, PT ;  /* 0x000000ff1d00720c */ /* 0x000fe20003f26270 */
[----:B------:R-:W-:Y:S01]  /*eb60*/  IMAD.MOV.U32 R29, RZ, RZ, R24 ;  /* 0x000000ffff1d7224 */ /* 0x000fe200078e0018 */
[----:B--2---:R-:W-:Y:S02]  /*eb70*/  ISETP.GE.AND P5, PT, R18, RZ, PT ;  /* 0x000000ff1200720c */ /* 0x004fe40003fa6270 */
[----:B------:R-:W2:Y:S04]  /*eb80*/  LDL.LU R18, [R1+0x49c] ;  /* 0x00049c0001127983 */ /* 0x000ea80000300800 */
[----:B------:R-:W2:Y:S04]  /*eb90*/  LDL.LU R11, [R1+0x4a0] ;  /* 0x0004a000010b7983 */ /* 0x000ea80000300800 */
[----:B------:R-:W-:Y:S04]  /*eba0*/  STL [R1+0xc8], R4 ;  /* 0x0000c80401007387 */ /* 0x000fe80000100800 */
[----:B------:R-:W2:Y:S01]  /*ebb0*/  LDL.LU R24, [R1+0x494] ;  /* 0x0004940001187983 */ /* 0x000ea20000300800 */
[----:B------:R-:W-:Y:S01]  /*ebc0*/  IMAD.HI.U32 R12, R5, R9, RZ ;  /* 0x00000009050c7227 */ /* 0x000fe200078e00ff */
[----:B------:R-:W-:-:S03]  /*ebd0*/  ISETP.GT.U32.AND P0, PT, R0, R15, PT ;  /* 0x0000000f0000720c */ /* 0x000fc60003f04070 */
[----:B------:R-:W-:-:S04]  /*ebe0*/  IMAD.MOV R12, RZ, RZ, -R12 ;  /* 0x000000ffff0c7224 */ /* 0x000fc800078e0a0c */
[----:B------:R-:W-:Y:S01]  /*ebf0*/  IMAD R9, R0, R12, R9 ;  /* 0x0000000c00097224 */ /* 0x000fe200078e0209 */
[----:B----4-:R-:W-:-:S04]  /*ec00*/  ISETP.GE.AND P2, PT, R13, RZ, PT ;  /* 0x000000ff0d00720c */ /* 0x010fc80003f46270 */
[----:B------:R-:W-:Y:S01]  /*ec10*/  ISETP.GT.U32.AND P4, PT, R0, R9, PT ;  /* 0x000000090000720c */ /* 0x000fe20003f84070 */
[----:B------:R-:W-:Y:S01]  /*ec20*/  @!P0 IMAD.IADD R15, R15, 0x1, -R0 ;  /* 0x000000010f0f8824 */ /* 0x000fe200078e0a00 */
[----:B---3--:R-:W-:-:S03]  /*ec30*/  ISETP.GE.AND P0, PT, R21, RZ, PT ;  /* 0x000000ff1500720c */ /* 0x008fc60003f06270 */
[----:B------:R-:W-:Y:S01]  /*ec40*/  IMAD.MOV.U32 R8, RZ, RZ, R15 ;  /* 0x000000ffff087224 */ /* 0x000fe200078e000f */
[----:B------:R-:W-:-:S03]  /*ec50*/  ISETP.GT.U32.AND P3, PT, R0, R10, PT ;  /* 0x0000000a0000720c */ /* 0x000fc60003f64070 */
[----:B------:R-:W-:-:S04]  /*ec60*/  @!P2 IMAD.MOV R8, RZ, RZ, -R8 ;  /* 0x000000ffff08a224 */ /* 0x000fc800078e0a08 */
[----:B------:R-:W-:Y:S02]  /*ec70*/  @!P4 IMAD.IADD R9, R9, 0x1, -R0 ;  /* 0x000000010909c824 */ /* 0x000fe400078e0a00 */
[----:B------:R-:W-:Y:S01]  /*ec80*/  IMAD.MOV.U32 R7, RZ, RZ, R16 ;  /* 0x000000ffff077224 */ /* 0x000fe200078e0010 */
[----:B------:R0:W-:Y:S01]  /*ec90*/  STL [R1+0xc4], R8 ;  /* 0x0000c40801007387 */ /* 0x0001e20000100800 */
[----:B-----5:R-:W-:Y:S02]  /*eca0*/  IABS R12, R20 ;  /* 0x00000014000c7213 */ /* 0x020fe40000000000 */
[----:B------:R-:W-:Y:S01]  /*ecb0*/  @!P0 IMAD.MOV R7, RZ, RZ, -R7 ;  /* 0x000000ffff078224 */ /* 0x000fe200078e0a07 */
[----:B------:R-:W-:Y:S01]  /*ecc0*/  ISETP.GT.U32.AND P2, PT, R0, R9, PT ;  /* 0x000000090000720c */ /* 0x000fe20003f44070 */
[----:B0-----:R-:W-:Y:S02]  /*ecd0*/  IMAD.MOV.U32 R8, RZ, RZ, R17 ;  /* 0x000000ffff087224 */ /* 0x001fe400078e0011 */
[----:B------:R-:W-:-:S02]  /*ece0*/  @!P3 IMAD.IADD R10, R10, 0x1, -R0 ;  /* 0x000000010a0ab824 */ /* 0x000fc400078e0a00 */
[----:B------:R-:W-:Y:S01]  /*ecf0*/  @!P5 IMAD.MOV R8, RZ, RZ, -R8 ;  /* 0x000000ffff08d224 */ /* 0x000fe200078e0a08 */
[----:B------:R-:W-:Y:S01]  /*ed00*/  STL [R1+0x7c], R7 ;  /* 0x00007c0701007387 */ /* 0x000fe20000100800 */
[----:B------:R-:W-:-:S03]  /*ed10*/  IMAD.HI.U32 R6, R5, R12, RZ ;  /* 0x0000000c05067227 */ /* 0x000fc600078e00ff */
[----:B------:R0:W-:Y:S01]  /*ed20*/  STL [R1+0x84], R8 ;  /* 0x0000840801007387 */ /* 0x0001e20000100800 */
[----:B------:R-:W-:Y:S01]  /*ed30*/  IMAD.MOV R6, RZ, RZ, -R6 ;  /* 0x000000ffff067224 */ /* 0x000fe200078e0a06 */
[----:B------:R-:W-:Y:S01]  /*ed40*/  ISETP.GE.AND P0, PT, R20, RZ, PT ;  /* 0x000000ff1400720c */ /* 0x000fe20003f06270 */
[----:B------:R-:W-:Y:S01]  /*ed50*/  @!P2 IMAD.IADD R9, R9, 0x1, -R0 ;  /* 0x000000010909a824 */ /* 0x000fe200078e0a00 */
[----:B------:R-:W3:Y:S01]  /*ed60*/  LDL.LU R20, [R1+0x498] ;  /* 0x0004980001147983 */ /* 0x000ee20000300800 */
[----:B0-----:R-:W-:-:S04]  /*ed70*/  IMAD.MOV.U32 R8, RZ, RZ, R10 ;  /* 0x000000ffff087224 */ /* 0x001fc800078e000a */
[----:B------:R-:W-:Y:S02]  /*ed80*/  @!P6 IMAD.MOV R8, RZ, RZ, -R8 ;  /* 0x000000ffff08e224 */ /* 0x000fe400078e0a08 */
[----:B------:R-:W-:-:S03]  /*ed90*/  IMAD R6, R0, R6, R12 ;  /* 0x0000000600067224 */ /* 0x000fc600078e020c */
[----:B------:R0:W-:Y:S01]  /*eda0*/  STL [R1+0x94], R8 ;  /* 0x0000940801007387 */ /* 0x0001e20000100800 */
[----:B------:R-:W-:-:S05]  /*edb0*/  IABS R2, R19 ;  /* 0x0000001300027213 */ /* 0x000fca0000000000 */
[----:B------:R-:W-:-:S04]  /*edc0*/  IMAD.HI.U32 R4, R5, R2, RZ ;  /* 0x0000000205047227 */ /* 0x000fc800078e00ff */
[----:B------:R-:W-:Y:S02]  /*edd0*/  IMAD.MOV R7, RZ, RZ, -R4 ;  /* 0x000000ffff077224 */ /* 0x000fe400078e0a04 */
[----:B0-----:R-:W-:-:S04]  /*ede0*/  IMAD.MOV.U32 R8, RZ, RZ, R9 ;  /* 0x000000ffff087224 */ /* 0x001fc800078e0009 */
[----:B------:R-:W-:Y:S01]  /*edf0*/  @!P1 IMAD.MOV R8, RZ, RZ, -R8 ;  /* 0x000000ffff089224 */ /* 0x000fe200078e0a08 */
[----:B--2---:R-:W-:Y:S02]  /*ee00*/  ISETP.GE.AND P2, PT, R11, RZ, PT ;  /* 0x000000ff0b00720c */ /* 0x004fe40003f46270 */
[----:B------:R-:W-:Y:S01]  /*ee10*/  IABS R12, R11 ;  /* 0x0000000b000c7213 */ /* 0x000fe20000000000 */
[----:B------:R-:W-:Y:S02]  /*ee20*/  IMAD.MOV.U32 R11, RZ, RZ, R29 ;  /* 0x000000ffff0b7224 */ /* 0x000fe400078e001d */
[----:B------:R-:W2:Y:S01]  /*ee30*/  LDL.LU R29, [R1+0x4a4] ;  /* 0x0004a400011d7983 */ /* 0x000ea20000300800 */
[----:B------:R-:W-:Y:S02]  /*ee40*/  IABS R4, R18 ;  /* 0x0000001200047213 */ /* 0x000fe40000000000 */
[----:B------:R-:W-:Y:S01]  /*ee50*/  ISETP.GE.AND P3, PT, R18, RZ, PT ;  /* 0x000000ff1200720c */ /* 0x000fe20003f66270 */
[----:B------:R-:W-:-:S02]  /*ee60*/  IMAD.MOV.U32 R18, RZ, RZ, R25 ;  /* 0x000000ffff127224 */ /* 0x000fc400078e0019 */
[----:B------:R-:W4:Y:S01]  /*ee70*/  LDL.LU R25, [R1+0x4a8] ;  /* 0x0004a80001197983 */ /* 0x000f220000300800 */
[----:B------:R-:W-:Y:S02]  /*ee80*/  IABS R14, R24 ;  /* 0x00000018000e7213 */ /* 0x000fe40000000000 */
[----:B------:R-:W-:Y:S02]  /*ee90*/  ISETP.GE.AND P1, PT, R24, RZ, PT ;  /* 0x000000ff1800720c */ /* 0x000fe40003f26270 */
[----:B------:R-:W5:Y:S01]  /*eea0*/  LDL.LU R24, [R1+0x4ac] ;  /* 0x0004ac0001187983 */ /* 0x000f620000300800 */
[C---:B------:R-:W-:Y:S01]  /*eeb0*/  ISETP.GT.U32.AND P4, PT, R0.reuse, R6, PT ;  /* 0x000000060000720c */ /* 0x040fe20003f84070 */
[----:B------:R-:W-:Y:S02]  /*eec0*/  IMAD R2, R0, R7, R2 ;  /* 0x0000000700027224 */ /* 0x000fe400078e0202 */
[----:B------:R-:W-:-:S10]  /*eed0*/  IMAD.HI.U32 R7, R5, R4, RZ ;  /* 0x0000000405077227 */ /* 0x000fd400078e00ff */
[----:B------:R-:W-:Y:S01]  /*eee0*/  @!P4 IMAD.IADD R6, R6, 0x1, -R0 ;  /* 0x000000010606c824 */ /* 0x000fe200078e0a00 */
[----:B------:R-:W-:-:S04]  /*eef0*/  ISETP.GT.U32.AND P4, PT, R0, R2, PT ;  /* 0x000000020000720c */ /* 0x000fc80003f84070 */
[C---:B------:R-:W-:Y:S01]  /*ef00*/  ISETP.GT.U32.AND P6, PT, R0.reuse, R6, PT ;  /* 0x000000060000720c */ /* 0x040fe20003fc4070 */
[----:B------:R-:W-:Y:S01]  /*ef10*/  IMAD.MOV R7, RZ, RZ, -R7 ;  /* 0x000000ffff077224 */ /* 0x000fe200078e0a07 */
[----:B------:R-:W-:Y:S02]  /*ef20*/  ISETP.GE.AND P5, PT, R19, RZ, PT ;  /* 0x000000ff1300720c */ /* 0x000fe40003fa6270 */
[----:B------:R-:W5:Y:S01]  /*ef30*/  LDL.LU R19, [R1+0x4b0] ;  /* 0x0004b00001137983 */ /* 0x000f620000300800 */
[----:B------:R-:W-:-:S04]  /*ef40*/  IMAD R4, R0, R7, R4 ;  /* 0x0000000700047224 */ /* 0x000fc800078e0204 */
[----:B------:R-:W-:Y:S02]  /*ef50*/  @!P4 IMAD.IADD R2, R2, 0x1, -R0 ;  /* 0x000000010202c824 */ /* 0x000fe400078e0a00 */
[----:B------:R-:W-:-:S03]  /*ef60*/  IMAD.HI.U32 R7, R5, R12, RZ ;  /* 0x0000000c05077227 */ /* 0x000fc600078e00ff */
[----:B------:R-:W-:Y:S01]  /*ef70*/  ISETP.GT.U32.AND P4, PT, R0, R2, PT ;  /* 0x000000020000720c */ /* 0x000fe20003f84070 */
[----:B------:R-:W-:Y:S01]  /*ef80*/  @!P6 IMAD.IADD R6, R6, 0x1, -R0 ;  /* 0x000000010606e824 */ /* 0x000fe200078e0a00 */
[----:B------:R-:W-:Y:S01]  /*ef90*/  ISETP.GT.U32.AND P6, PT, R0, R4, PT ;  /* 0x000000040000720c */ /* 0x000fe20003fc4070 */
[----:B------:R-:W-:-:S04]  /*efa0*/  IMAD.MOV R7, RZ, RZ, -R7 ;  /* 0x000000ffff077224 */ /* 0x000fc800078e0a07 */
[----:B------:R-:W-:Y:S01]  /*efb0*/  IMAD R12, R0, R7, R12 ;  /* 0x00000007000c7224 */ /* 0x000fe200078e020c */
[----:B------:R0:W-:Y:S05]  /*efc0*/  STL [R1+0xb4], R8 ;  /* 0x0000b40801007387 */ /* 0x0001ea0000100800 */
[--C-:B------:R-:W-:Y:S01]  /*efd0*/  @!P4 IMAD.IADD R2, R2, 0x1, -R0.reuse ;  /* 0x000000010202c824 */ /* 0x100fe200078e0a00 */
[----:B------:R-:W-:Y:S01]  /*efe0*/  ISETP.GT.U32.AND P4, PT, R0, R12, PT ;  /* 0x0000000c0000720c */ /* 0x000fe20003f84070 */
[----:B------:R-:W-:Y:S02]  /*eff0*/  @!P6 IMAD.IADD R4, R4, 0x1, -R0 ;  /* 0x000000010404e824 */ /* 0x000fe400078e0a00 */
[----:B0-----:R-:W-:-:S03]  /*f000*/  IMAD.HI.U32 R8, R5, R14, RZ ;  /* 0x0000000e05087227 */ /* 0x001fc600078e00ff */
[C---:B------:R-:W-:Y:S01]  /*f010*/  ISETP.GT.U32.AND P6, PT, R0.reuse, R4, PT ;  /* 0x000000040000720c */ /* 0x040fe20003fc4070 */
[----:B------:R-:W-:Y:S02]  /*f020*/  IMAD.MOV.U32 R9, RZ, RZ, R6 ;  /* 0x000000ffff097224 */ /* 0x000fe400078e0006 */
[----:B------:R-:W-:Y:S02]  /*f030*/  IMAD.MOV R6, RZ, RZ, -R8 ;  /* 0x000000ffff067224 */ /* 0x000fe400078e0a08 */
[----:B------:R-:W-:Y:S02]  /*f040*/  @!P0 IMAD.MOV R9, RZ, RZ, -R9 ;  /* 0x000000ffff098224 */ /* 0x000fe400078e0a09 */
[----:B------:R-:W-:Y:S02]  /*f050*/  IMAD R14, R0, R6, R14 ;  /* 0x00000006000e7224 */ /* 0x000fe400078e020e */
[----:B------:R-:W-:Y:S02]  /*f060*/  IMAD.MOV.U32 R13, RZ, RZ, R2 ;  /* 0x000000ffff0d7224 */ /* 0x000fe400078e0002 */
[----:B------:R-:W-:Y:S01]  /*f070*/  @!P4 IMAD.IADD R12, R12, 0x1, -R0 ;  /* 0x000000010c0cc824 */ /* 0x000fe200078e0a00 */
[----:B------:R-:W-:Y:S01]  /*f080*/  STL [R1+0xbc], R9 ;  /* 0x0000bc0901007387 */ /* 0x000fe20000100800 */
[----:B------:R-:W-:Y:S01]  /*f090*/  @!P5 IMAD.MOV R13, RZ, RZ, -R13 ;  /* 0x000000ffff0dd224 */ /* 0x000fe200078e0a0d */
[----:B------:R-:W-:-:S02]  /*f0a0*/  ISETP.GT.U32.AND P5, PT, R0, R14, PT ;  /* 0x0000000e0000720c */ /* 0x000fc40003fa4070 */
[----:B------:R-:W-:Y:S01]  /*f0b0*/  ISETP.GT.U32.AND P4, PT, R0, R12, PT ;  /* 0x0000000c0000720c */ /* 0x000fe20003f84070 */
[----:B------:R-:W-:-:S04]  /*f0c0*/  @!P6 IMAD.IADD R4, R4, 0x1, -R0 ;  /* 0x000000010404e824 */ /* 0x000fc800078e0a00 */
[----:B------:R-:W-:-:S04]  /*f0d0*/  IMAD.MOV.U32 R15, RZ, RZ, R4 ;  /* 0x000000ffff0f7224 */ /* 0x000fc800078e0004 */
[----:B------:R-:W-:Y:S02]  /*f0e0*/  @!P3 IMAD.MOV R15, RZ, RZ, -R15 ;  /* 0x000000ffff0fb224 */ /* 0x000fe400078e0a0f */
[--C-:B------:R-:W-:Y:S02]  /*f0f0*/  @!P5 IMAD.IADD R14, R14, 0x1, -R0.reuse ;  /* 0x000000010e0ed824 */ /* 0x100fe400078e0a00 */
[----:B------:R-:W-:Y:S01]  /*f100*/  @!P4 IMAD.IADD R12, R12, 0x1, -R0 ;  /* 0x000000010c0cc824 */ /* 0x000fe200078e0a00 */
[----:B------:R-:W-:Y:S04]  /*f110*/  STL [R1+0xc0], R13 ;  /* 0x0000c00d01007387 */ /* 0x000fe80000100800 */
[----:B------:R0:W-:Y:S02]  /*f120*/  STL [R1+0xb8], R15 ;  /* 0x0000b80f01007387 */ /* 0x0001e40000100800 */
[----:B0-----:R-:W-:-:S04]  /*f130*/  IMAD.MOV.U32 R15, RZ, RZ, R12 ;  /* 0x000000ffff0f7224 */ /* 0x001fc800078e000c */
[----:B------:R-:W-:-:S05]  /*f140*/  @!P2 IMAD.MOV R15, RZ, RZ, -R15 ;  /* 0x000000ffff0fa224 */ /* 0x000fca00078e0a0f */
[----:B------:R-:W-:Y:S01]  /*f150*/  STL [R1+0xb0], R15 ;  /* 0x0000b00f01007387 */ /* 0x000fe20000100800 */
[----:B---3--:R-:W-:-:S05]  /*f160*/  IABS R10, R20 ;  /* 0x00000014000a7213 */ /* 0x008fca0000000000 */
[----:B------:R-:W-:Y:S01]  /*f170*/  IMAD.HI.U32 R8, R5, R10, RZ ;  /* 0x0000000a05087227 */ /* 0x000fe200078e00ff */
[----:B--2---:R-:W-:-:S05]  /*f180*/  IABS R7, R29 ;  /* 0x0000001d00077213 */ /* 0x004fca0000000000 */
[----:B------:R-:W-:-:S04]  /*f190*/  IMAD.HI.U32 R9, R5, R7, RZ ;  /* 0x0000000705097227 */ /* 0x000fc800078e00ff */
[----:B------:R-:W-:-:S04]  /*f1a0*/  IMAD.MOV R9, RZ, RZ, -R9 ;  /* 0x000000ffff097224 */ /* 0x000fc800078e0a09 */
[----:B------:R-:W-:-:S05]  /*f1b0*/  IMAD R7, R0, R9, R7 ;  /* 0x0000000900077224 */ /* 0x000fca00078e0207 */
[----:B------:R-:W-:Y:S02]  /*f1c0*/  ISETP.GT.U32.AND P5, PT, R0, R7, PT ;  /* 0x000000070000720c */ /* 0x000fe40003fa4070 */
[----:B------:R-:W-:Y:S02]  /*f1d0*/  ISETP.GE.AND P2, PT, R29, RZ, PT ;  /* 0x000000ff1d00720c */ /* 0x000fe40003f46270 */
[----:B------:R-:W2:Y:S09]  /*f1e0*/  LDL.LU R29, [R1+0x4c0] ;  /* 0x0004c000011d7983 */ /* 0x000eb20000300800 */
[----:B------:R-:W-:-:S05]  /*f1f0*/  @!P5 IMAD.IADD R7, R7, 0x1, -R0 ;  /* 0x000000010707d824 */ /* 0x000fca00078e0a00 */
[----:B------:R-:W-:Y:S02]  /*f200*/  ISETP.GT.U32.AND P5, PT, R0, R7, PT ;  /* 0x000000070000720c */ /* 0x000fe40003fa4070 */
[----:B----4-:R-:W-:-:S11]  /*f210*/  IABS R6, R25 ;  /* 0x0000001900067213 */ /* 0x010fd60000000000 */
[----:B------:R-:W-:Y:S01]  /*f220*/  @!P5 IMAD.IADD R7, R7, 0x1, -R0 ;  /* 0x000000010707d824 */ /* 0x000fe200078e0a00 */
[----:B------:R-:W-:Y:S02]  /*f230*/  ISETP.GE.AND P5, PT, R25, RZ, PT ;  /* 0x000000ff1900720c */ /* 0x000fe40003fa6270 */
[----:B------:R-:W3:Y:S01]  /*f240*/  LDL.LU R25, [R1+0x4c4] ;  /* 0x0004c40001197983 */ /* 0x000ee20000300800 */
[----:B------:R-:W-:Y:S02]  /*f250*/  IMAD.MOV R8, RZ, RZ, -R8 ;  /* 0x000000ffff087224 */ /* 0x000fe400078e0a08 */
[----:B------:R-:W-:-:S04]  /*f260*/  IMAD.HI.U32 R2, R5, R6, RZ ;  /* 0x0000000605027227 */ /* 0x000fc800078e00ff */
[C---:B------:R-:W-:Y:S01]  /*f270*/  IMAD R10, R0.reuse, R8, R10 ;  /* 0x00000008000a7224 */ /* 0x040fe200078e020a */
[----:B-----5:R-:W-:Y:S01]  /*f280*/  IABS R8, R24 ;  /* 0x0000001800087213 */ /* 0x020fe20000000000 */
[----:B------:R-:W-:Y:S01]  /*f290*/  IMAD.MOV R2, RZ, RZ, -R2 ;  /* 0x000000ffff027224 */ /* 0x000fe200078e0a02 */
[----:B------:R-:W-:-:S03]  /*f2a0*/  ISETP.GT.U32.AND P3, PT, R0, R14, PT ;  /* 0x0000000e0000720c */ /* 0x000fc60003f64070 */
[----:B------:R-:W-:Y:S02]  /*f2b0*/  IMAD R6, R0, R2, R6 ;  /* 0x0000000200067224 */ /* 0x000fe400078e0206 */
[----:B------:R-:W-:-:S04]  /*f2c0*/  IMAD.HI.U32 R2, R5, R8, RZ ;  /* 0x0000000805027227 */ /* 0x000fc800078e00ff */
[----:B------:R-:W-:-:S04]  /*f2d0*/  IMAD.MOV R2, RZ, RZ, -R2 ;  /* 0x000000ffff027224 */ /* 0x000fc800078e0a02 */
[----:B------:R-:W-:Y:S02]  /*f2e0*/  IMAD R8, R0, R2, R8 ;  /* 0x0000000200087224 */ /* 0x000fe400078e0208 */
[----:B------:R-:W-:-:S03]  /*f2f0*/  @!P3 IMAD.IADD R14, R14, 0x1, -R0 ;  /* 0x000000010e0eb824 */ /* 0x000fc600078e0a00 */
[----:B------:R-:W-:Y:S01]  /*f300*/  ISETP.GT.U32.AND P3, PT, R0, R8, PT ;  /* 0x000000080000720c */ /* 0x000fe20003f64070 */
[----:B------:R-:W-:-:S05]  /*f310*/  @!P1 IMAD.MOV R14, RZ, RZ, -R14 ;  /* 0x000000ffff0e9224 */ /* 0x000fca00078e0a0e */
[----:B------:R-:W-:Y:S07]  /*f320*/  STL [R1+0x9c], R14 ;  /* 0x00009c0e01007387 */ /* 0x000fee0000100800 */
[----:B------:R-:W-:Y:S01]  /*f330*/  @!P3 IMAD.IADD R8, R8, 0x1, -R0 ;  /* 0x000000010808b824 */ /* 0x000fe200078e0a00 */
[----:B------:R-:W-:Y:S02]  /*f340*/  ISETP.GE.AND P3, PT, R24, RZ, PT ;  /* 0x000000ff1800720c */ /* 0x000fe40003f66270 */
[----:B------:R-:W4:Y:S01]  /*f350*/  LDL.LU R24, [R1+0x4bc] ;  /* 0x0004bc0001187983 */ /* 0x000f220000300800 */
[----:B------:R-:W-:-:S02]  /*f360*/  ISETP.GT.U32.AND P6, PT, R0, R10, PT ;  /* 0x0000000a0000720c */ /* 0x000fc40003fc4070 */
[----:B------:R-:W-:Y:S02]  /*f370*/  ISETP.GT.U32.AND P4, PT, R0, R6, PT ;  /* 0x000000060000720c */ /* 0x000fe40003f84070 */
[----:B------:R-:W-:-:S09]  /*f380*/  IABS R9, R19 ;  /* 0x0000001300097213 */ /* 0x000fd20000000000 */
[----:B------:R-:W-:Y:S02]  /*f390*/  @!P6 IMAD.IADD R10, R10, 0x1, -R0 ;  /* 0x000000010a0ae824 */ /* 0x000fe400078e0a00 */
[----:B------:R-:W-:-:S03]  /*f3a0*/  IMAD.HI.U32 R13, R5, R9, RZ ;  /* 0x00000009050d7227 */ /* 0x000fc600078e00ff */
[----:B------:R-:W-:Y:S01]  /*f3b0*/  ISETP.GT.U32.AND P6, PT, R0, R10, PT ;  /* 0x0000000a0000720c */ /* 0x000fe20003fc4070 */
[----:B------:R-:W-:Y:S02]  /*f3c0*/  IMAD.MOV R13, RZ, RZ, -R13 ;  /* 0x000000ffff0d7224 */ /* 0x000fe400078e0a0d */
[----:B------:R-:W-:Y:S02]  /*f3d0*/  @!P4 IMAD.IADD R6, R6, 0x1, -R0 ;  /* 0x000000010606c824 */ /* 0x000fe400078e0a00 */
[----:B------:R-:W-:-:S03]  /*f3e0*/  IMAD R9, R0, R13, R9 ;  /* 0x0000000d00097224 */ /* 0x000fc600078e0209 */
[----:B------:R-:W-:Y:S02]  /*f3f0*/  ISETP.GT.U32.AND P4, PT, R0, R6, PT ;  /* 0x000000060000720c */ /* 0x000fe40003f84070 */
[----:B------:R-:W-:-:S03]  /*f400*/  IABS R4, R18 ;  /* 0x0000001200047213 */ /* 0x000fc60000000000 */
[----:B------:R-:W-:Y:S01]  /*f410*/  @!P6 IMAD.IADD R10, R10, 0x1, -R0 ;  /* 0x000000010a0ae824 */ /* 0x000fe200078e0a00 */
[----:B------:R-:W-:Y:S02]  /*f420*/  ISETP.GT.U32.AND P6, PT, R0, R9, PT ;  /* 0x000000090000720c */ /* 0x000fe40003fc4070 */
[----:B------:R-:W-:Y:S01]  /*f430*/  IABS R2, R11 ;  /* 0x0000000b00027213 */ /* 0x000fe20000000000 */
[----:B------:R-:W-:-:S04]  /*f440*/  IMAD.HI.U32 R13, R5, R4, RZ ;  /* 0x00000004050d7227 */ /* 0x000fc800078e00ff */
[----:B------:R-:W-:Y:S01]  /*f450*/  IMAD.HI.U32 R12, R5, R2, RZ ;  /* 0x00000002050c7227 */ /* 0x000fe200078e00ff */
[----:B------:R-:W-:Y:S02]  /*f460*/  ISETP.GE.AND P0, PT, R20, RZ, PT ;  /* 0x000000ff1400720c */ /* 0x000fe40003f06270 */
[----:B------:R-:W-:Y:S01]  /*f470*/  ISETP.GT.U32.AND P1, PT, R0, R8, PT ;  /* 0x000000080000720c */ /* 0x000fe20003f24070 */
[----:B------:R-:W-:Y:S01]  /*f480*/  IMAD.MOV R13, RZ, RZ, -R13 ;  /* 0x000000ffff0d7224 */ /* 0x000fe200078e0a0d */
[----:B------:R-:W0:Y:S01]  /*f490*/  LDC R20, c[0x0][0x23c] ;  /* 0x00008f00ff147b82 */ /* 0x000e220000000800 */
[----:B------:R-:W-:Y:S02]  /*f4a0*/  IMAD.MOV R12, RZ, RZ, -R12 ;  /* 0x000000ffff0c7224 */ /* 0x000fe400078e0a0c */
[--C-:B------:R-:W-:Y:S02]  /*f4b0*/  @!P4 IMAD.IADD R6, R6, 0x1, -R0.reuse ;  /* 0x000000010606c824 */ /* 0x100fe400078e0a00 */
[----:B------:R-:W-:-:S02]  /*f4c0*/  @!P6 IMAD.IADD R9, R9, 0x1, -R0 ;  /* 0x000000010909e824 */ /* 0x000fc400078e0a00 */
[C---:B------:R-:W-:Y:S02]  /*f4d0*/  IMAD R4, R0.reuse, R13, R4 ;  /* 0x0000000d00047224 */ /* 0x040fe400078e0204 */
[C---:B------:R-:W-:Y:S02]  /*f4e0*/  IMAD R2, R0.reuse, R12, R2 ;  /* 0x0000000c00027224 */ /* 0x040fe400078e0202 */
[----:B------:R-:W-:Y:S01]  /*f4f0*/  IMAD.MOV.U32 R12, RZ, RZ, R6 ;  /* 0x000000ffff0c7224 */ /* 0x000fe200078e0006 */
[C---:B------:R-:W-:Y:S02]  /*f500*/  ISETP.GT.U32.AND P6, PT, R0.reuse, R9, PT ;  /* 0x000000090000720c */ /* 0x040fe40003fc4070 */
[C---:B------:R-:W-:Y:S01]  /*f510*/  ISETP.GT.U32.AND P4, PT, R0.reuse, R4, PT ;  /* 0x000000040000720c */ /* 0x040fe20003f84070 */
[----:B------:R-:W-:Y:S01]  /*f520*/  @!P5 IMAD.MOV R12, RZ, RZ, -R12 ;  /* 0x000000ffff0cd224 */ /* 0x000fe200078e0a0c */
[----:B------:R-:W-:Y:S01]  /*f530*/  ISETP.GT.U32.AND P5, PT, R0, R2, PT ;  /* 0x000000020000720c */ /* 0x000fe20003fa4070 */
[----:B------:R-:W-:Y:S01]  /*f540*/  @!P0 IMAD.MOV R10, RZ, RZ, -R10 ;  /* 0x000000ffff0a8224 */ /* 0x000fe200078e0a0a */
[----:B------:R-:W-:Y:S01]  /*f550*/  ISETP.GE.AND P0, PT, R19, RZ, PT ;  /* 0x000000ff1300720c */ /* 0x000fe20003f06270 */
[----:B------:R-:W-:Y:S01]  /*f560*/  @!P1 IMAD.IADD R8, R8, 0x1, -R0 ;  /* 0x0000000108089824 */ /* 0x000fe200078e0a00 */
[----:B------:R-:W-:-:S05]  /*f570*/  ISETP.GE.AND P1, PT, R11, RZ, PT ;  /* 0x000000ff0b00720c */ /* 0x000fca0003f26270 */
[--C-:B------:R-:W-:Y:S02]  /*f580*/  @!P6 IMAD.IADD R9, R9, 0x1, -R0.reuse ;  /* 0x000000010909e824 */ /* 0x100fe400078e0a00 */
[--C-:B------:R-:W-:Y:S02]  /*f590*/  @!P4 IMAD.IADD R4, R4, 0x1, -R0.reuse ;  /* 0x000000010404c824 */ /* 0x100fe400078e0a00 */
[----:B------:R-:W-:Y:S02]  /*f5a0*/  @!P5 IMAD.IADD R2, R2, 0x1, -R0 ;  /* 0x000000010202d824 */ /* 0x000fe400078e0a00 */
[----:B------:R-:W-:Y:S01]  /*f5b0*/  IMAD.MOV.U32 R11, RZ, RZ, R9 ;  /* 0x000000ffff0b7224 */ /* 0x000fe200078e0009 */
[C---:B------:R-:W-:Y:S01]  /*f5c0*/  ISETP.GT.U32.AND P5, PT, R0.reuse, R4, PT ;  /* 0x000000040000720c */ /* 0x040fe20003fa4070 */
[----:B------:R-:W-:Y:S02]  /*f5d0*/  @!P2 IMAD.MOV R7, RZ, RZ, -R7 ;  /* 0x000000ffff07a224 */ /* 0x000fe400078e0a07 */
[----:B------:R-:W-:Y:S01]  /*f5e0*/  @!P3 IMAD.MOV R8, RZ, RZ, -R8 ;  /* 0x000000ffff08b224 */ /* 0x000fe200078e0a08 */
[----:B------:R-:W-:Y:S01]  /*f5f0*/  ISETP.GT.U32.AND P3, PT, R0, R2, PT ;  /* 0x000000020000720c */ /* 0x000fe20003f64070 */
[----:B------:R-:W-:Y:S01]  /*f600*/  @!P0 IMAD.MOV R11, RZ, RZ, -R11 ;  /* 0x000000ffff0b8224 */ /* 0x000fe200078e0a0b */
[----:B------:R-:W-:Y:S04]  /*f610*/  STL [R1+0xa4], R10 ;  /* 0x0000a40a01007387 */ /* 0x000fe80000100800 */
[----:B------:R-:W-:Y:S01]  /*f620*/  STL [R1+0xa8], R7 ;  /* 0x0000a80701007387 */ /* 0x000fe20000100800 */
[----:B------:R-:W-:-:S03]  /*f630*/  ISETP.GE.AND P2, PT, R18, RZ, PT ;  /* 0x000000ff1200720c */ /* 0x000fc60003f46270 */
[----:B------:R-:W-:Y:S04]  /*f640*/  STL [R1+0xac], R12 ;  /* 0x0000ac0c01007387 */ /* 0x000fe80000100800 */
[----:B------:R-:W-:Y:S04]  /*f650*/  STL [R1+0x22c], R8 ;  /* 0x00022c0801007387 */ /* 0x000fe80000100800 */
[----:B------:R1:W-:Y:S01]  /*f660*/  STL [R1+0x228], R11 ;  /* 0x0002280b01007387 */ /* 0x0003e20000100800 */
[--C-:B------:R-:W-:Y:S02]  /*f670*/  @!P5 IMAD.IADD R4, R4, 0x1, -R0.reuse ;  /* 0x000000010404d824 */ /* 0x100fe400078e0a00 */
[----:B------:R-:W-:Y:S01]  /*f680*/  @!P3 IMAD.IADD R2, R2, 0x1, -R0 ;  /* 0x000000010202b824 */ /* 0x000fe200078e0a00 */
[----:B-1----:R-:W5:Y:S01]  /*f690*/  LDL.LU R11, [R1+0x4d8] ;  /* 0x0004d800010b7983 */ /* 0x002f620000300800 */
[----:B------:R-:W-:-:S04]  /*f6a0*/  IMAD.MOV.U32 R14, RZ, RZ, R4 ;  /* 0x000000ffff0e7224 */ /* 0x000fc800078e0004 */
[----:B------:R-:W-:Y:S01]  /*f6b0*/  @!P2 IMAD.MOV R14, RZ, RZ, -R14 ;  /* 0x000000ffff0ea224 */ /* 0x000fe200078e0a0e */
[----:B------:R-:W-:-:S04]  /*f6c0*/  IABS R12, R22 ;  /* 0x00000016000c7213 */ /* 0x000fc80000000000 */
[----:B------:R-:W-:Y:S01]  /*f6d0*/  STL [R1+0x204], R14 ;  /* 0x0002040e01007387 */ /* 0x000fe20000100800 */
[----:B------:R-:W-:Y:S02]  /*f6e0*/  ISETP.GE.AND P2, PT, R22, RZ, PT ;  /* 0x000000ff1600720c */ /* 0x000fe40003f46270 */
[----:B--2---:R-:W-:-:S05]  /*f6f0*/  IABS R6, R29 ;  /* 0x0000001d00067213 */ /* 0x004fca0000000000 */
[----:B------:R-:W-:-:S04]  /*f700*/  IMAD.HI.U32 R10, R5, R6, RZ ;  /* 0x00000006050a7227 */ /* 0x000fc800078e00ff */
[----:B------:R-:W-:Y:S02]  /*f710*/  IMAD.MOV R9, RZ, RZ, -R10 ;  /* 0x000000ffff097224 */ /* 0x000fe400078e0a0a */
[----:B------:R-:W-:-:S04]  /*f720*/  IMAD.MOV.U32 R10, RZ, RZ, R2 ;  /* 0x000000ffff0a7224 */ /* 0x000fc800078e0002 */
[----:B------:R-:W-:Y:S01]  /*f730*/  @!P1 IMAD.MOV R10, RZ, RZ, -R10 ;  /* 0x000000ffff0a9224 */ /* 0x000fe200078e0a0a */
[----:B------:R-:W-:-:S04]  /*f740*/  ISETP.GE.AND P6, PT, R29, RZ, PT ;  /* 0x000000ff1d00720c */ /* 0x000fc80003fc6270 */
[----:B------:R1:W-:Y:S04]  /*f750*/  STL [R1+0x20c], R10 ;  /* 0x00020c0a01007387 */ /* 0x0003e80000100800 */
[----:B------:R-:W2:Y:S01]  /*f760*/  LDL.LU R29, [R1+0x4dc] ;  /* 0x0004dc00011d7983 */ /* 0x000ea20000300800 */
[----:B---3--:R-:W-:Y:S02]  /*f770*/  IABS R7, R25 ;  /* 0x0000001900077213 */ /* 0x008fe40000000000 */
[----:B------:R-:W-:Y:S02]  /*f780*/  ISETP.GE.AND P4, PT, R25, RZ, PT ;  /* 0x000000ff1900720c */ /* 0x000fe40003f86270 */
[----:B------:R-:W3:Y:S04]  /*f790*/  LDL.LU R25, [R1+0x4e0] ;  /* 0x0004e00001197983 */ /* 0x000ee80000300800 */
[----:B------:R-:W3:Y:S01]  /*f7a0*/  LDL R22, [R1+0xd30] ;  /* 0x000d300001167983 */ /* 0x000ee20000100800 */
[----:B------:R-:W-:-:S02]  /*f7b0*/  ISETP.GE.AND P1, PT, R26, RZ, PT ;  /* 0x000000ff1a00720c */ /* 0x000fc40003f26270 */
[----:B-1----:R-:W-:Y:S02]  /*f7c0*/  IABS R10, R26 ;  /* 0x0000001a000a7213 */ /* 0x002fe40000000000 */
[----:B------:R-:W3:Y:S01]  /*f7d0*/  LDL.LU R26, [R1+0x4e4] ;  /* 0x0004e400011a7983 */ /* 0x000ee20000300800 */
[----:B------:R-:W-:-:S05]  /*f7e0*/  IMAD R6, R0, R9, R6 ;  /* 0x0000000900067224 */ /* 0x000fca00078e0206 */
[----:B------:R-:W-:Y:S01]  /*f7f0*/  ISETP.GT.U32.AND P5, PT, R0, R6, PT ;  /* 0x000000060000720c */ /* 0x000fe20003fa4070 */
[----:B------:R-:W-:-:S04]  /*f800*/  IMAD.HI.U32 R8, R5, R7, RZ ;  /* 0x0000000705087227 */ /* 0x000fc800078e00ff */
[----:B------:R-:W-:-:S08]  /*f810*/  IMAD.MOV R8, RZ, RZ, -R8 ;  /* 0x000000ffff087224 */ /* 0x000fd000078e0a08 */
[----:B------:R-:W-:Y:S02]  /*f820*/  @!P5 IMAD.IADD R6, R6, 0x1, -R0 ;  /* 0x000000010606d824 */ /* 0x000fe400078e0a00 */
[----:B------:R-:W-:-:S03]  /*f830*/  IMAD R7, R0, R8, R7 ;  /* 0x0000000800077224 */ /* 0x000fc600078e0207 */
[----:B------:R-:W-:Y:S02]  /*f840*/  ISETP.GT.U32.AND P5, PT, R0, R6, PT ;  /* 0x000000060000720c */ /* 0x000fe40003fa4070 */
[----:B----4-:R-:W-:-:S05]  /*f850*/  IABS R13, R24 ;  /* 0x00000018000d7213 */ /* 0x010fca0000000000 */
[----:B------:R-:W-:Y:S01]  /*f860*/  IMAD.HI.U32 R8, R5, R13, RZ ;  /* 0x0000000d05087227 */ /* 0x000fe200078e00ff */
[----:B------:R-:W-:-:S03]  /*f870*/  ISETP.GT.U32.AND P3, PT, R0, R7, PT ;  /* 0x000000070000720c */ /* 0x000fc60003f64070 */
[----:B------:R-:W-:-:S04]  /*f880*/  IMAD.MOV R8, RZ, RZ, -R8 ;  /* 0x000000ffff087224 */ /* 0x000fc800078e0a08 */
[----:B------:R-:W-:Y:S02]  /*f890*/  IMAD R13, R0, R8, R13 ;  /* 0x00000008000d7224 */ /* 0x000fe400078e020d */
[----:B------:R-:W-:-:S03]  /*f8a0*/  @!P5 IMAD.IADD R6, R6, 0x1, -R0 ;  /* 0x000000010606d824 */ /* 0x000fc600078e0a00 */
[----:B------:R-:W-:Y:S01]  /*f8b0*/  ISETP.GT.U32.AND P5, PT, R0, R13, PT ;  /* 0x0000000d0000720c */ /* 0x000fe20003fa4070 */
[----:B------:R-:W-:Y:S02]  /*f8c0*/  @!P3 IMAD.IADD R7, R7, 0x1, -R0 ;  /* 0x000000010707b824 */ /* 0x000fe400078e0a00 */
[----:B------:R-:W-:-:S03]  /*f8d0*/  IMAD.HI.U32 R14, R5, R12, RZ ;  /* 0x0000000c050e7227 */ /* 0x000fc600078e00ff */
[----:B------:R-:W-:Y:S01]  /*f8e0*/  ISETP.GT.U32.AND P3, PT, R0, R7, PT ;  /* 0x000000070000720c */ /* 0x000fe20003f64070 */
[----:B------:R-:W-:Y:S01]  /*f8f0*/  IMAD.MOV R14, RZ, RZ, -R14 ;  /* 0x000000ffff0e7224 */ /* 0x000fe200078e0a0e */
[----:B------:R-:W-:-:S05]  /*f900*/  IABS R9, R23 ;  /* 0x0000001700097213 */ /* 0x000fca0000000000 */
[----:B------:R-:W-:Y:S02]  /*f910*/  @!P5 IMAD.IADD R13, R13, 0x1, -R0 ;  /* 0x000000010d0dd824 */ /* 0x000fe400078e0a00 */
[C---:B------:R-:W-:Y:S02]  /*f920*/  IMAD R12, R0.reuse, R14, R12 ;  /* 0x0000000e000c7224 */ /* 0x040fe400078e020c */
[----:B------:R-:W-:Y:S01]  /*f930*/  IMAD.HI.U32 R14, R5, R9, RZ ;  /* 0x00000009050e7227 */ /* 0x000fe200078e00ff */
[----:B------:R-:W-:-:S03]  /*f940*/  ISETP.GT.U32.AND P5, PT, R0, R13, PT ;  /* 0x0000000d0000720c */ /* 0x000fc60003fa4070 */
[----:B------:R-:W-:Y:S02]  /*f950*/  @!P3 IMAD.IADD R7, R7, 0x1, -R0 ;  /* 0x000000010707b824 */ /* 0x000fe400078e0a00 */
[----:B------:R-:W-:Y:S02]  /*f960*/  IMAD.MOV R14, RZ, RZ, -R14 ;  /* 0x000000ffff0e7224 */ /* 0x000fe400078e0a0e */
[----:B------:R-:W-:Y:S02]  /*f970*/  IMAD.MOV.U32 R16, RZ, RZ, R7 ;  /* 0x000000ffff107224 */ /* 0x000fe400078e0007 */
[----:B------:R-:W-:-:S04]  /*f980*/  IMAD R7, R0, R14, R9 ;  /* 0x0000000e00077224 */ /* 0x000fc800078e0209 */
[----:B------:R-:W-:Y:S01]  /*f990*/  @!P5 IMAD.IADD R13, R13, 0x1, -R0 ;  /* 0x000000010d0dd824 */ /* 0x000fe200078e0a00 */
[C---:B------:R-:W-:Y:S02]  /*f9a0*/  ISETP.GT.U32.AND P5, PT, R0.reuse, R7, PT ;  /* 0x000000070000720c */ /* 0x040fe40003fa4070 */
[----:B------:R-:W-:Y:S02]  /*f9b0*/  IABS R2, R27 ;  /* 0x0000001b00027213 */ /* 0x000fe40000000000 */
[----:B------:R-:W-:-:S09]  /*f9c0*/  ISETP.GT.U32.AND P3, PT, R0, R12, PT ;  /* 0x0000000c0000720c */ /* 0x000fd20003f64070 */
[--C-:B------:R-:W-:Y:S01]  /*f9d0*/  @!P5 IMAD.IADD R7, R7, 0x1, -R0.reuse ;  /* 0x000000010707d824 */ /* 0x100fe200078e0a00 */
[----:B------:R-:W-:Y:S02]  /*f9e0*/  ISETP.GE.AND P5, PT, R27, RZ, PT ;  /* 0x000000ff1b00720c */ /* 0x000fe40003fa6270 */
[----:B------:R-:W1:Y:S01]  /*f9f0*/  S2R R27, SR_TID.X ;  /* 0x00000000001b7919 */ /* 0x000e620000002100 */
[----:B------:R-:W-:Y:S01]  /*fa00*/  @!P3 IMAD.IADD R12, R12, 0x1, -R0 ;  /* 0x000000010c0cb824 */ /* 0x000fe200078e0a00 */
[----:B------:R-:W-:-:S04]  /*fa10*/  ISETP.GE.AND P0, PT, R24, RZ, PT ;  /* 0x000000ff1800720c */ /* 0x000fc80003f06270 */
[----:B------:R-:W-:Y:S01]  /*fa20*/  ISETP.GT.U32.AND P3, PT, R0, R12, PT ;  /* 0x0000000c0000720c */ /* 0x000fe20003f64070 */
[----:B------:R-:W-:-:S04]  /*fa30*/  IMAD.HI.U32 R4, R5, R10, RZ ;  /* 0x0000000a05047227 */ /* 0x000fc800078e00ff */
[----:B------:R-:W-:Y:S02]  /*fa40*/  IMAD.MOV.U32 R17, RZ, RZ, R6 ;  /* 0x000000ffff117224 */ /* 0x000fe400078e0006 */
[----:B------:R-:W-:Y:S02]  /*fa50*/  IMAD.MOV R4, RZ, RZ, -R4 ;  /* 0x000000ffff047224 */ /* 0x000fe400078e0a04 */
[----:B------:R-:W-:Y:S02]  /*fa60*/  IMAD.MOV.U32 R19, RZ, RZ, R13 ;  /* 0x000000ffff137224 */ /* 0x000fe400078e000d */
[----:B------:R-:W-:Y:S02]  /*fa70*/  @!P6 IMAD.MOV R17, RZ, RZ, -R17 ;  /* 0x000000ffff11e224 */ /* 0x000fe400078e0a11 */
[----:B------:R-:W-:Y:S02]  /*fa80*/  IMAD R10, R0, R4, R10 ;  /* 0x00000004000a7224 */ /* 0x000fe400078e020a */
[----:B------:R-:W-:-:S02]  /*fa90*/  @!P4 IMAD.MOV R16, RZ, RZ, -R16 ;  /* 0x000000ffff10c224 */ /* 0x000fc400078e0a10 */
[----:B------:R-:W-:Y:S02]  /*faa0*/  @!P3 IMAD.IADD R12, R12, 0x1, -R0 ;  /* 0x000000010c0cb824 */ /* 0x000fe400078e0a00 */
[----:B------:R-:W-:Y:S01]  /*fab0*/  @!P0 IMAD.MOV R19, RZ, RZ, -R19 ;  /* 0x000000ffff138224 */ /* 0x000fe200078e0a13 */
[----:B------:R-:W-:Y:S01]  /*fac0*/  STL [R1+0x98], R17 ;  /* 0x0000981101007387 */ /* 0x000fe20000100800 */
[----:B------:R-:W-:Y:S01]  /*fad0*/  ISETP.GT.U32.AND P6, PT, R0, R10, PT ;  /* 0x0000000a0000720c */ /* 0x000fe20003fc4070 */
[----:B------:R-:W-:Y:S02]  /*fae0*/  @!P2 IMAD.MOV R12, RZ, RZ, -R12 ;  /* 0x000000ffff0ca224 */ /* 0x000fe400078e0a0c */
[----:B------:R-:W-:Y:S01]  /*faf0*/  STL [R1+0x1e0], R16 ;  /* 0x0001e01001007387 */ /* 0x000fe20000100800 */
[----:B-1----:R-:W-:-:S03]  /*fb00*/  LOP3.LUT R27, R27, 0x3f, RZ, 0xc0, !PT ;  /* 0x0000003f1b1b7812 */ /* 0x002fc600078ec0ff */
[----:B------:R-:W4:Y:S04]  /*fb10*/  LDL.LU R24, [R1+0x4e8] ;  /* 0x0004e80001187983 */ /* 0x000f280000300800 */
[----:B------:R0:W-:Y:S04]  /*fb20*/  STL [R1+0x90], R19 ;  /* 0x0000901301007387 */ /* 0x0001e80000100800 */
[----:B------:R-:W-:Y:S01]  /*fb30*/  STL [R1+0x8c], R12 ;  /* 0x00008c0c01007387 */ /* 0x000fe20000100800 */
[----:B0-----:R-:W-:Y:S02]  /*fb40*/  IMAD R19, R27, R20, RZ ;  /* 0x000000141b137224 */ /* 0x001fe400078e02ff */
[----:B------:R-:W-:-:S02]  /*fb50*/  IMAD.MOV.U32 R27, RZ, RZ, R28 ;  /* 0x000000ffff1b7224 */ /* 0x000fc400078e001c */
[----:B------:R-:W-:Y:S02]  /*fb60*/  IMAD.MOV.U32 R28, RZ, RZ, R3 ;  /* 0x000000ffff1c7224 */ /* 0x000fe400078e0003 */
[----:B------:R-:W4:Y:S01]  /*fb70*/  LDL.LU R3, [R1+0x4ec] ;  /* 0x0004ec0001037983 */ /* 0x000f220000300800 */
[----:B------:R-:W-:Y:S01]  /*fb80*/  @!P6 IMAD.IADD R10, R10, 0x1, -R0 ;  /* 0x000000010a0ae824 */ /* 0x000fe200078e0a00 */
[----:B-----5:R-:W-:Y:S01]  /*fb90*/  IABS R8, R11 ;  /* 0x0000000b00087213 */ /* 0x020fe20000000000 */
[----:B------:R-:W-:-:S03]  /*fba0*/  IMAD.HI.U32 R15, R5, R2, RZ ;  /* 0x00000002050f7227 */ /* 0x000fc600078e00ff */
[----:B------:R-:W-:Y:S01]  /*fbb0*/  ISETP.GT.U32.AND P6, PT, R0, R10, PT ;  /* 0x0000000a0000720c */ /* 0x000fe20003fc4070 */
[----:B------:R-:W-:Y:S02]  /*fbc0*/  IMAD.MOV R6, RZ, RZ, -R15 ;  /* 0x000000ffff067224 */ /* 0x000fe400078e0a0f */
[----:B------:R-:W-:-:S04]  /*fbd0*/  IMAD.HI.U32 R4, R5, R8, RZ ;  /* 0x0000000805047227 */ /* 0x000fc800078e00ff */
[----:B------:R-:W-:Y:S02]  /*fbe0*/  IMAD R2, R0, R6, R2 ;  /* 0x0000000600027224 */ /* 0x000fe400078e0202 */
[----:B------:R-:W-:-:S03]  /*fbf0*/  IMAD.MOV R4, RZ, RZ, -R4 ;  /* 0x000000ffff047224 */ /* 0x000fc600078e0a04 */
[C---:B------:R-:W-:Y:S01]  /*fc00*/  ISETP.GT.U32.AND P3, PT, R0.reuse, R2, PT ;  /* 0x000000020000720c */ /* 0x040fe20003f64070 */
[----:B------:R-:W-:Y:S02]  /*fc10*/  IMAD R8, R0, R4, R8 ;  /* 0x0000000400087224 */ /* 0x000fe400078e0208 */
[----:B------:R-:W-:-:S03]  /*fc20*/  @!P6 IMAD.IADD R10, R10, 0x1, -R0 ;  /* 0x000000010a0ae824 */ /* 0x000fc600078e0a00 */
[----:B------:R-:W-:-:S07]  /*fc30*/  ISETP.GT.U32.AND P6, PT, R0, R8, PT ;  /* 0x000000080000720c */ /* 0x000fce0003fc4070 */
[----:B------:R-:W-:-:S05]  /*fc40*/  @!P3 IMAD.IADD R2, R2, 0x1, -R0 ;  /* 0x000000010202b824 */ /* 0x000fca00078e0a00 */
[----:B------:R-:W-:Y:S01]  /*fc50*/  ISETP.GT.U32.AND P2, PT, R0, R2, PT ;  /* 0x000000020000720c */ /* 0x000fe20003f44070 */
[----:B------:R-:W-:-:S05]  /*fc60*/  @!P6 IMAD.IADD R8, R8, 0x1, -R0 ;  /* 0x000000010808e824 */ /* 0x000fca00078e0a00 */
[----:B------:R-:W-:Y:S01]  /*fc70*/  ISETP.GT.U32.AND P6, PT, R0, R8, PT ;  /* 0x000000080000720c */ /* 0x000fe20003fc4070 */
[----:B------:R-:W-:-:S06]  /*fc80*/  @!P1 IMAD.MOV R10, RZ, RZ, -R10 ;  /* 0x000000ffff0a9224 */ /* 0x000fcc00078e0a0a */
[----:B------:R-:W-:Y:S01]  /*fc90*/  @!P2 IMAD.IADD R2, R2, 0x1, -R0 ;  /* 0x000000010202a824 */ /* 0x000fe200078e0a00 */
[----:B------:R-:W-:-:S05]  /*fca0*/  ISETP.GE.AND P4, PT, R23, RZ, PT ;  /* 0x000000ff1700720c */ /* 0x000fca0003f86270 */
[----:B------:R-:W-:Y:S01]  /*fcb0*/  @!P6 IMAD.IADD R8, R8, 0x1, -R0 ;  /* 0x000000010808e824 */ /* 0x000fe200078e0a00 */
[----:B------:R-:W-:Y:S04]  /*fcc0*/  STL [R1+0x88], R10 ;  /* 0x0000880a01007387 */ /* 0x000fe80000100800 */
[----:B------:R-:W5:Y:S01]  /*fcd0*/  LDL.LU R23, [R1+0x4f0] ;  /* 0x0004f00001177983 */ /* 0x000f620000300800 */
[----:B------:R-:W-:-:S13]  /*fce0*/  ISETP.GT.U32.AND P0, PT, R0, R7, PT ;  /* 0x000000070000720c */ /* 0x000fda0003f04070 */
[----:B------:R-:W-:-:S04]  /*fcf0*/  @!P0 IMAD.IADD R7, R7, 0x1, -R0 ;  /* 0x0000000107078824 */ /* 0x000fc800078e0a00 */
[----:B------:R-:W-:Y:S01]  /*fd00*/  @!P4 IMAD.MOV R7, RZ, RZ, -R7 ;  /* 0x000000ffff07c224 */ /* 0x000fe200078e0a07 */
[----:B--2---:R-:W-:Y:S02]  /*fd10*/  IABS R16, R29 ;  /* 0x0000001d00107213 */ /* 0x004fe40000000000 */
[----:B---3--:R-:W-:Y:S02]  /*fd20*/  IABS R6, R22 ;  /* 0x0000001600067213 */ /* 0x008fe40000000000 */
[----:B------:R-:W-:-:S03]  /*fd30*/  IABS R9, R25 ;  /* 0x0000001900097213 */ /* 0x000fc60000000000 */
[----:B------:R-:W-:-:S04]  /*fd40*/  IMAD.HI.U32 R18, R5, R6, RZ ;  /* 0x0000000605127227 */ /* 0x000fc800078e00ff */
[----:B------:R-:W-:Y:S02]  /*fd50*/  IMAD.MOV R18, RZ, RZ, -R18 ;  /* 0x000000ffff127224 */ /* 0x000fe400078e0a12 */
[----:B------:R-:W-:Y:S01]  /*fd60*/  IMAD.HI.U32 R4, R5, R9, RZ ;  /* 0x0000000905047227 */ /* 0x000fe200078e00ff */
[----:B------:R-:W-:-:S03]  /*fd70*/  IABS R14, R26 ;  /* 0x0000001a000e7213 */ /* 0x000fc60000000000 */
[----:B------:R-:W-:Y:S02]  /*fd80*/  IMAD R6, R0, R18, R6 ;  /* 0x0000001200067224 */ /* 0x000fe400078e0206 */
[----:B------:R-:W-:-:S04]  /*fd90*/  IMAD.HI.U32 R17, R5, R16, RZ ;  /* 0x0000001005117227 */ /* 0x000fc800078e00ff */
[----:B------:R-:W-:Y:S02]  /*fda0*/  IMAD.MOV R18, RZ, RZ, -R4 ;  /* 0x000000ffff127224 */ /* 0x000fe400078e0a04 */
[----:B------:R-:W-:-:S04]  /*fdb0*/  IMAD.HI.U32 R15, R5, R14, RZ ;  /* 0x0000000e050f7227 */ /* 0x000fc800078e00ff */
[----:B------:R-:W-:Y:S02]  /*fdc0*/  IMAD.MOV R17, RZ, RZ, -R17 ;  /* 0x000000ffff117224 */ /* 0x000fe400078e0a11 */
[C---:B------:R-:W-:Y:S02]  /*fdd0*/  IMAD R9, R0.reuse, R18, R9 ;  /* 0x0000001200097224 */ /* 0x040fe400078e0209 */
[C---:B------:R-:W-:Y:S02]  /*fde0*/  IMAD R4, R0.reuse, R17, R16 ;  /* 0x0000001100047224 */ /* 0x040fe400078e0210 */
[----:B------:R-:W-:Y:S01]  /*fdf0*/  IMAD.MOV R15, RZ, RZ, -R15 ;  /* 0x000000ffff0f7224 */ /* 0x000fe200078e0a0f */
[----:B------:R-:W-:Y:S01]  /*fe00*/  ISETP.GT.U32.AND P2, PT, R0, R9, PT ;  /* 0x000000090000720c */ /* 0x000fe20003f44070 */
[----:B------:R-:W-:Y:S02]  /*fe10*/  IMAD R16, R20, 0x40, R19 ;  /* 0x0000004014107824 */ /* 0x000fe400078e0213 */
[----:B------:R-:W-:Y:S01]  /*fe20*/  IMAD R13, R0, R15, R14 ;  /* 0x0000000f000d7224 */ /* 0x000fe200078e020e */
[----:B------:R-:W-:-:S02]  /*fe30*/  IADD3 R14, P1, R19, UR4, RZ ;  /* 0x00000004130e7c10 */ /* 0x000fc4000ff3e0ff */
[C---:B------:R-:W-:Y:S01]  /*fe40*/  IADD3 R21, P6, R16.reuse, UR4, RZ ;  /* 0x0000000410157c10 */ /* 0x040fe2000ffde0ff */
[----:B------:R-:W-:Y:S01]  /*fe50*/  @!P5 IMAD.MOV R2, RZ, RZ, -R2 ;  /* 0x000000ffff02d224 */ /* 0x000fe200078e0a02 */
[----:B------:R-:W-:Y:S01]  /*fe60*/  LEA.HI.X.SX32 R19, R19, UR5, 0x1, P1 ;  /* 0x0000000513137c11 */ /* 0x000fe200088f0eff */
[----:B------:R-:W-:Y:S01]  /*fe70*/  STL [R1+0x2fe4], R14 ;  /* 0x002fe40e01007387 */ /* 0x000fe20000100800 */
[----:B------:R-:W-:Y:S01]  /*fe80*/  LEA.HI.X.SX32 R16, R16, UR5, 0x1, P6 ;  /* 0x0000000510107c11 */ /* 0x000fe2000b0f0eff */
[----:B------:R-:W-:Y:S02]  /*fe90*/  ULDC UR4, c[0x0][0x234] ;  /* 0x00008d0000047ab9 */ /* 0x000fe40000000800 */
[----:B------:R-:W-:Y:S01]  /*fea0*/  STL [R1+0x2fe8], R21 ;  /* 0x002fe81501007387 */ /* 0x000fe20000100800 */
[----:B------:R-:W-:Y:S01]  /*feb0*/  @!P2 IMAD.IADD R9, R9, 0x1, -R0 ;  /* 0x000000010909a824 */ /* 0x000fe200078e0a00 */
[----:B------:R-:W-:Y:S02]  /*fec0*/  ISETP.GE.AND P2, PT, R22, RZ, PT ;  /* 0x000000ff1600720c */ /* 0x000fe40003f46270 */
[----:B------:R-:W-:Y:S04]  /*fed0*/  STL [R1+0x2fd8], R19 ;  /* 0x002fd81301007387 */ /* 0x000fe80000100800 */
[----:B------:R-:W-:Y:S04]  /*fee0*/  STL [R1+0x2fdc], R16 ;  /* 0x002fdc1001007387 */ /* 0x000fe80000100800 */
[----:B------:R-:W2:Y:S01]  /*fef0*/  LDL.LU R22, [R1+0x4fc] ;  /* 0x0004fc0001167983 */ /* 0x000ea20000300800 */
[----:B------:R-:W-:-:S03]  /*ff00*/  ISETP.GE.AND P6, PT, R11, RZ, PT ;  /* 0x000000ff0b00720c */ /* 0x000fc60003fc6270 */
[----:B------:R0:W-:Y:S02]  /*ff10*/  STL [R1+0x190], R7 ;  /* 0x0001900701007387 */ /* 0x0001e40000100800 */
[----:B0-----:R-:W-:-:S08]  /*ff20*/  IMAD.MOV.U32 R7, RZ, RZ, R8 ;  /* 0x000000ffff077224 */ /* 0x001fd000078e0008 */
[----:B------:R-:W-:Y:S01]  /*ff30*/  @!P6 IMAD.MOV R7, RZ, RZ, -R7 ;  /* 0x000000ffff07e224 */ /* 0x000fe200078e0a07 */
[----:B------:R4:W-:Y:S01]  /*ff40*/  STL [R1+0x80], R2 ;  /* 0x0000800201007387 */ /* 0x0009e20000100800 */
[----:B------:R-:W-:-:S03]  /*ff50*/  ISETP.GE.AND P6, PT, R26, RZ, PT ;  /* 0x000000ff1a00720c */ /* 0x000fc60003fc6270 */
[----:B------:R-:W-:Y:S04]  /*ff60*/  STL [R1+0x188], R7 ;  /* 0x0001880701007387 */ /* 0x000fe80000100800 */
[----:B------:R-:W3:Y:S01]  /*ff70*/  LDL.LU R26, [R1+0x504] ;  /* 0x00050400011a7983 */ /* 0x000ee20000300800 */
[----:B------:R-:W-:-:S13]  /*ff80*/  ISETP.GT.U32.AND P3, PT, R0, R6, PT ;  /* 0x000000060000720c */ /* 0x000fda0003f64070 */
[----:B------:R-:W-:-:S05]  /*ff90*/  @!P3 IMAD.IADD R6, R6, 0x1, -R0 ;  /* 0x000000010606b824 */ /* 0x000fca00078e0a00 */
[C---:B------:R-:W-:Y:S02]  /*ffa0*/  ISETP.GT.U32.AND P3, PT, R0.reuse, R6, PT ;  /* 0x000000060000720c */ /* 0x040fe40003f64070 */
[C---:B------:R-:W-:Y:S02]  /*ffb0*/  ISETP.GT.U32.AND P0, PT, R0.reuse, R4, PT ;  /* 0x000000040000720c */ /* 0x040fe40003f04070 */
[----:B------:R-:W-:-:S09]  /*ffc0*/  ISETP.GT.U32.AND P4, PT, R0, R9, PT ;  /* 0x000000090000720c */ /* 0x000fd20003f84070 */
[----:B------:R-:W-:-:S04]  /*ffd0*/  @!P3 IMAD.IADD R6, R6, 0x1, -R0 ;  /* 0x000000010606b824 */ /* 0x000fc800078e0a00 */
[----:B------:R-:W-:Y:S02]  /*ffe0*/  @!P2 IMAD.MOV R6, RZ, RZ, -R6 ;  /* 0x000000ffff06a224 */ /* 0x000fe400078e0a06 */
[--C-:B------:R-:W-:Y:S01]  /*fff0*/  @!P0 IMAD.IADD R4, R4, 0x1, -R0.reuse ;  /* 0x0000000104048824 */ /* 0x100fe200078e0a00 */
[----:B------:R-:W-:Y:S01]  /*10000*/  ISETP.GE.AND P0, PT, R25, RZ, PT ;  /* 0x000000ff1900720c */ /* 0x000fe20003f06270 */
[----:B------:R-:W-:Y:S01]  /*10010*/  @!P4 IMAD.IADD R9, R9, 0x1, -R0 ;  /* 0x000000010909c824 */ /* 0x000fe200078e0a00 */
[----:B------:R0:W-:Y:S04]  /*10020*/  STL [R1+0x78], R6 ;  /* 0x0000780601007387 */ /* 0x0001e80000100800 */
[----:B------:R-:W5:Y:S01]  /*10030*/  LDL.LU R25, [R1+0x4f4] ;  /* 0x0004f40001197983 */ /* 0x000f620000300800 */
[----:B------:R-:W-:-:S02]  /*10040*/  ISETP.GT.U32.AND P1, PT, R0, R13, PT ;  /* 0x0000000d0000720c */ /* 0x000fc40003f24070 */
[----:B----4-:R-:W-:Y:S02]  /*10050*/  IABS R2, R3 ;  /* 0x0000000300027213 */ /* 0x010fe40000000000 */
[----:B------:R-:W-:Y:S02]  /*10060*/  ISETP.GE.AND P4, PT, R3, RZ, PT ;  /* 0x000000ff0300720c */ /* 0x000fe40003f86270 */
[----:B------:R-:W4:Y:S07]  /*10070*/  LDL.LU R3, [R1+0x4f8] ;  /* 0x0004f80001037983 */ /* 0x000f2e0000300800 */
[----:B------:R-:W-:Y:S01]  /*10080*/  @!P1 IMAD.IADD R13, R13, 0x1, -R0 ;  /* 0x000000010d0d9824 */ /* 0x000fe200078e0a00 */
[----:B------:R-:W-:-:S02]  /*10090*/  ISETP.GT.U32.AND P1, PT, R0, R4, PT ;  /* 0x000000040000720c */ /* 0x000fc40003f24070 */
[----:B------:R-:W-:Y:S02]  /*100a0*/  ISETP.GE.AND P3, PT, R29, RZ, PT ;  /* 0x000000ff1d00720c */ /* 0x000fe40003f66270 */
[----:B------:R-:W-:-:S05]  /*100b0*/  IABS R12, R24 ;  /* 0x00000018000c7213 */ /* 0x000fca0000000000 */
[----:B------:R-:W-:-:S04]  /*100c0*/  IMAD.HI.U32 R10, R5, R12, RZ ;  /* 0x0000000c050a7227 */ /* 0x000fc800078e00ff */
[----:B------:R-:W-:-:S04]  /*100d0*/  @!P1 IMAD.IADD R4, R4, 0x1, -R0 ;  /* 0x0000000104049824 */ /* 0x000fc800078e0a00 */
[----:B------:R-:W-:Y:S02]  /*100e0*/  IMAD.MOV.U32 R11, RZ, RZ, R4 ;  /* 0x000000ffff0b7224 */ /* 0x000fe400078e0004 */
[----:B------:R-:W-:Y:S02]  /*100f0*/  IMAD.MOV R10, RZ, RZ, -R10 ;  /* 0x000000ffff0a7224 */ /* 0x000fe400078e0a0a */
[----:B------:R-:W-:Y:S01]  /*10100*/  @!P3 IMAD.MOV R11, RZ, RZ, -R11 ;  /* 0x000000ffff0bb224 */ /* 0x000fe200078e0a0b */
[----:B------:R-:W-:Y:S01]  /*10110*/  ISETP.GE.AND P1, PT, R24, RZ, PT ;  /* 0x000000ff1800720c */ /* 0x000fe20003f26270 */
[----:B------:R-:W-:-:S03]  /*10120*/  IMAD R8, R0, R10, R12 ;  /* 0x0000000a00087224 */ /* 0x000fc600078e020c */
[----:B------:R1:W-:Y:S04]  /*10130*/  STL [R1+0x180], R11 ;  /* 0x0001800b01007387 */ /* 0x0003e80000100800 */
[----:B------:R-:W4:Y:S01]  /*10140*/  LDL.LU R24, [R1+0x500] ;  /* 0x0005000001187983 */ /* 0x000f220000300800 */
[----:B------:R-:W-:Y:S01]  /*10150*/  ISETP.GT.U32.AND P2, PT, R0, R8, PT ;  /* 0x000000080000720c */ /* 0x000fe20003f44070 */
[----:B------:R-:W-:-:S05]  /*10160*/  @!P0 IMAD.MOV R9, RZ, RZ, -R9 ;  /* 0x000000ffff098224 */ /* 0x000fca00078e0a09 */
[----:B------:R-:W-:Y:S07]  /*10170*/  STL [R1+0x74], R9 ;  /* 0x0000740901007387 */ /* 0x000fee0000100800 */
[----:B------:R-:W-:Y:S01]  /*10180*/  @!P2 IMAD.IADD R8, R8, 0x1, -R0 ;  /* 0x000000010808a824 */ /* 0x000fe200078e0a00 */
[----:B------:R-:W-:Y:S01]  /*10190*/  ISETP.GT.U32.AND P5, PT, R0, R13, PT ;  /* 0x0000000d0000720c */ /* 0x000fe20003fa4070 */
[----:B0-----:R-:W-:-:S04]  /*101a0*/  IMAD.HI.U32 R6, R5, R2, RZ ;  /* 0x0000000205067227 */ /* 0x001fc800078e00ff */
[----:B------:R-:W-:-:S08]  /*101b0*/  IMAD.MOV R6, RZ, RZ, -R6 ;  /* 0x000000ffff067224 */ /* 0x000fd000078e0a06 */
[----:B------:R-:W-:-:S04]  /*101c0*/  @!P5 IMAD.IADD R13, R13, 0x1, -R0 ;  /* 0x000000010d0dd824 */ /* 0x000fc800078e0a00 */
[----:B-1----:R-:W-:-:S04]  /*101d0*/  IMAD.MOV.U32 R11, RZ, RZ, R13 ;  /* 0x000000ffff0b7224 */ /* 0x002fc800078e000d */
[----:B------:R-:W-:Y:S02]  /*101e0*/  @!P6 IMAD.MOV R11, RZ, RZ, -R11 ;  /* 0x000000ffff0be224 */ /* 0x000fe400078e0a0b */
[----:B------:R-:W-:Y:S01]  /*101f0*/  IMAD R2, R0, R6, R2 ;  /* 0x0000000600027224 */ /* 0x000fe200078e0202 */
[----:B--2---:R-:W-:Y:S02]  /*10200*/  IABS R10, R22 ;  /* 0x00000016000a7213 */ /* 0x004fe40000000000 */
[----:B------:R-:W-:Y:S02]  /*10210*/  ISETP.GE.AND P2, PT, R22, RZ, PT ;  /* 0x000000ff1600720c */ /* 0x000fe40003f46270 */
[----:B------:R-:W2:Y:S04]  /*10220*/  LDL.LU R22, [R1+0x508] ;  /* 0x0005080001167983 */ /* 0x000ea80000300800 */
[----:B------:R0:W-:Y:S01]  /*10230*/  STL [R1+0x70], R11 ;  /* 0x0000700b01007387 */ /* 0x0001e20000100800 */
[----:B---3--:R-:W-:-:S02]  /*10240*/  ISETP.GE.AND P6, PT, R26, RZ, PT ;  /* 0x000000ff1a00720c */ /* 0x008fc40003fc6270 */
[----:B------:R-:W-:Y:S02]  /*10250*/  IABS R6, R26 ;  /* 0x0000001a00067213 */ /* 0x000fe40000000000 */
[----:B------:R-:W3:Y:S01]  /*10260*/  LDL.LU R26, [R1+0x50c] ;  /* 0x00050c00011a7983 */ /* 0x000ee20000300800 */
[----:B-----5:R-:W-:Y:S02]  /*10270*/  IABS R7, R23 ;  /* 0x0000001700077213 */ /* 0x020fe40000000000 */
[----:B------:R-:W-:-:S03]  /*10280*/  ISETP.GT.U32.AND P3, PT, R0, R8, PT ;  /* 0x000000080000720c */ /* 0x000fc60003f64070 */
[----:B------:R-:W-:-:S04]  /*10290*/  IMAD.HI.U32 R4, R5, R7, RZ ;  /* 0x0000000705047227 */ /* 0x000fc800078e00ff */
[----:B------:R-:W-:-:S04]  /*102a0*/  IMAD.MOV R4, RZ, RZ, -R4 ;  /* 0x000000ffff047224 */ /* 0x000fc800078e0a04 */
[C---:B------:R-:W-:Y:S01]  /*102b0*/  IMAD R7, R0.reuse, R4, R7 ;  /* 0x0000000400077224 */ /* 0x040fe200078e0207 */
[----:B------:R-:W-:Y:S01]  /*102c0*/  ISETP.GT.U32.AND P0, PT, R0, R2, PT ;  /* 0x000000020000720c */ /* 0x000fe20003f04070 */
[----:B------:R-:W-:-:S04]  /*102d0*/  IMAD.HI.U32 R12, R5, R10, RZ ;  /* 0x0000000a050c7227 */ /* 0x000fc800078e00ff */
[----:B------:R-:W-:Y:S01]  /*102e0*/  @!P3 IMAD.IADD R8, R8, 0x1, -R0 ;  /* 0x000000010808b824 */ /* 0x000fe200078e0a00 */
[C---:B------:R-:W-:Y:S01]  /*102f0*/  ISETP.GT.U32.AND P3, PT, R0.reuse, R7, PT ;  /* 0x000000070000720c */ /* 0x040fe20003f64070 */
[----:B------:R-:W-:Y:S02]  /*10300*/  IMAD.MOV R12, RZ, RZ, -R12 ;  /* 0x000000ffff0c7224 */ /* 0x000fe400078e0a0c */
[----:B0-----:R-:W-:Y:S02]  /*10310*/  IMAD.MOV.U32 R11, RZ, RZ, R8 ;  /* 0x000000ffff0b7224 */ /* 0x001fe400078e0008 */
[----:B------:R-:W-:Y:S02]  /*10320*/  IMAD R10, R0, R12, R10 ;  /* 0x0000000c000a7224 */ /* 0x000fe400078e020a */
[----:B------:R-:W-:Y:S02]  /*10330*/  @!P1 IMAD.MOV R11, RZ, RZ, -R11 ;  /* 0x000000ffff0b9224 */ /* 0x000fe400078e0a0b */
[----:B------:R-:W-:Y:S01]  /*10340*/  @!P0 IMAD.IADD R2, R2, 0x1, -R0 ;  /* 0x0000000102028824 */ /* 0x000fe200078e0a00 */
[----:B------:R-:W-:-:S03]  /*10350*/  ISETP.GT.U32.AND P1, PT, R0, R10, PT ;  /* 0x0000000a0000720c */ /* 0x000fc60003f24070 */
[----:B------:R-:W-:Y:S01]  /*10360*/  @!P3 IMAD.IADD R7, R7, 0x1, -R0 ;  /* 0x000000010707b824 */ /* 0x000fe200078e0a00 */
[----:B------:R-:W-:-:S04]  /*10370*/  ISETP.GT.U32.AND P0, PT, R0, R2, PT ;  /* 0x000000020000720c */ /* 0x000fc80003f04070 */
[----:B------:R-:W-:Y:S02]  /*10380*/  ISETP.GT.U32.AND P3, PT, R0, R7, PT ;  /* 0x000000070000720c */ /* 0x000fe40003f64070 */
[----:B------:R-:W-:-:S03]  /*10390*/  ISETP.GE.AND P5, PT, R23, RZ, PT ;  /* 0x000000ff1700720c */ /* 0x000fc60003fa6270 */
[--C-:B------:R-:W-:Y:S01]  /*103a0*/  @!P1 IMAD.IADD R10, R10, 0x1, -R0.reuse ;  /* 0x000000010a0a9824 */ /* 0x100fe200078e0a00 */
[----:B------:R0:W-:Y:S03]  /*103b0*/  STL [R1+0x158], R11 ;  /* 0x0001580b01007387 */ /* 0x0001e60000100800 */
[--C-:B------:R-:W-:Y:S01]  /*103c0*/  @!P0 IMAD.IADD R2, R2, 0x1, -R0.reuse ;  /* 0x0000000102028824 */ /* 0x100fe200078e0a00 */
[----:B------:R-:W-:Y:S01]  /*103d0*/  ISETP.GT.U32.AND P1, PT, R0, R10, PT ;  /* 0x0000000a0000720c */ /* 0x000fe20003f24070 */
[----:B------:R-:W5:Y:S02]  /*103e0*/  LDL.LU R14, [R1+0x510] ;  /* 0x00051000010e7983 */ /* 0x000f640000300800 */
[----:B------:R-:W-:Y:S02]  /*103f0*/  @!P3 IMAD.IADD R7, R7, 0x1, -R0 ;  /* 0x000000010707b824 */ /* 0x000fe400078e0a00 */
[----:B------:R-:W-:Y:S01]  /*10400*/  IMAD.MOV.U32 R17, RZ, RZ, R2 ;  /* 0x000000ffff117224 */ /* 0x000fe200078e0002 */
[----:B------:R-:W5:Y:S01]  /*10410*/  LDL.LU R23, [R1+0x514] ;  /* 0x0005140001177983 */ /* 0x000f620000300800 */
[----:B------:R-:W-:-:S02]  /*10420*/  IMAD.MOV.U32 R16, RZ, RZ, R7 ;  /* 0x000000ffff107224 */ /* 0x000fc400078e0007 */
[----:B------:R-:W-:Y:S01]  /*10430*/  @!P4 IMAD.MOV R17, RZ, RZ, -R17 ;  /* 0x000000ffff11c224 */ /* 0x000fe200078e0a11 */
[----:B0-----:R-:W5:Y:S01]  /*10440*/  LDL.LU R11, [R1+0x518] ;  /* 0x00051800010b7983 */ /* 0x001f620000300800 */
[----:B------:R-:W-:Y:S02]  /*10450*/  @!P5 IMAD.MOV R16, RZ, RZ, -R16 ;  /* 0x000000ffff10d224 */ /* 0x000fe400078e0a10 */
[----:B------:R-:W-:Y:S01]  /*10460*/  @!P1 IMAD.IADD R10, R10, 0x1, -R0 ;  /* 0x000000010a0a9824 */ /* 0x000fe200078e0a00 */
[----:B------:R-:W-:Y:S04]  /*10470*/  STL [R1+0x108], R17 ;  /* 0x0001081101007387 */ /* 0x000fe80000100800 */
[----:B------:R-:W-:Y:S01]  /*10480*/  STL [R1+0x10c], R16 ;  /* 0x00010c1001007387 */ /* 0x000fe20000100800 */
[----:B----4-:R-:W-:-:S02]  /*10490*/  IABS R4, R3 ;  /* 0x0000000300047213 */ /* 0x010fc40000000000 */
[----:B------:R-:W-:Y:S02]  /*104a0*/  ISETP.GE.AND P1, PT, R3, RZ, PT ;  /* 0x000000ff0300720c */ /* 0x000fe40003f26270 */
[----:B------:R-:W4:Y:S01]  /*104b0*/  LDL.LU R3, [R1+0x51c] ;  /* 0x00051c0001037983 */ /* 0x000f220000300800 */
[----:B------:R-:W-:-:S04]  /*104c0*/  IMAD.HI.U32 R15, R5, R6, RZ ;  /* 0x00000006050f7227 */ /* 0x000fc800078e00ff */
[----:B------:R-:W-:-:S04]  /*104d0*/  IMAD.MOV R15, RZ, RZ, -R15 ;  /* 0x000000ffff0f7224 */ /* 0x000fc800078e0a0f */
[----:B------:R-:W-:-:S05]  /*104e0*/  IMAD R6, R0, R15, R6 ;  /* 0x0000000f00067224 */ /* 0x000fca00078e0206 */
[----:B------:R-:W-:Y:S02]  /*104f0*/  ISETP.GT.U32.AND P0, PT, R0, R6, PT ;  /* 0x000000060000720c */ /* 0x000fe40003f04070 */
[----:B------:R-:W-:-:S11]  /*10500*/  IABS R9, R25 ;  /* 0x0000001900097213 */ /* 0x000fd60000000000 */
[----:B------:R-:W-:Y:S02]  /*10510*/  @!P0 IMAD.IADD R6, R6, 0x1, -R0 ;  /* 0x0000000106068824 */ /* 0x000fe400078e0a00 */
[----:B------:R-:W-:-:S03]  /*10520*/  IMAD.HI.U32 R8, R5, R9, RZ ;  /* 0x0000000905087227 */ /* 0x000fc600078e00ff */
[----:B------:R-:W-:Y:S01]  /*10530*/  ISETP.GT.U32.AND P0, PT, R0, R6, PT ;  /* 0x000000060000720c */ /* 0x000fe20003f04070 */
[----:B------:R-:W-:Y:S02]  /*10540*/  IMAD.MOV R8, RZ, RZ, -R8 ;  /* 0x000000ffff087224 */ /* 0x000fe400078e0a08 */
[----:B------:R-:W-:-:S04]  /*10550*/  IMAD.HI.U32 R12, R5, R4, RZ ;  /* 0x00000004050c7227 */ /* 0x000fc800078e00ff */
[----:B------:R-:W-:Y:S02]  /*10560*/  @!P2 IMAD.MOV R10, RZ, RZ, -R10 ;  /* 0x000000ffff0aa224 */ /* 0x000fe400078e0a0a */
[----:B------:R-:W-:Y:S02]  /*10570*/  IMAD R8, R0, R8, R9 ;  /* 0x0000000800087224 */ /* 0x000fe400078e0209 */
[----:B------:R-:W-:Y:S01]  /*10580*/  IMAD.MOV R9, RZ, RZ, -R12 ;  /* 0x000000ffff097224 */ /* 0x000fe200078e0a0c */
[----:B------:R-:W-:Y:S01]  /*10590*/  IABS R13, R24 ;  /* 0x00000018000d7213 */ /* 0x000fe20000000000 */
[----:B------:R-:W-:Y:S01]  /*105a0*/  @!P0 IMAD.IADD R6, R6, 0x1, -R0 ;  /* 0x0000000106068824 */ /* 0x000fe200078e0a00 */
[----:B------:R-:W-:Y:S01]  /*105b0*/  STL [R1+0x110], R10 ;  /* 0x0001100a01007387 */ /* 0x000fe20000100800 */
[----:B------:R-:W-:Y:S01]  /*105c0*/  ISETP.GE.AND P0, PT, R24, RZ, PT ;  /* 0x000000ff1800720c */ /* 0x000fe20003f06270 */
[C---:B------:R-:W-:Y:S02]  /*105d0*/  IMAD R4, R0.reuse, R9, R4 ;  /* 0x0000000900047224 */ /* 0x040fe400078e0204 */
[----:B------:R-:W4:Y:S01]  /*105e0*/  LDL.LU R24, [R1+0x520] ;  /* 0x0005200001187983 */ /* 0x000f220000300800 */
[----:B------:R-:W-:-:S02]  /*105f0*/  ISETP.GT.U32.AND P3, PT, R0, R8, PT ;  /* 0x000000080000720c */ /* 0x000fc40003f64070 */
[----:B------:R-:W-:-:S11]  /*10600*/  ISETP.GT.U32.AND P4, PT, R0, R4, PT ;  /* 0x000000040000720c */ /* 0x000fd60003f84070 */
[--C-:B------:R-:W-:Y:S02]  /*10610*/  @!P3 IMAD.IADD R8, R8, 0x1, -R0.reuse ;  /* 0x000000010808b824 */ /* 0x100fe400078e0a00 */
[----:B------:R-:W-:-:S03]  /*10620*/  @!P4 IMAD.IADD R4, R4, 0x1, -R0 ;  /* 0x000000010404c824 */ /* 0x000fc600078e0a00 */
[C---:B------:R-:W-:Y:S02]  /*10630*/  ISETP.GT.U32.AND P4, PT, R0.reuse, R8, PT ;  /* 0x000000080000720c */ /* 0x040fe40003f84070 */
[----:B------:R-:W-:Y:S02]  /*10640*/  ISETP.GT.U32.AND P2, PT, R0, R4, PT ;  /* 0x000000040000720c */ /* 0x000fe40003f44070 */
[----:B------:R-:W-:Y:S01]  /*10650*/  ISETP.GE.AND P5, PT, R25, RZ, PT ;  /* 0x000000ff1900720c */ /* 0x000fe20003fa6270 */
[----:B------:R-:W-:-:S08]  /*10660*/  @!P6 IMAD.MOV R6, RZ, RZ, -R6 ;  /* 0x000000ffff06e224 */ /* 0x000fd000078e0a06 */
[--C-:B------:R-:W-:Y:S02]  /*10670*/  @!P4 IMAD.IADD R8, R8, 0x1, -R0.reuse ;  /* 0x000000010808c824 */ /* 0x100fe400078e0a00 */
[----:B------:R-:W-:-:S04]  /*10680*/  @!P2 IMAD.IADD R4, R4, 0x1, -R0 ;  /* 0x000000010404a824 */ /* 0x000fc800078e0a00 */
[----:B------:R-:W-:Y:S01]  /*10690*/  @!P1 IMAD.MOV R4, RZ, RZ, -R4 ;  /* 0x000000ffff049224 */ /* 0x000fe200078e0a04 */
[----:B--2---:R-:W-:-:S05]  /*106a0*/  IABS R9, R22 ;  /* 0x0000001600097213 */ /* 0x004fca0000000000 */
[----:B------:R-:W-:-:S04]  /*106b0*/  IMAD.HI.U32 R7, R5, R9, RZ ;  /* 0x0000000905077227 */ /* 0x000fc800078e00ff */
[----:B------:R-:W-:-:S04]  /*106c0*/  IMAD.MOV R7, RZ, RZ, -R7 ;  /* 0x000000ffff077224 */ /* 0x000fc800078e0a07 */
[----:B------:R-:W-:Y:S01]  /*106d0*/  IMAD R9, R0, R7, R9 ;  /* 0x0000000700097224 */ /* 0x000fe200078e0209 */
[----:B------:R-:W-:Y:S02]  /*106e0*/  ISETP.GE.AND P2, PT, R22, RZ, PT ;  /* 0x000000ff1600720c */ /* 0x000fe40003f46270 */
[----:B------:R-:W2:Y:S02]  /*106f0*/  LDL.LU R22, [R1+0x524] ;  /* 0x0005240001167983 */ /* 0x000ea40000300800 */
[----:B------:R-:W-:Y:S02]  /*10700*/  ISETP.GT.U32.AND P4, PT, R0, R9, PT ;  /* 0x000000090000720c */ /* 0x000fe40003f84070 */
[----:B------:R0:W-:Y:S02]  /*10710*/  STL [R1+0x48], R6 ;  /* 0x0000480601007387 */ /* 0x0001e40000100800 */
[----:B0-----:R-:W-:-:S04]  /*10720*/  IMAD.MOV.U32 R6, RZ, RZ, R8 ;  /* 0x000000ffff067224 */ /* 0x001fc800078e0008 */
[----:B------:R-:W-:Y:S01]  /*10730*/  @!P5 IMAD.MOV R6, RZ, RZ, -R6 ;  /* 0x000000ffff06d224 */ /* 0x000fe200078e0a06 */
[----:B---3--:R-:W-:-:S04]  /*10740*/  IABS R18, R26 ;  /* 0x0000001a00127213 */ /* 0x008fc80000000000 */
[----:B------:R-:W-:Y:S01]  /*10750*/  @!P4 IMAD.IADD R9, R9, 0x1, -R0 ;  /* 0x000000010909c824 */ /* 0x000fe200078e0a00 */
[----:B------:R-:W-:Y:S01]  /*10760*/  ISETP.GE.AND P4, PT, R26, RZ, PT ;  /* 0x000000ff1a00720c */ /* 0x000fe20003f86270 */
[----:B------:R-:W-:Y:S01]  /*10770*/  IMAD.MOV.U32 R26, RZ, RZ, R28 ;  /* 0x000000ffff1a7224 */ /* 0x000fe200078e001c */
[----:B------:R0:W-:Y:S04]  /*10780*/  STL [R1+0x44], R6 ;  /* 0x0000440601007387 */ /* 0x0001e80000100800 */
[----:B------:R-:W3:Y:S04]  /*10790*/  LDL.LU R28, [R1+0x528] ;  /* 0x00052800011c7983 */ /* 0x000ee80000300800 */
[----:B------:R-:W-:Y:S04]  /*107a0*/  STL [R1+0x40], R4 ;  /* 0x0000400401007387 */ /* 0x000fe80000100800 */
[----:B------:R-:W3:Y:S01]  /*107b0*/  LDL.LU R29, [R1+0x52c] ;  /* 0x00052c00011d7983 */ /* 0x000ee20000300800 */
[----:B------:R-:W-:-:S04]  /*107c0*/  IMAD.MOV.U32 R12, RZ, RZ, R13 ;  /* 0x000000ffff0c7224 */ /* 0x000fc800078e000d */
[----:B------:R-:W-:-:S04]  /*107d0*/  IMAD.HI.U32 R13, R5, R12, RZ ;  /* 0x0000000c050d7227 */ /* 0x000fc800078e00ff */
[----:B------:R-:W-:-:S04]  /*107e0*/  IMAD.MOV R13, RZ, RZ, -R13 ;  /* 0x000000ffff0d7224 */ /* 0x000fc800078e0a0d */
[----:B------:R-:W-:-:S05]  /*107f0*/  IMAD R2, R0, R13, R12 ;  /* 0x0000000d00027224 */ /* 0x000fca00078e020c */
[----:B------:R-:W-:Y:S01]  /*10800*/  ISETP.GT.U32.AND P3, PT, R0, R2, PT ;  /* 0x000000020000720c */ /* 0x000fe20003f64070 */
[----:B------:R-:W-:-:S12]  /*10810*/  IMAD.HI.U32 R10, R5, R18, RZ ;  /* 0x00000012050a7227 */ /* 0x000fd800078e00ff */
[----:B------:R-:W-:-:S05]  /*10820*/  @!P3 IMAD.IADD R2, R2, 0x1, -R0 ;  /* 0x000000010202b824 */ /* 0x000fca00078e0a00 */
[----:B------:R-:W-:Y:S01]  /*10830*/  ISETP.GT.U32.AND P3, PT, R0, R2, PT ;  /* 0x000000020000720c */ /* 0x000fe20003f64070 */
[----:B------:R-:W-:-:S04]  /*10840*/  IMAD.MOV R10, RZ, RZ, -R10 ;  /* 0x000000ffff0a7224 */ /* 0x000fc800078e0a0a */
[----:B------:R-:W-:Y:S01]  /*10850*/  IMAD R18, R0, R10, R18 ;  /* 0x0000000a00127224 */ /* 0x000fe200078e0212 */
[----:B-----5:R-:W-:-:S07]  /*10860*/  IABS R25, R14 ;  /* 0x0000000e00197213 */ /* 0x020fce0000000000 */
[----:B------:R-:W-:Y:S01]  /*10870*/  @!P3 IMAD.IADD R2, R2, 0x1, -R0 ;  /* 0x000000010202b824 */ /* 0x000fe200078e0a00 */
[----:B------:R-:W-:Y:S01]  /*10880*/  ISETP.GT.U32.AND P3, PT, R0, R18, PT ;  /* 0x000000120000720c */ /* 0x000fe20003f64070 */
[----:B------:R-:W-:Y:S01]  /*10890*/  IMAD.HI.U32 R12, R5, R25, RZ ;  /* 0x00000019050c7227 */ /* 0x000fe200078e00ff */
[----:B------:R-:W-:-:S03]  /*108a0*/  IABS R13, R23 ;  /* 0x00000017000d7213 */ /* 0x000fc60000000000 */
[----:B------:R-:W-:Y:S01]  /*108b0*/  IMAD.MOV R12, RZ, RZ, -R12 ;  /* 0x000000ffff0c7224 */ /* 0x000fe200078e0a0c */
[----:B----4-:R-:W-:Y:S01]  /*108c0*/  IABS R10, R3 ;  /* 0x00000003000a7213 */ /* 0x010fe20000000000 */
[----:B------:R-:W-:-:S04]  /*108d0*/  IMAD.HI.U32 R20, R5, R13, RZ ;  /* 0x0000000d05147227 */ /* 0x000fc800078e00ff */
[----:B------:R-:W-:Y:S02]  /*108e0*/  IMAD R25, R0, R12, R25 ;  /* 0x0000000c00197224 */ /* 0x000fe400078e0219 */
[----:B------:R-:W-:Y:S02]  /*108f0*/  @!P3 IMAD.IADD R18, R18, 0x1, -R0 ;  /* 0x000000011212b824 */ /* 0x000fe400078e0a00 */
[----:B------:R-:W-:Y:S01]  /*10900*/  IMAD.MOV R20, RZ, RZ, -R20 ;  /* 0x000000ffff147224 */ /* 0x000fe200078e0a14 */
[C---:B------:R-:W-:Y:S01]  /*10910*/  ISETP.GT.U32.AND P5, PT, R0.reuse, R25, PT ;  /* 0x000000190000720c */ /* 0x040fe20003fa4070 */
[----:B------:R-:W-:Y:S01]  /*10920*/  IMAD.HI.U32 R15, R5, R10, RZ ;  /* 0x0000000a050f7227 */ /* 0x000fe200078e00ff */
[----:B------:R-:W-:-:S03]  /*10930*/  ISETP.GT.U32.AND P3, PT, R0, R18, PT ;  /* 0x000000120000720c */ /* 0x000fc60003f64070 */
[C---:B------:R-:W-:Y:S02]  /*10940*/  IMAD R13, R0.reuse, R20, R13 ;  /* 0x00000014000d7224 */ /* 0x040fe400078e020d */
[----:B------:R-:W-:Y:S01]  /*10950*/  IMAD.MOV R15, RZ, RZ, -R15 ;  /* 0x000000ffff0f7224 */ /* 0x000fe200078e0a0f */
[C---:B------:R-:W-:Y:S01]  /*10960*/  ISETP.GT.U32.AND P6, PT, R0.reuse, R9, PT ;  /* 0x000000090000720c */ /* 0x040fe20003fc4070 */
[----:B------:R-:W-:Y:S01]  /*10970*/  @!P0 IMAD.MOV R2, RZ, RZ, -R2 ;  /* 0x000000ffff028224 */ /* 0x000fe200078e0a02 */
[C---:B------:R-:W-:Y:S01]  /*10980*/  ISETP.GT.U32.AND P1, PT, R0.reuse, R13, PT ;  /* 0x0000000d0000720c */ /* 0x040fe20003f24070 */
[----:B0-----:R-:W-:Y:S02]  /*10990*/  IMAD R6, R0, R15, R10 ;  /* 0x0000000f00067224 */ /* 0x001fe400078e020a */
[--C-:B------:R-:W-:Y:S01]  /*109a0*/  @!P5 IMAD.IADD R25, R25, 0x1, -R0.reuse ;  /* 0x000000011919d824 */ /* 0x100fe200078e0a00 */
[----:B------:R-:W-:Y:S01]  /*109b0*/  STL [R1+0xa0], R2 ;  /* 0x0000a00201007387 */ /* 0x000fe20000100800 */
[----:B------:R-:W-:Y:S01]  /*109c0*/  @!P3 IMAD.IADD R18, R18, 0x1, -R0 ;  /* 0x000000011212b824 */ /* 0x000fe200078e0a00 */
[----:B------:R-:W-:-:S02]  /*109d0*/  ISETP.GE.AND P3, PT, R23, RZ, PT ;  /* 0x000000ff1700720c */ /* 0x000fc40003f66270 */
[----:B------:R-:W-:Y:S01]  /*109e0*/  ISETP.GT.U32.AND P5, PT, R0, R6, PT ;  /* 0x000000060000720c */ /* 0x000fe20003fa4070 */
[----:B------:R-:W4:Y:S01]  /*109f0*/  LDL.LU R23, [R1+0x530] ;  /* 0x0005300001177983 */ /* 0x000f220000300800 */
[----:B------:R-:W-:Y:S01]  /*10a00*/  IABS R7, R11 ;  /* 0x0000000b00077213 */ /* 0x000fe20000000000 */
[--C-:B------:R-:W-:Y:S02]  /*10a10*/  @!P6 IMAD.IADD R9, R9, 0x1, -R0.reuse ;  /* 0x000000010909e824 */ /* 0x100fe400078e0a00 */
[----:B------:R-:W-:Y:S02]  /*10a20*/  @!P1 IMAD.IADD R13, R13, 0x1, -R0 ;  /* 0x000000010d0d9824 */ /* 0x000fe400078e0a00 */
[----:B------:R-:W-:-:S04]  /*10a30*/  IMAD.HI.U32 R17, R5, R7, RZ ;  /* 0x0000000705117227 */ /* 0x000fc800078e00ff */
[----:B------:R-:W-:Y:S01]  /*10a40*/  @!P2 IMAD.MOV R9, RZ, RZ, -R9 ;  /* 0x000000ffff09a224 */ /* 0x000fe200078e0a09 */
[----:B------:R-:W-:Y:S01]  /*10a50*/  ISETP.GT.U32.AND P2, PT, R0, R13, PT ;  /* 0x0000000d0000720c */ /* 0x000fe20003f44070 */
[----:B------:R-:W-:Y:S02]  /*10a60*/  @!P5 IMAD.IADD R6, R6, 0x1, -R0 ;  /* 0x000000010606d824 */ /* 0x000fe400078e0a00 */
[----:B------:R-:W-:Y:S02]  /*10a70*/  IMAD.MOV R17, RZ, RZ, -R17 ;  /* 0x000000ffff117224 */ /* 0x000fe400078e0a11 */
[----:B------:R-:W-:Y:S01]  /*10a80*/  @!P4 IMAD.MOV R18, RZ, RZ, -R18 ;  /* 0x000000ffff12c224 */ /* 0x000fe200078e0a12 */
[C---:B------:R-:W-:Y:S01]  /*10a90*/  ISETP.GT.U32.AND P4, PT, R0.reuse, R6, PT ;  /* 0x000000060000720c */ /* 0x040fe20003f84070 */
[C---:B------:R-:W-:Y:S01]  /*10aa0*/  IMAD R7, R0.reuse, R17, R7 ;  /* 0x0000001100077224 */ /* 0x040fe200078e0207 */
[----:B------:R0:W-:Y:S04]  /*10ab0*/  STL [R1+0x310c], R9 ;  /* 0x00310c0901007387 */ /* 0x0001e80000100800 */
[----:B------:R-:W-:Y:S01]  /*10ac0*/  ISETP.GT.U32.AND P6, PT, R0, R7, PT ;  /* 0x000000070000720c */ /* 0x000fe20003fc4070 */
[----:B------:R-:W-:Y:S01]  /*10ad0*/  @!P2 IMAD.IADD R13, R13, 0x1, -R0 ;  /* 0x000000010d0da824 */ /* 0x000fe200078e0a00 */
[----:B------:R-:W-:Y:S01]  /*10ae0*/  STL [R1+0x3110], R18 ;  /* 0x0031101201007387 */ /* 0x000fe20000100800 */
[----:B------:R-:W-:-:S03]  /*10af0*/  ISETP.GE.AND P2, PT, R3, RZ, PT ;  /* 0x000000ff0300720c */ /* 0x000fc60003f46270 */
[----:B------:R-:W5:Y:S01]  /*10b00*/  LDL.LU R3, [R1+0x534] ;  /* 0x0005340001037983 */ /* 0x000f620000300800 */
[--C-:B------:R-:W-:Y:S01]  /*10b10*/  @!P4 IMAD.IADD R6, R6, 0x1, -R0.reuse ;  /* 0x000000010606c824 */ /* 0x100fe200078e0a00 */
[----:B------:R-:W-:Y:S02]  /*10b20*/  IABS R12, R24 ;  /* 0x00000018000c7213 */ /* 0x000fe40000000000 */
[----:B------:R-:W-:Y:S02]  /*10b30*/  ISETP.GE.AND P4, PT, R24, RZ, PT ;  /* 0x000000ff1800720c */ /* 0x000fe40003f86270 */
[----:B------:R-:W5:Y:S01]  /*10b40*/  LDL.LU R24, [R1+0x538] ;  /* 0x0005380001187983 */ /* 0x000f620000300800 */
[----:B------:R-:W-:Y:S01]  /*10b50*/  @!P6 IMAD.IADD R7, R7, 0x1, -R0 ;  /* 0x000000010707e824 */ /* 0x000fe200078e0a00 */
[----:B------:R-:W-:Y:S01]  /*10b60*/  ISETP.GT.U32.AND P6, PT, R0, R25, PT ;  /* 0x000000190000720c */ /* 0x000fe20003fc4070 */
[----:B------:R-:W-:-:S04]  /*10b70*/  IMAD.HI.U32 R10, R5, R12, RZ ;  /* 0x0000000c050a7227 */ /* 0x000fc800078e00ff */
[----:B------:R-:W-:-:S04]  /*10b80*/  IMAD.MOV R10, RZ, RZ, -R10 ;  /* 0x000000ffff0a7224 */ /* 0x000fc800078e0a0a */
[----:B------:R-:W-:-:S04]  /*10b90*/  IMAD R10, R0, R10, R12 ;  /* 0x0000000a000a7224 */ /* 0x000fc800078e020c */
[----:B------:R-:W-:Y:S01]  /*10ba0*/  @!P6 IMAD.IADD R25, R25, 0x1, -R0 ;  /* 0x000000011919e824 */ /* 0x000fe200078e0a00 */
[----:B------:R-:W-:Y:S02]  /*10bb0*/  ISETP.GT.U32.AND P6, PT, R0, R10, PT ;  /* 0x0000000a0000720c */ /* 0x000fe40003fc4070 */
[----:B------:R-:W-:Y:S02]  /*10bc0*/  ISETP.GE.AND P0, PT, R14, RZ, PT ;  /* 0x000000ff0e00720c */ /* 0x000fe40003f06270 */
[----:B------:R-:W-:Y:S02]  /*10bd0*/  ISETP.GT.U32.AND P5, PT, R0, R7, PT ;  /* 0x000000070000720c */ /* 0x000fe40003fa4070 */
[----:B------:R-:W-:Y:S01]  /*10be0*/  ISETP.GE.AND P1, PT, R11, RZ, PT ;  /* 0x000000ff0b00720c */ /* 0x000fe20003f26270 */
[----:B0-----:R-:W-:-:S06]  /*10bf0*/  IMAD.MOV.U32 R9, RZ, RZ, R13 ;  /* 0x000000ffff097224 */ /* 0x001fcc00078e000d */
[----:B------:R-:W-:Y:S02]  /*10c00*/  @!P6 IMAD.IADD R10, R10, 0x1, -R0 ;  /* 0x000000010a0ae824 */ /* 0x000fe400078e0a00 */
[----:B------:R-:W-:-:S03]  /*10c10*/  @!P0 IMAD.MOV R25, RZ, RZ, -R25 ;  /* 0x000000ffff198224 */ /* 0x000fc600078e0a19 */
[----:B------:R-:W-:Y:S01]  /*10c20*/  ISETP.GT.U32.AND P0, PT, R0, R10, PT ;  /* 0x0000000a0000720c */ /* 0x000fe20003f04070 */
[----:B------:R-:W-:Y:S02]  /*10c30*/  @!P5 IMAD.IADD R7, R7, 0x1, -R0 ;  /* 0x000000010707d824 */ /* 0x000fe400078e0a00 */
[----:B------:R-:W-:Y:S02]  /*10c40*/  @!P3 IMAD.MOV R9, RZ, RZ, -R9 ;  /* 0x000000ffff09b224 */ /* 0x000fe400078e0a09 */
[----:B------:R-:W-:Y:S01]  /*10c50*/  @!P1 IMAD.MOV R7, RZ, RZ, -R7 ;  /* 0x000000ffff079224 */ /* 0x000fe200078e0a07 */
[----:B------:R-:W-:Y:S01]  /*10c60*/  STL [R1+0x3114], R25 ;  /* 0x0031141901007387 */ /* 0x000fe20000100800 */
[----:B------:R-:W-:-:S03]  /*10c70*/  @!P2 IMAD.MOV R6, RZ, RZ, -R6 ;  /* 0x000000ffff06a224 */ /* 0x000fc600078e0a06 */
[----:B------:R-:W-:Y:S03]  /*10c80*/  STL [R1+0x4c], R9 ;  /* 0x00004c0901007387 */ /* 0x000fe60000100800 */
[----:B------:R-:W-:Y:S01]  /*10c90*/  @!P0 IMAD.IADD R10, R10, 0x1, -R0 ;  /* 0x000000010a0a8824 */ /* 0x000fe200078e0a00 */
[----:B--2---:R-:W-:Y:S02]  /*10ca0*/  IABS R2, R22 ;  /* 0x0000001600027213 */ /* 0x004fe40000000000 */
[----:B------:R-:W-:Y:S02]  /*10cb0*/  ISETP.GE.AND P6, PT, R22, RZ, PT ;  /* 0x000000ff1600720c */ /* 0x000fe40003fc6270 */
[----:B------:R-:W2:Y:S04]  /*10cc0*/  LDL.LU R22, [R1+0x53c] ;  /* 0x00053c0001167983 */ /* 0x000ea80000300800 */
[----:B------:R5:W-:Y:S01]  /*10cd0*/  STL [R1+0x58], R7 ;  /* 0x0000580701007387 */ /* 0x000be20000100800 */
[----:B---3--:R-:W-:-:S02]  /*10ce0*/  IABS R12, R28 ;  /* 0x0000001c000c7213 */ /* 0x008fc40000000000 */
[----:B------:R-:W-:Y:S02]  /*10cf0*/  ISETP.GE.AND P1, PT, R28, RZ, PT ;  /* 0x000000ff1c00720c */ /* 0x000fe40003f26270 */
[----:B------:R-:W3:Y:S01]  /*10d00*/  LDL.LU R28, [R1+0x540] ;  /* 0x00054000011c7983 */ /* 0x000ee20000300800 */
[----:B------:R-:W-:-:S03]  /*10d10*/  IABS R4, R29 ;  /* 0x0000001d00047213 */ /* 0x000fc60000000000 */
[----:B------:R0:W-:Y:S01]  /*10d20*/  STL [R1+0x5c], R6 ;  /* 0x00005c0601007387 */ /* 0x0001e20000100800 */
[----:B------:R-:W-:-:S03]  /*10d30*/  ISETP.GE.AND P0, PT, R29, RZ, PT ;  /* 0x000000ff1d00720c */ /* 0x000fc60003f06270 */
[----:B------:R-:W2:Y:S01]  /*10d40*/  LDL.LU R29, [R1+0x544] ;  /* 0x00054400011d7983 */ /* 0x000ea20000300800 */
[----:B------:R-:W-:-:S04]  /*10d50*/  IMAD.HI.U32 R8, R5, R2, RZ ;  /* 0x0000000205087227 */ /* 0x000fc800078e00ff */
[----:B------:R-:W-:-:S04]  /*10d60*/  IMAD.MOV R8, RZ, RZ, -R8 ;  /* 0x000000ffff087224 */ /* 0x000fc800078e0a08 */
[----:B------:R-:W-:-:S05]  /*10d70*/  IMAD R2, R0, R8, R2 ;  /* 0x0000000800027224 */ /* 0x000fca00078e0202 */
[----:B------:R-:W-:Y:S01]  /*10d80*/  ISETP.GT.U32.AND P5, PT, R0, R2, PT ;  /* 0x000000020000720c */ /* 0x000fe20003fa4070 */
[----:B------:R-:W-:-:S04]  /*10d90*/  IMAD.HI.U32 R15, R5, R4, RZ ;  /* 0x00000004050f7227 */ /* 0x000fc800078e00ff */
[----:B------:R-:W-:Y:S02]  /*10da0*/  IMAD.MOV R15, RZ, RZ, -R15 ;  /* 0x000000ffff0f7224 */ /* 0x000fe400078e0a0f */
[----:B------:R-:W-:-:S06]  /*10db0*/  IMAD.HI.U32 R17, R5, R12, RZ ;  /* 0x0000000c05117227 */ /* 0x000fcc00078e00ff */
[----:B------:R-:W-:Y:S02]  /*10dc0*/  @!P5 IMAD.IADD R2, R2, 0x1, -R0 ;  /* 0x000000010202d824 */ /* 0x000fe400078e0a00 */
[C---:B------:R-:W-:Y:S02]  /*10dd0*/  IMAD R4, R0.reuse, R15, R4 ;  /* 0x0000000f00047224 */ /* 0x040fe400078e0204 */
[----:B------:R-:W-:Y:S01]  /*10de0*/  IMAD.MOV R17, RZ, RZ, -R17 ;  /* 0x000000ffff117224 */ /* 0x000fe200078e0a11 */
[----:B------:R-:W-:-:S03]  /*10df0*/  ISETP.GT.U32.AND P3, PT, R0, R2, PT ;  /* 0x000000020000720c */ /* 0x000fc60003f64070 */
[----:B------:R-:W-:-:S05]  /*10e00*/  IMAD R12, R0, R17, R12 ;  /* 0x00000011000c7224 */ /* 0x000fca00078e020c */
[----:B------:R-:W-:-:S05]  /*10e10*/  ISETP.GT.U32.AND P5, PT, R0, R12, PT ;  /* 0x0000000c0000720c */ /* 0x000fca0003fa4070 */
[----:B------:R-:W-:Y:S02]  /*10e20*/  @!P3 IMAD.IADD R2, R2, 0x1, -R0 ;  /* 0x000000010202b824 */ /* 0x000fe400078e0a00 */
[----:B------:R-:W-:-:S06]  /*10e30*/  IMAD.MOV.U32 R21, RZ, RZ, R10 ;  /* 0x000000ffff157224 */ /* 0x000fcc00078e000a */
[----:B------:R-:W-:Y:S01]  /*10e40*/  @!P5 IMAD.IADD R12, R12, 0x1, -R0 ;  /* 0x000000010c0cd824 */ /* 0x000fe200078e0a00 */
[----:B----4-:R-:W-:-:S05]  /*10e50*/  IABS R8, R23 ;  /* 0x0000001700087213 */ /* 0x010fca0000000000 */
[----:B------:R-:W-:-:S04]  /*10e60*/  IMAD.HI.U32 R15, R5, R8, RZ ;  /* 0x00000008050f7227 */ /* 0x000fc800078e00ff */
[----:B------:R-:W-:-:S04]  /*10e70*/  IMAD.MOV R13, RZ, RZ, -R15 ;  /* 0x000000ffff0d7224 */ /* 0x000fc800078e0a0f */
[----:B------:R-:W-:-:S05]  /*10e80*/  IMAD R8, R0, R13, R8 ;  /* 0x0000000d00087224 */ /* 0x000fca00078e0208 */
[C---:B------:R-:W-:Y:S01]  /*10e90*/  ISETP.GT.U32.AND P3, PT, R0.reuse, R8, PT ;  /* 0x000000080000720c */ /* 0x040fe20003f64070 */
[----:B------:R-:W-:Y:S01]  /*10ea0*/  @!P4 IMAD.MOV R21, RZ, RZ, -R21 ;  /* 0x000000ffff15c224 */ /* 0x000fe200078e0a15 */
[----:B------:R-:W-:Y:S01]  /*10eb0*/  ISETP.GE.AND P5, PT, R23, RZ, PT ;  /* 0x000000ff1700720c */ /* 0x000fe20003fa6270 */
[----:B------:R-:W-:Y:S01]  /*10ec0*/  IMAD.MOV.U32 R23, RZ, RZ, R26 ;  /* 0x000000ffff177224 */ /* 0x000fe200078e001a */
[----:B------:R-:W-:Y:S01]  /*10ed0*/  ISETP.GT.U32.AND P4, PT, R0, R12, PT ;  /* 0x0000000c0000720c */ /* 0x000fe20003f84070 */
[----:B------:R-:W4:Y:S01]  /*10ee0*/  LDL.LU R26, [R1+0x548] ;  /* 0x00054800011a7983 */ /* 0x000f220000300800 */
[----:B-----5:R-:W-:-:S07]  /*10ef0*/  IABS R7, R3 ;  /* 0x0000000300077213 */ /* 0x020fce0000000000 */
[----:B------:R-:W-:Y:S02]  /*10f00*/  @!P3 IMAD.IADD R8, R8, 0x1, -R0 ;  /* 0x000000010808b824 */ /* 0x000fe400078e0a00 */
[C---:B------:R-:W-:Y:S01]  /*10f10*/  IMAD.HI.U32 R13, R5.reuse, R7, RZ ;  /* 0x00000007050d7227 */ /* 0x040fe200078e00ff */
[----:B0-----:R-:W-:Y:S02]  /*10f20*/  IABS R6, R24 ;  /* 0x0000001800067213 */ /* 0x001fe40000000000 */
[C---:B------:R-:W-:Y:S01]  /*10f30*/  ISETP.GT.U32.AND P3, PT, R0.reuse, R8, PT ;  /* 0x000000080000720c */ /* 0x040fe20003f64070 */
[----:B------:R-:W-:Y:S01]  /*10f40*/  IMAD.MOV R13, RZ, RZ, -R13 ;  /* 0x000000ffff0d7224 */ /* 0x000fe200078e0a0d */
[----:B------:R-:W-:Y:S01]  /*10f50*/  ISETP.GT.U32.AND P2, PT, R0, R4, PT ;  /* 0x000000040000720c */ /* 0x000fe20003f44070 */
[----:B------:R-:W-:-:S04]  /*10f60*/  IMAD.HI.U32 R10, R5, R6, RZ ;  /* 0x00000006050a7227 */ /* 0x000fc800078e00ff */
[----:B------:R-:W-:Y:S02]  /*10f70*/  IMAD R7, R0, R13, R7 ;  /* 0x0000000d00077224 */ /* 0x000fe400078e0207 */
[----:B------:R-:W-:Y:S02]  /*10f80*/  IMAD.MOV R10, RZ, RZ, -R10 ;  /* 0x000000ffff0a7224 */ /* 0x000fe400078e0a0a */
[----:B------:R-:W-:Y:S01]  /*10f90*/  @!P4 IMAD.IADD R12, R12, 0x1, -R0 ;  /* 0x000000010c0cc824 */ /* 0x000fe200078e0a00 */
[C---:B------:R-:W-:Y:S01]  /*10fa0*/  ISETP.GT.U32.AND P4, PT, R0.reuse, R7, PT ;  /* 0x000000070000720c */ /* 0x040fe20003f84070 */
[----:B------:R-:W-:Y:S02]  /*10fb0*/  IMAD R6, R0, R10, R6 ;  /* 0x0000000a00067224 */ /* 0x000fe400078e0206 */
[--C-:B------:R-:W-:Y:S02]  /*10fc0*/  @!P3 IMAD.IADD R8, R8, 0x1, -R0.reuse ;  /* 0x000000010808b824 */ /* 0x100fe400078e0a00 */
[----:B------:R-:W-:Y:S01]  /*10fd0*/  @!P2 IMAD.IADD R4, R4, 0x1, -R0 ;  /* 0x000000010404a824 */ /* 0x000fe200078e0a00 */
[----:B------:R-:W-:-:S04]  /*10fe0*/  ISETP.GT.U32.AND P3, PT, R0, R6, PT ;  /* 0x000000060000720c */ /* 0x000fc80003f64070 */
[----:B------:R-:W-:Y:S01]  /*10ff0*/  ISETP.GT.U32.AND P2, PT, R0, R4, PT ;  /* 0x000000040000720c */ /* 0x000fe20003f44070 */
[----:B------:R-:W-:Y:S02]  /*11000*/  IMAD.MOV.U32 R14, RZ, RZ, R2 ;  /* 0x000000ffff0e7224 */ /* 0x000fe400078e0002 */
[----:B------:R-:W-:Y:S02]  /*11010*/  @!P4 IMAD.IADD R7, R7, 0x1, -R0 ;  /* 0x000000010707c824 */ /* 0x000fe400078e0a00 */
[----:B------:R-:W-:Y:S02]  /*11020*/  IMAD.MOV.U32 R9, RZ, RZ, R12 ;  /* 0x000000ffff097224 */ /* 0x000fe400078e000c */
[----:B------:R-:W-:Y:S02]  /*11030*/  @!P6 IMAD.MOV R14, RZ, RZ, -R14 ;  /* 0x000000ffff0ee224 */ /* 0x000fe400078e0a0e */
[--C-:B------:R-:W-:Y:S01]  /*11040*/  @!P3 IMAD.IADD R6, R6, 0x1, -R0.reuse ;  /* 0x000000010606b824 */ /* 0x100fe200078e0a00 */
[C---:B------:R-:W-:Y:S01]  /*11050*/  ISETP.GT.U32.AND P3, PT, R0.reuse, R7, PT ;  /* 0x000000070000720c */ /* 0x040fe20003f64070 */
[----:B------:R-:W-:Y:S01]  /*11060*/  @!P1 IMAD.MOV R9, RZ, RZ, -R9 ;  /* 0x000000ffff099224 */ /* 0x000fe200078e0a09 */
[----:B------:R-:W-:Y:S01]  /*11070*/  ISETP.GE.AND P6, PT, R3, RZ, PT ;  /* 0x000000ff0300720c */ /* 0x000fe20003fc6270 */
[----:B------:R-:W-:Y:S01]  /*11080*/  STL [R1+0x3100], R21 ;  /* 0x0031001501007387 */ /* 0x000fe20000100800 */
[----:B------:R-:W-:Y:S01]  /*11090*/  ISETP.GT.U32.AND P1, PT, R0, R6, PT ;  /* 0x000000060000720c */ /* 0x000fe20003f24070 */
[----:B------:R-:W-:-:S02]  /*110a0*/  @!P2 IMAD.IADD R4, R4, 0x1, -R0 ;  /* 0x000000010404a824 */ /* 0x000fc400078e0a00 */
[----:B------:R-:W-:Y:S01]  /*110b0*/  STL [R1+0x3104], R14 ;  /* 0x0031040e01007387 */ /* 0x000fe20000100800 */
[----:B------:R-:W-:-:S03]  /*110c0*/  ISETP.GE.AND P2, PT, R24, RZ, PT ;  /* 0x000000ff1800720c */ /* 0x000fc60003f46270 */
[----:B------:R-:W5:Y:S04]  /*110d0*/  LDL.LU R3, [R1+0x54c] ;  /* 0x00054c0001037983 */ /* 0x000f680000300800 */
[----:B------:R0:W-:Y:S01]  /*110e0*/  STL [R1+0x24], R9 ;  /* 0x0000240901007387 */ /* 0x0001e20000100800 */
[----:B------:R-:W-:Y:S02]  /*110f0*/  @!P3 IMAD.IADD R7, R7, 0x1, -R0 ;  /* 0x000000010707b824 */ /* 0x000fe400078e0a00 */
[----:B------:R-:W-:Y:S02]  /*11100*/  @!P5 IMAD.MOV R8, RZ, RZ, -R8 ;  /* 0x000000ffff08d224 */ /* 0x000fe400078e0a08 */
[----:B0-----:R-:W-:-:S04]  /*11110*/  IMAD.MOV.U32 R9, RZ, RZ, R4 ;  /* 0x000000ffff097224 */ /* 0x001fc800078e0004 */
[----:B------:R-:W-:Y:S02]  /*11120*/  @!P0 IMAD.MOV R9, RZ, RZ, -R9 ;  /* 0x000000ffff098224 */ /* 0x000fe400078e0a09 */
[----:B------:R-:W-:Y:S02]  /*11130*/  @!P1 IMAD.IADD R6, R6, 0x1, -R0 ;  /* 0x0000000106069824 */ /* 0x000fe400078e0a00 */
[----:B------:R-:W-:Y:S01]  /*11140*/  @!P6 IMAD.MOV R7, RZ, RZ, -R7 ;  /* 0x000000ffff07e224 */ /* 0x000fe200078e0a07 */
[----:B------:R-:W-:Y:S01]  /*11150*/  STL [R1+0x34], R9 ;  /* 0x0000340901007387 */ /* 0x000fe20000100800 */
[----:B------:R-:W-:-:S03]  /*11160*/  IMAD.MOV.U32 R16, RZ, RZ, R27 ;  /* 0x000000ffff107224 */ /* 0x000fc600078e001b */
[----:B------:R-:W-:Y:S01]  /*11170*/  STL [R1+0x38], R8 ;  /* 0x0000380801007387 */ /* 0x000fe20000100800 */
[----:B------:R-:W-:-:S03]  /*11180*/  @!P2 IMAD.MOV R6, RZ, RZ, -R6 ;  /* 0x000000ffff06a224 */ /* 0x000fc600078e0a06 */
[----:B------:R-:W5:Y:S01]  /*11190*/  LDL R27, [R1+0x558] ;  /* 0x00055800011b7983 */ /* 0x000f620000100800 */
[----:B---3--:R-:W-:Y:S02]  /*111a0*/  IABS R13, R28 ;  /* 0x0000001c000d7213 */ /* 0x008fe40000000000 */
[----:B------:R-:W-:Y:S02]  /*111b0*/  ISETP.GE.AND P1, PT, R28, RZ, PT ;  /* 0x000000ff1c00720c */ /* 0x000fe40003f26270 */
[----:B------:R-:W3:Y:S04]  /*111c0*/  LDL R28, [R1+0x55c] ;  /* 0x00055c00011c7983 */ /* 0x000ee80000100800 */
[----:B------:R-:W3:Y:S01]  /*111d0*/  LDL.LU R11, [R1+0x560] ;  /* 0x00056000010b7983 */ /* 0x000ee20000300800 */
[----:B--2---:R-:W-:-:S02]  /*111e0*/  IABS R17, R29 ;  /* 0x0000001d00117213 */ /* 0x004fc40000000000 */
[----:B------:R-:W-:Y:S01]  /*111f0*/  ISETP.GE.AND P2, PT, R29, RZ, PT ;  /* 0x000000ff1d00720c */ /* 0x000fe20003f46270 */
[----:B------:R0:W-:Y:S04]  /*11200*/  STL [R1+0x28], R7 ;  /* 0x0000280701007387 */ /* 0x0001e80000100800 */
[----:B------:R-:W2:Y:S01]  /*11210*/  LDL.LU R29, [R1+0x564] ;  /* 0x00056400011d7983 */ /* 0x000ea20000300800 */
[----:B------:R-:W-:-:S05]  /*11220*/  IABS R2, R22 ;  /* 0x0000001600027213 */ /* 0x000fca0000000000 */
[----:B------:R-:W-:-:S04]  /*11230*/  IMAD.HI.U32 R20, R5, R2, RZ ;  /* 0x0000000205147227 */ /* 0x000fc800078e00ff */
[----:B------:R-:W-:Y:S02]  /*11240*/  IMAD.MOV R20, RZ, RZ, -R20 ;  /* 0x000000ffff147224 */ /* 0x000fe400078e0a14 */
[----:B------:R-:W-:-:S04]  /*11250*/  IMAD.HI.U32 R10, R5, R17, RZ ;  /* 0x00000011050a7227 */ /* 0x000fc800078e00ff */
[C---:B------:R-:W-:Y:S02]  /*11260*/  IMAD R2, R0.reuse, R20, R2 ;  /* 0x0000001400027224 */ /* 0x040fe400078e0202 */
[----:B------:R-:W-:Y:S02]  /*11270*/  IMAD.MOV R10, RZ, RZ, -R10 ;  /* 0x000000ffff0a7224 */ /* 0x000fe400078e0a0a */
[----:B------:R-:W-:Y:S01]  /*11280*/  IMAD.HI.U32 R15, R5, R13, RZ ;  /* 0x0000000d050f7227 */ /* 0x000fe200078e00ff */
[----:B------:R-:W-:-:S03]  /*11290*/  ISETP.GT.U32.AND P0, PT, R0, R2, PT ;  /* 0x000000020000720c */ /* 0x000fc60003f04070 */
[----:B------:R-:W-:Y:S02]  /*112a0*/  IMAD R17, R0, R10, R17 ;  /* 0x0000000a00117224 */ /* 0x000fe400078e0211 */
[----:B------:R-:W-:-:S03]  /*112b0*/  IMAD.MOV R15, RZ, RZ, -R15 ;  /* 0x000000ffff0f7224 */ /* 0x000fc600078e0a0f */
[C---:B------:R-:W-:Y:S01]  /*112c0*/  ISETP.GT.U32.AND P3, PT, R0.reuse, R17, PT ;  /* 0x000000110000720c */ /* 0x040fe20003f64070 */
[----:B------:R-:W-:-:S04]  /*112d0*/  IMAD R13, R0, R15, R13 ;  /* 0x0000000f000d7224 */ /* 0x000fc800078e020d */
[----:B------:R-:W-:Y:S01]  /*112e0*/  @!P0 IMAD.IADD R2, R2, 0x1, -R0 ;  /* 0x0000000102028824 */ /* 0x000fe200078e0a00 */
[----:B------:R-:W-:-:S07]  /*112f0*/  ISETP.GT.U32.AND P5, PT, R0, R13, PT ;  /* 0x0000000d0000720c */ /* 0x000fce0003fa4070 */
[----:B------:R-:W-:-:S05]  /*11300*/  @!P3 IMAD.IADD R17, R17, 0x1, -R0 ;  /* 0x000000011111b824 */ /* 0x000fca00078e0a00 */
[C---:B------:R-:W-:Y:S01]  /*11310*/  ISETP.GT.U32.AND P6, PT, R0.reuse, R17, PT ;  /* 0x000000110000720c */ /* 0x040fe20003fc4070 */
[----:B------:R-:W-:Y:S01]  /*11320*/  @!P5 IMAD.IADD R13, R13, 0x1, -R0 ;  /* 0x000000010d0dd824 */ /* 0x000fe200078e0a00 */
[----:B------:R-:W-:Y:S02]  /*11330*/  ISETP.GT.U32.AND P5, PT, R0, R2, PT ;  /* 0x000000020000720c */ /* 0x000fe40003fa4070 */
[----:B------:R-:W-:Y:S01]  /*11340*/  ISETP.GE.AND P4, PT, R22, RZ, PT ;  /* 0x000000ff1600720c */ /* 0x000fe20003f86270 */
[----:B------:R-:W-:Y:S01]  /*11350*/  STL [R1+0x30], R6 ;  /* 0x0000300601007387 */ /* 0x000fe20000100800 */
[----:B----4-:R-:W-:-:S05]  /*11360*/  IABS R20, R26 ;  /* 0x0000001a00147213 */ /* 0x010fca0000000000 */
[----:B------:R-:W-:-:S04]  /*11370*/  IMAD.HI.U32 R4, R5, R20, RZ ;  /* 0x0000001405047227 */ /* 0x000fc800078e00ff */
[----:B------:R-:W-:-:S04]  /*11380*/  IMAD.MOV R4, RZ, RZ, -R4 ;  /* 0x000000ffff047224 */ /* 0x000fc800078e0a04 */
[----:B------:R-:W-:-:S05]  /*11390*/  IMAD R20, R0, R4, R20 ;  /* 0x0000000400147224 */ /* 0x000fca00078e0214 */
[----:B------:R-:W-:Y:S01]  /*113a0*/  ISETP.GT.U32.AND P0, PT, R0, R20, PT ;  /* 0x000000140000720c */ /* 0x000fe20003f04070 */
[----:B------:R-:W-:-:S12]  /*113b0*/  @!P6 IMAD.IADD R17, R17, 0x1, -R0 ;  /* 0x000000011111e824 */ /* 0x000fd800078e0a00 */
[----:B------:R-:W-:-:S05]  /*113c0*/  @!P0 IMAD.IADD R20, R20, 0x1, -R0 ;  /* 0x0000000114148824 */ /* 0x000fca00078e0a00 */
[----:B------:R-:W-:Y:S01]  /*113d0*/  ISETP.GT.U32.AND P0, PT, R0, R20, PT ;  /* 0x000000140000720c */ /* 0x000fe20003f04070 */
[----:B------:R-:W-:-:S04]  /*113e0*/  @!P5 IMAD.IADD R2, R2, 0x1, -R0 ;  /* 0x000000010202d824 */ /* 0x000fc800078e0a00 */
[----:B0-----:R-:W-:-:S04]  /*113f0*/  IMAD.MOV.U32 R7, RZ, RZ, R2 ;  /* 0x000000ffff077224 */ /* 0x001fc800078e0002 */
[----:B------:R-:W-:-:S04]  /*11400*/  @!P4 IMAD.MOV R7, RZ, RZ, -R7 ;  /* 0x000000ffff07c224 */ /* 0x000fc800078e0a07 */
[----:B------:R-:W-:Y:S01]  /*11410*/  @!P0 IMAD.IADD R20, R20, 0x1, -R0 ;  /* 0x0000000114148824 */ /* 0x000fe200078e0a00 */
[----:B-----5:R-:W-:Y:S02]  /*11420*/  IABS R22, R3 ;  /* 0x0000000300167213 */ /* 0x020fe40000000000 */
[----:B------:R-:W-:Y:S02]  /*11430*/  ISETP.GE.AND P6, PT, R3, RZ, PT ;  /* 0x000000ff0300720c */ /* 0x000fe40003fc6270 */
[----:B------:R-:W4:Y:S04]  /*11440*/  LDL.LU R3, [R1+0x568] ;  /* 0x0005680001037983 */ /* 0x000f280000300800 */
[----:B------:R-:W5:Y:S04]  /*11450*/  LDL.LU R14, [R1+0x56c] ;  /* 0x00056c00010e7983 */ /* 0x000f680000300800 */
[----:B------:R-:W5:Y:S01]  /*11460*/  LDL.LU R21, [R1+0x570] ;  /* 0x0005700001157983 */ /* 0x000f620000300800 */
[----:B------:R-:W-:Y:S01]  /*11470*/  IMAD.MOV.U32 R19, RZ, RZ, R23 ;  /* 0x000000ffff137224 */ /* 0x000fe200078e0017 */
[----:B------:R-:W-:-:S04]  /*11480*/  IABS R24, R16 ;  /* 0x0000001000187213 */ /* 0x000fc80000000000 */
[----:B------:R-:W-:Y:S02]  /*11490*/  IABS R23, R19 ;  /* 0x0000001300177213 */ /* 0x000fe40000000000 */
[----:B------:R-:W-:Y:S01]  /*114a0*/  IABS R15, R27 ;  /* 0x0000001b000f7213 */ /* 0x000fe20000000000 */
[----:B---3--:R-:W-:Y:S04]  /*114b0*/  STL [R1+0x3164], R11 ;  /* 0x0031640b01007387 */ /* 0x008fe80000100800 */
[----:B------:R-:W-:Y:S04]  /*114c0*/  STL [R1+0x3170], R20 ;  /* 0x0031701401007387 */ /* 0x000fe80000100800 */
[----:B--2---:R-:W-:Y:S04]  /*114d0*/  STL [R1+0x3168], R29 ;  /* 0x0031681d01007387 */ /* 0x004fe80000100800 */
[----:B------:R0:W-:Y:S04]  /*114e0*/  STL [R1+0x2c], R7 ;  /* 0x00002c0701007387 */ /* 0x0001e80000100800 */
[----:B------:R-:W2:Y:S04]  /*114f0*/  LDL.LU R25, [R1+0x574] ;  /* 0x0005740001197983 */ /* 0x000ea80000300800 */
[----:B------:R-:W3:Y:S04]  /*11500*/  LDL.LU R18, [R1+0x578] ;  /* 0x0005780001127983 */ /* 0x000ee80000300800 */
[----:B------:R-:W3:Y:S01]  /*11510*/  LDL.LU R9, [R1+0x57c] ;  /* 0x00057c0001097983 */ /* 0x000ee20000300800 */
[----:B------:R-:W-:Y:S01]  /*11520*/  IABS R27, R11 ;  /* 0x0000000b001b7213 */ /* 0x000fe20000000000 */
[----:B0-----:R-:W-:-:S02]  /*11530*/  IMAD.MOV.U32 R7, RZ, RZ, R16 ;  /* 0x000000ffff077224 */ /* 0x001fc400078e0010 */
[----:B------:R-:W-:Y:S01]  /*11540*/  IMAD.MOV.U32 R11, RZ, RZ, R19 ;  /* 0x000000ffff0b7224 */ /* 0x000fe200078e0013 */
[----:B------:R-:W3:Y:S04]  /*11550*/  LDL.LU R16, [R1+0x580] ;  /* 0x0005800001107983 */ /* 0x000ee80000300800 */
[----:B------:R-:W3:Y:S01]  /*11560*/  LDL.LU R19, [R1+0x584] ;  /* 0x0005840001137983 */ /* 0x000ee20000300800 */
[----:B------:R-:W-:Y:S01]  /*11570*/  ISETP.GT.U32.AND P3, PT, R0, R13, PT ;  /* 0x0000000d0000720c */ /* 0x000fe20003f64070 */
[----:B------:R-:W-:-:S04]  /*11580*/  IMAD.HI.U32 R4, R5, R22, RZ ;  /* 0x0000001605047227 */ /* 0x000fc800078e00ff */
[----:B------:R-:W-:-:S04]  /*11590*/  IMAD.MOV R4, RZ, RZ, -R4 ;  /* 0x000000ffff047224 */ /* 0x000fc800078e0a04 */
[----:B------:R-:W-:Y:S02]  /*115a0*/  IMAD R22, R0, R4, R22 ;  /* 0x0000000400167224 */ /* 0x000fe400078e0216 */
[----:B------:R-:W-:-:S04]  /*115b0*/  IMAD.HI.U32 R4, R5, R24, RZ ;  /* 0x0000001805047227 */ /* 0x000fc800078e00ff */
[----:B------:R-:W-:Y:S01]  /*115c0*/  @!P3 IMAD.IADD R13, R13, 0x1, -R0 ;  /* 0x000000010d0db824 */ /* 0x000fe200078e0a00 */
[----:B------:R-:W-:Y:S01]  /*115d0*/  ISETP.GT.U32.AND P3, PT, R0, R22, PT ;  /* 0x000000160000720c */ /* 0x000fe20003f64070 */
[----:B------:R-:W-:Y:S02]  /*115e0*/  IMAD.MOV R4, RZ, RZ, -R4 ;  /* 0x000000ffff047224 */ /* 0x000fe400078e0a04 */
[----:B------:R-:W-:-:S04]  /*115f0*/  IMAD.HI.U32 R6, R5, R23, RZ ;  /* 0x0000001705067227 */ /* 0x000fc800078e00ff */
[----:B------:R-:W-:Y:S02]  /*11600*/  IMAD R24, R0, R4, R24 ;  /* 0x0000000400187224 */ /* 0x000fe400078e0218 */
[----:B------:R-:W-:-:S04]  /*11610*/  IMAD.MOV R6, RZ, RZ, -R6 ;  /* 0x000000ffff067224 */ /* 0x000fc800078e0a06 */
[----:B------:R-:W-:Y:S01]  /*11620*/  @!P3 IMAD.IADD R22, R22, 0x1, -R0 ;  /* 0x000000011616b824 */ /* 0x000fe200078e0a00 */
[C---:B------:R-:W-:Y:S01]  /*11630*/  ISETP.GT.U32.AND P3, PT, R0.reuse, R24, PT ;  /* 0x000000180000720c */ /* 0x040fe20003f64070 */
[----:B------:R-:W-:-:S05]  /*11640*/  IMAD R23, R0, R6, R23 ;  /* 0x0000000600177224 */ /* 0x000fca00078e0217 */
[----:B------:R-:W-:Y:S01]  /*11650*/  ISETP.GT.U32.AND P0, PT, R0, R23, PT ;  /* 0x000000170000720c */ /* 0x000fe20003f04070 */
[----:B------:R-:W-:-:S06]  /*11660*/  IMAD.HI.U32 R2, R5, R27, RZ ;  /* 0x0000001b05027227 */ /* 0x000fcc00078e00ff */
[----:B------:R-:W-:-:S05]  /*11670*/  @!P3 IMAD.IADD R24, R24, 0x1, -R0 ;  /* 0x000000011818b824 */ /* 0x000fca00078e0a00 */
[----:B------:R-:W-:Y:S01]  /*11680*/  ISETP.GT.U32.AND P3, PT, R0, R24, PT ;  /* 0x000000180000720c */ /* 0x000fe20003f64070 */
[----:B------:R-:W-:Y:S01]  /*11690*/  @!P0 IMAD.IADD R23, R23, 0x1, -R0 ;  /* 0x0000000117178824 */ /* 0x000fe200078e0a00 */
[----:B------:R-:W-:Y:S01]  /*116a0*/  IABS R28, R28 ;  /* 0x0000001c001c7213 */ /* 0x000fe20000000000 */
[----:B------:R-:W-:Y:S01]  /*116b0*/  IMAD.MOV R2, RZ, RZ, -R2 ;  /* 0x000000ffff027224 */ /* 0x000fe200078e0a02 */
[----:B------:R-:W-:Y:S02]  /*116c0*/  ISETP.GE.AND P5, PT, R26, RZ, PT ;  /* 0x000000ff1a00720c */ /* 0x000fe40003fa6270 */
[----:B------:R-:W-:Y:S01]  /*116d0*/  IABS R26, R29 ;  /* 0x0000001d001a7213 */ /* 0x000fe20000000000 */
[C---:B------:R-:W-:Y:S01]  /*116e0*/  IMAD R27, R0.reuse, R2, R27 ;  /* 0x00000002001b7224 */ /* 0x040fe200078e021b */
[----:B------:R-:W-:Y:S01]  /*116f0*/  ISETP.GT.U32.AND P0, PT, R0, R23, PT ;  /* 0x000000170000720c */ /* 0x000fe20003f04070 */
[----:B------:R-:W-:-:S04]  /*11700*/  IMAD.HI.U32 R4, R5, R28, RZ ;  /* 0x0000001c05047227 */ /* 0x000fc800078e00ff */
[----:B------:R-:W-:-:S04]  /*11710*/  IMAD.HI.U32 R6, R5, R15, RZ ;  /* 0x0000000f05067227 */ /* 0x000fc800078e00ff */
[----:B------:R-:W-:-:S04]  /*11720*/  IMAD.HI.U32 R2, R5, R26, RZ ;  /* 0x0000001a05027227 */ /* 0x000fc800078e00ff */
[----:B------:R-:W-:Y:S01]  /*11730*/  @!P3 IMAD.IADD R24, R24, 0x1, -R0 ;  /* 0x000000011818b824 */ /* 0x000fe200078e0a00 */
[C---:B------:R-:W-:Y:S01]  /*11740*/  ISETP.GT.U32.AND P3, PT, R0.reuse, R27, PT ;  /* 0x0000001b0000720c */ /* 0x040fe20003f64070 */
[----:B------:R-:W-:Y:S02]  /*11750*/  IMAD.MOV R4, RZ, RZ, -R4 ;  /* 0x000000ffff047224 */ /* 0x000fe400078e0a04 */
[----:B------:R-:W-:Y:S02]  /*11760*/  IMAD.MOV R6, RZ, RZ, -R6 ;  /* 0x000000ffff067224 */ /* 0x000fe400078e0a06 */
[----:B------:R-:W-:Y:S02]  /*11770*/  IMAD.MOV R2, RZ, RZ, -R2 ;  /* 0x000000ffff027224 */ /* 0x000fe400078e0a02 */
[C---:B------:R-:W-:Y:S02]  /*11780*/  IMAD R28, R0.reuse, R4, R28 ;  /* 0x00000004001c7224 */ /* 0x040fe400078e021c */
[----:B------:R-:W-:-:S02]  /*11790*/  IMAD R15, R0, R6, R15 ;  /* 0x00000006000f7224 */ /* 0x000fc400078e020f */
[C---:B------:R-:W-:Y:S02]  /*117a0*/  IMAD R26, R0.reuse, R2, R26 ;  /* 0x00000002001a7224 */ /* 0x040fe400078e021a */
[--C-:B------:R-:W-:Y:S01]  /*117b0*/  @!P0 IMAD.IADD R23, R23, 0x1, -R0.reuse ;  /* 0x0000000117178824 */ /* 0x100fe200078e0a00 */
[----:B------:R-:W-:Y:S01]  /*117c0*/  ISETP.GT.U32.AND P0, PT, R0, R28, PT ;  /* 0x0000001c0000720c */ /* 0x000fe20003f04070 */
[----:B------:R-:W-:Y:S01]  /*117d0*/  @!P3 IMAD.IADD R27, R27, 0x1, -R0 ;  /* 0x000000011b1bb824 */ /* 0x000fe200078e0a00 */
[----:B------:R-:W-:-:S11]  /*117e0*/  ISETP.GE.AND P3, PT, R7, RZ, PT ;  /* 0x000000ff0700720c */ /* 0x000fd60003f66270 */
[----:B------:R-:W-:Y:S01]  /*117f0*/  @!P0 IMAD.IADD R28, R28, 0x1, -R0 ;  /* 0x000000011c1c8824 */ /* 0x000fe200078e0a00 */
[----:B------:R-:W-:Y:S02]  /*11800*/  ISETP.GE.AND P0, PT, R11, RZ, PT ;  /* 0x000000ff0b00720c */ /* 0x000fe40003f06270 */
[----:B----4-:R-:W-:Y:S02]  /*11810*/  IABS R12, R3 ;  /* 0x00000003000c7213 */ /* 0x010fe40000000000 */
[----:B-----5:R-:W-:-:S03]  /*11820*/  IABS R8, R21 ;  /* 0x0000001500087213 */ /* 0x020fc60000000000 */
[----:B------:R-:W-:Y:S01]  /*11830*/  IMAD.HI.U32 R6, R5, R12, RZ ;  /* 0x0000000c05067227 */ /* 0x000fe200078e00ff */
[----:B------:R-:W-:-:S03]  /*11840*/  IABS R10, R14 ;  /* 0x0000000e000a7213 */ /* 0x000fc60000000000 */
[----:B------:R-:W-:-:S04]  /*11850*/  IMAD.HI.U32 R2, R5, R8, RZ ;  /* 0x0000000805027227 */ /* 0x000fc800078e00ff */
[----:B------:R-:W-:Y:S02]  /*11860*/  IMAD.MOV R6, RZ, RZ, -R6 ;  /* 0x000000ffff067224 */ /* 0x000fe400078e0a06 */
[----:B------:R-:W-:Y:S02]  /*11870*/  IMAD.MOV R2, RZ, RZ, -R2 ;  /* 0x000000ffff027224 */ /* 0x000fe400078e0a02 */
[C---:B------:R-:W-:Y:S02]  /*11880*/  IMAD R12, R0.reuse, R6, R12 ;  /* 0x00000006000c7224 */ /* 0x040fe400078e020c */
[----:B------:R-:W-:Y:S01]  /*11890*/  IMAD.HI.U32 R4, R5, R10, RZ ;  /* 0x0000000a05047227 */ /* 0x000fe200078e00ff */
[----:B------:R-:W-:Y:S03]  /*118a0*/  STL [R1+0x316c], R3 ;  /* 0x00316c0301007387 */ /* 0x000fe60000100800 */
[----:B------:R-:W-:Y:S01]  /*118b0*/  IMAD R8, R0, R2, R8 ;  /* 0x0000000200087224 */ /* 0x000fe200078e0208 */
[----:B------:R0:W-:Y:S01]  /*118c0*/  STL [R1+0x3174], R14 ;  /* 0x0031740e01007387 */ /* 0x0001e20000100800 */
[----:B------:R-:W-:-:S04]  /*118d0*/  IMAD.MOV R4, RZ, RZ, -R4 ;  /* 0x000000ffff047224 */ /* 0x000fc800078e0a04 */
[----:B------:R-:W-:Y:S01]  /*118e0*/  IMAD R10, R0, R4, R10 ;  /* 0x00000004000a7224 */ /* 0x000fe200078e020a */
[----:B--2---:R-:W-:Y:S02]  /*118f0*/  IABS R7, R25 ;  /* 0x0000001900077213 */ /* 0x004fe40000000000 */
[----:B---3--:R-:W-:Y:S02]  /*11900*/  IABS R6, R18 ;  /* 0x0000001200067213 */ /* 0x008fe40000000000 */
[----:B------:R-:W-:Y:S01]  /*11910*/  IABS R2, R9 ;  /* 0x0000000900027213 */ /* 0x000fe20000000000 */
[----:B------:R-:W-:-:S04]  /*11920*/  IMAD.HI.U32 R29, R5, R7, RZ ;  /* 0x00000007051d7227 */ /* 0x000fc800078e00ff */
[----:B0-----:R-:W-:Y:S01]  /*11930*/  IMAD.HI.U32 R14, R5, R6, RZ ;  /* 0x00000006050e7227 */ /* 0x001fe200078e00ff */
[----:B------:R-:W-:-:S03]  /*11940*/  IABS R4, R16 ;  /* 0x0000001000047213 */ /* 0x000fc60000000000 */
[----:B------:R-:W-:Y:S01]  /*11950*/  IMAD.HI.U32 R20, R5, R2, RZ ;  /* 0x0000000205147227 */ /* 0x000fe200078e00ff */
[----:B------:R-:W-:-:S03]  /*11960*/  IABS R11, R19 ;  /* 0x00000013000b7213 */ /* 0x000fc60000000000 */
[----:B------:R-:W-:Y:S02]  /*11970*/  IMAD.MOV R29, RZ, RZ, -R29 ;  /* 0x000000ffff1d7224 */ /* 0x000fe400078e0a1d */
[----:B------:R-:W-:Y:S02]  /*11980*/  IMAD.MOV R14, RZ, RZ, -R14 ;  /* 0x000000ffff0e7224 */ /* 0x000fe400078e0a0e */
[----:B------:R-:W-:Y:S02]  /*11990*/  IMAD.MOV R20, RZ, RZ, -R20 ;  /* 0x000000ffff147224 */ /* 0x000fe400078e0a14 */
[----:B------:R-:W-:Y:S02]  /*119a0*/  IMAD R7, R0, R29, R7 ;  /* 0x0000001d00077224 */ /* 0x000fe400078e0207 */
[----:B------:R-:W-:-:S04]  /*119b0*/  IMAD.HI.U32 R3, R5, R4, RZ ;  /* 0x0000000405037227 */ /* 0x000fc800078e00ff */
[----:B------:R-:W-:-:S04]  /*119c0*/  IMAD.HI.U32 R29, R5, R11, RZ ;  /* 0x0000000b051d7227 */ /* 0x000fc800078e00ff */
[C---:B------:R-:W-:Y:S02]  /*119d0*/  IMAD R6, R0.reuse, R14, R6 ;  /* 0x0000000e00067224 */ /* 0x040fe400078e0206 */
[----:B------:R-:W2:Y:S01]  /*119e0*/  LDL.LU R14, [R1+0x3174] ;  /* 0x00317400010e7983 */ /* 0x000ea20000300800 */
[----:B------:R-:W-:-:S03]  /*119f0*/  IMAD R5, R0, R20, R2 ;  /* 0x0000001400057224 */ /* 0x000fc600078e0202 */
[----:B------:R-:W3:Y:S01]  /*11a00*/  LDL.LU R20, [R1+0x3170] ;  /* 0x0031700001147983 */ /* 0x000ee20000300800 */
[C---:B------:R-:W-:Y:S01]  /*11a10*/  ISETP.GT.U32.AND P4, PT, R0.reuse, R22, PT ;  /* 0x000000160000720c */ /* 0x040fe20003f84070 */
[----:B------:R-:W-:Y:S02]  /*11a20*/  IMAD.MOV R3, RZ, RZ, -R3 ;  /* 0x000000ffff037224 */ /* 0x000fe400078e0a03 */
[----:B------:R-:W-:Y:S02]  /*11a30*/  @!P1 IMAD.MOV R13, RZ, RZ, -R13 ;  /* 0x000000ffff0d9224 */ /* 0x000fe400078e0a0d */
[----:B------:R-:W-:Y:S02]  /*11a40*/  IMAD R4, R0, R3, R4 ;  /* 0x0000000300047224 */ /* 0x000fe400078e0204 */
[----:B------:R-:W-:Y:S01]  /*11a50*/  @!P2 IMAD.MOV R17, RZ, RZ, -R17 ;  /* 0x000000ffff11a224 */ /* 0x000fe200078e0a11 */
[----:B------:R-:W4:Y:S01]  /*11a60*/  LDL.LU R3, [R1+0x316c] ;  /* 0x00316c0001037983 */ /* 0x000f220000300800 */
[----:B------:R-:W-:-:S03]  /*11a70*/  IMAD.MOV R2, RZ, RZ, -R29 ;  /* 0x000000ffff027224 */ /* 0x000fc600078e0a1d */
[----:B------:R-:W5:Y:S01]  /*11a80*/  LDL.LU R29, [R1+0x3168] ;  /* 0x00316800011d7983 */ /* 0x000f620000300800 */
[----:B------:R-:W-:Y:S02]  /*11a90*/  @!P4 IMAD.IADD R22, R22, 0x1, -R0 ;  /* 0x000000011616c824 */ /* 0x000fe400078e0a00 */
[----:B------:R-:W-:Y:S01]  /*11aa0*/  @!P0 IMAD.MOV R23, RZ, RZ, -R23 ;  /* 0x000000ffff178224 */ /* 0x000fe200078e0a17 */
[----:B------:R0:W-:Y:S01]  /*11ab0*/  STL [R1+0x3108], R13 ;  /* 0x0031080d01007387 */ /* 0x0001e20000100800 */
[----:B------:R-:W-:Y:S02]  /*11ac0*/  @!P6 IMAD.MOV R22, RZ, RZ, -R22 ;  /* 0x000000ffff16e224 */ /* 0x000fe400078e0a16 */
[C---:B------:R-:W-:Y:S01]  /*11ad0*/  IMAD R2, R0.reuse, R2, R11 ;  /* 0x0000000200027224 */ /* 0x040fe200078e020b */
[----:B0-----:R-:W2:Y:S04]  /*11ae0*/  LDL.LU R13, [R1+0x55c] ;  /* 0x00055c00010d7983 */ /* 0x001ea80000300800 */
[----:B------:R0:W-:Y:S04]  /*11af0*/  STL [R1+0x3118], R17 ;  /* 0x0031181101007387 */ /* 0x0001e80000100800 */
[----:B0-----:R-:W4:Y:S01]  /*11b00*/  LDL.LU R17, [R1+0x558] ;  /* 0x0005580001117983 */ /* 0x001f220000300800 */
[----:B------:R-:W-:-:S13]  /*11b10*/  ISETP.GT.U32.AND P4, PT, R0, R15, PT ;  /* 0x0000000f0000720c */ /* 0x000fda0003f84070 */
[----:B------:R-:W-:Y:S01]  /*11b20*/  @!P4 IMAD.IADD R15, R15, 0x1, -R0 ;  /* 0x000000010f0fc824 */ /* 0x000fe200078e0a00 */
[----:B------:R-:W-:Y:S01]  /*11b30*/  ISETP.GT.U32.AND P4, PT, R0, R26, PT ;  /* 0x0000001a0000720c */ /* 0x000fe20003f84070 */
[----:B---3--:R-:W-:-:S05]  /*11b40*/  @!P5 IMAD.MOV R20, RZ, RZ, -R20 ;  /* 0x000000ffff14d224 */ /* 0x008fca00078e0a14 */
[----:B------:R-:W-:Y:S04]  /*11b50*/  STL [R1+0x311c], R20 ;  /* 0x00311c1401007387 */ /* 0x000fe80000100800 */
[----:B------:R-:W-:Y:S04]  /*11b60*/  STL [R1+0x3120], R22 ;  /* 0x0031201601007387 */ /* 0x000fe80000100800 */
[----:B------:R0:W-:Y:S04]  /*11b70*/  STL [R1+0x3124], R23 ;  /* 0x0031241701007387 */ /* 0x0001e80000100800 */
[----:B------:R-:W3:Y:S01]  /*11b80*/  LDL.LU R11, [R1+0x3164] ;  /* 0x00316400010b7983 */ /* 0x000ee20000300800 */
[----:B------:R-:W-:Y:S01]  /*11b90*/  @!P4 IMAD.IADD R26, R26, 0x1, -R0 ;  /* 0x000000011a1ac824 */ /* 0x000fe200078e0a00 */
[----:B------:R-:W-:-:S02]  /*11ba0*/  ISETP.GT.U32.AND P4, PT, R0, R12, PT ;  /* 0x0000000c0000720c */ /* 0x000fc40003f84070 */
[----:B------:R-:W-:-:S11]  /*11bb0*/  ISETP.GT.U32.AND P2, PT, R0, R28, PT ;  /* 0x0000001c0000720c */ /* 0x000fd60003f44070 */
[--C-:B------:R-:W-:Y:S01]  /*11bc0*/  @!P4 IMAD.IADD R12, R12, 0x1, -R0.reuse ;  /* 0x000000010c0cc824 */ /* 0x100fe200078e0a00 */
[C---:B------:R-:W-:Y:S02]  /*11bd0*/  ISETP.GT.U32.AND P4, PT, R0.reuse, R10, PT ;  /* 0x0000000a0000720c */ /* 0x040fe40003f84070 */
[C---:B------:R-:W-:Y:S02]  /*11be0*/  ISETP.GT.U32.AND P1, PT, R0.reuse, R15, PT ;  /* 0x0000000f0000720c */ /* 0x040fe40003f24070 */
[----:B------:R-:W-:Y:S01]  /*11bf0*/  ISETP.GT.U32.AND P5, PT, R0, R26, PT ;  /* 0x0000001a0000720c */ /* 0x000fe20003fa4070 */
[----:B------:R-:W-:Y:S01]  /*11c00*/  @!P2 IMAD.IADD R28, R28, 0x1, -R0 ;  /* 0x000000011c1ca824 */ /* 0x000fe200078e0a00 */
[----:B------:R-:W-:-:S07]  /*11c10*/  ISETP.GT.U32.AND P2, PT, R0, R6, PT ;  /* 0x000000060000720c */ /* 0x000fce0003f44070 */
[----:B------:R-:W-:Y:S01]  /*11c20*/  @!P4 IMAD.IADD R10, R10, 0x1, -R0 ;  /* 0x000000010a0ac824 */ /* 0x000fe200078e0a00 */
[C---:B------:R-:W-:Y:S02]  /*11c30*/  ISETP.GT.U32.AND P4, PT, R0.reuse, R27, PT ;  /* 0x0000001b0000720c */ /* 0x040fe40003f84070 */
[C---:B------:R-:W-:Y:S01]  /*11c40*/  ISETP.GT.U32.AND P6, PT, R0.reuse, R12, PT ;  /* 0x0000000c0000720c */ /* 0x040fe20003fc4070 */
[----:B------:R-:W-:Y:S01]  /*11c50*/  @!P3 IMAD.MOV R24, RZ, RZ, -R24 ;  /* 0x000000ffff18b224 */ /* 0x000fe200078e0a18 */
[C---:B------:R-:W-:Y:S01]  /*11c60*/  ISETP.GT.U32.AND P0, PT, R0.reuse, R10, PT ;  /* 0x0000000a0000720c */ /* 0x040fe20003f04070 */
[--C-:B------:R-:W-:Y:S01]  /*11c70*/  @!P1 IMAD.IADD R15, R15, 0x1, -R0.reuse ;  /* 0x000000010f0f9824 */ /* 0x100fe200078e0a00 */
[C---:B------:R-:W-:Y:S02]  /*11c80*/  ISETP.GT.U32.AND P3, PT, R0.reuse, R8, PT ;  /* 0x000000080000720c */ /* 0x040fe40003f64070 */
[----:B------:R-:W-:Y:S01]  /*11c90*/  ISETP.GT.U32.AND P1, PT, R0, R7, PT ;  /* 0x000000070000720c */ /* 0x000fe20003f24070 */
[----:B------:R-:W-:Y:S01]  /*11ca0*/  @!P5 IMAD.IADD R26, R26, 0x1, -R0 ;  /* 0x000000011a1ad824 */ /* 0x000fe200078e0a00 */
[----:B------:R-:W-:-:S03]  /*11cb0*/  ISETP.GT.U32.AND P5, PT, R0, R4, PT ;  /* 0x000000040000720c */ /* 0x000fc60003fa4070 */
[--C-:B------:R-:W-:Y:S01]  /*11cc0*/  @!P4 IMAD.IADD R27, R27, 0x1, -R0.reuse ;  /* 0x000000011b1bc824 */ /* 0x100fe200078e0a00 */
[----:B------:R-:W-:Y:S01]  /*11cd0*/  ISETP.GT.U32.AND P4, PT, R0, R5, PT ;  /* 0x000000050000720c */ /* 0x000fe20003f84070 */
[--C-:B------:R-:W-:Y:S01]  /*11ce0*/  @!P2 IMAD.IADD R6, R6, 0x1, -R0.reuse ;  /* 0x000000010606a824 */ /* 0x100fe200078e0a00 */
[----:B-----5:R-:W-:Y:S01]  /*11cf0*/  ISETP.GE.AND P2, PT, R29, RZ, PT ;  /* 0x000000ff1d00720c */ /* 0x020fe20003f46270 */
[--C-:B------:R-:W-:Y:S01]  /*11d00*/  @!P6 IMAD.IADD R12, R12, 0x1, -R0.reuse ;  /* 0x000000010c0ce824 */ /* 0x100fe200078e0a00 */
[----:B------:R-:W-:Y:S01]  /*11d10*/  ISETP.GT.U32.AND P6, PT, R0, R2, PT ;  /* 0x000000020000720c */ /* 0x000fe20003fc4070 */
[--C-:B------:R-:W-:Y:S01]  /*11d20*/  @!P0 IMAD.IADD R10, R10, 0x1, -R0.reuse ;  /* 0x000000010a0a8824 */ /* 0x100fe200078e0a00 */
[----:B----4-:R-:W-:Y:S01]  /*11d30*/  ISETP.GE.AND P0, PT, R17, RZ, PT ;  /* 0x000000ff1100720c */ /* 0x010fe20003f06270 */
[--C-:B------:R-:W-:Y:S01]  /*11d40*/  @!P3 IMAD.IADD R8, R8, 0x1, -R0.reuse ;  /* 0x000000010808b824 */ /* 0x100fe200078e0a00 */
[----:B--2---:R-:W-:Y:S01]  /*11d50*/  ISETP.GE.AND P3, PT, R13, RZ, PT ;  /* 0x000000ff0d00720c */ /* 0x004fe20003f66270 */
[----:B------:R-:W-:-:S02]  /*11d60*/  @!P1 IMAD.IADD R7, R7, 0x1, -R0 ;  /* 0x0000000107079824 */ /* 0x000fc400078e0a00 */
[--C-:B------:R-:W-:Y:S02]  /*11d70*/  @!P5 IMAD.IADD R4, R4, 0x1, -R0.reuse ;  /* 0x000000010404d824 */ /* 0x100fe400078e0a00 */
[----:B------:R-:W-:Y:S01]  /*11d80*/  @!P4 IMAD.IADD R5, R5, 0x1, -R0 ;  /* 0x000000010505c824 */ /* 0x000fe200078e0a00 */
[----:B------:R-:W-:Y:S02]  /*11d90*/  ISETP.GE.AND P4, PT, R3, RZ, PT ;  /* 0x000000ff0300720c */ /* 0x000fe40003f86270 */
[----:B------:R-:W-:Y:S01]  /*11da0*/  ISETP.GE.AND P5, PT, R14, RZ, PT ;  /* 0x000000ff0e00720c */ /* 0x000fe20003fa6270 */
[----:B------:R-:W-:Y:S01]  /*11db0*/  @!P2 IMAD.MOV R26, RZ, RZ, -R26 ;  /* 0x000000ffff1aa224 */ /* 0x000fe200078e0a1a */
[----:B------:R-:W-:Y:S01]  /*11dc0*/  ISETP.GT.U32.AND P2, PT, R0, R5, PT ;  /* 0x000000050000720c */ /* 0x000fe20003f44070 */
[----:B------:R-:W-:Y:S01]  /*11dd0*/  @!P6 IMAD.IADD R2, R2, 0x1, -R0 ;  /* 0x000000010202e824 */ /* 0x000fe200078e0a00 */
[----:B------:R-:W-:Y:S01]  /*11de0*/  ISETP.GT.U32.AND P6, PT, R0, R4, PT ;  /* 0x000000040000720c */ /* 0x000fe20003fc4070 */
[----:B------:R-:W-:Y:S01]  /*11df0*/  @!P0 IMAD.MOV R15, RZ, RZ, -R15 ;  /* 0x000000ffff0f8224 */ /* 0x000fe200078e0a0f */
[----:B------:R-:W-:Y:S01]  /*11e00*/  STL [R1+0x3128], R24 ;  /* 0x0031281801007387 */ /* 0x000fe20000100800 */
[----:B------:R-:W-:-:S04]  /*11e10*/  @!P3 IMAD.MOV R28, RZ, RZ, -R28 ;  /* 0x000000ffff1cb224 */ /* 0x000fc800078e0a1c */
[----:B------:R-:W-:Y:S02]  /*11e20*/  @!P4 IMAD.MOV R12, RZ, RZ, -R12 ;  /* 0x000000ffff0cc224 */ /* 0x000fe400078e0a0c */
[----:B------:R-:W-:Y:S02]  /*11e30*/  @!P5 IMAD.MOV R10, RZ, RZ, -R10 ;  /* 0x000000ffff0ad224 */ /* 0x000fe400078e0a0a */
[--C-:B------:R-:W-:Y:S01]  /*11e40*/  @!P2 IMAD.IADD R5, R5, 0x1, -R0.reuse ;  /* 0x000000010505a824 */ /* 0x100fe200078e0a00 */
[----:B------:R-:W-:Y:S01]  /*11e50*/  ISETP.GE.AND P2, PT, R16, RZ, PT ;  /* 0x000000ff1000720c */ /* 0x000fe20003f46270 */
[----:B------:R-:W-:Y:S01]  /*11e60*/  @!P6 IMAD.IADD R4, R4, 0x1, -R0 ;  /* 0x000000010404e824 */ /* 0x000fe200078e0a00 */
[----:B------:R-:W-:Y:S02]  /*11e70*/  ISETP.GE.AND P6, PT, R19, RZ, PT ;  /* 0x000000ff1300720c */ /* 0x000fe40003fc6270 */
[----:B---3--:R-:W-:Y:S02]  /*11e80*/  ISETP.GE.AND P1, PT, R11, RZ, PT ;  /* 0x000000ff0b00720c */ /* 0x008fe40003f26270 */
[----:B------:R-:W2:Y:S04]  /*11e90*/  LDL.LU R11, [R1+0x3160] ;  /* 0x00316000010b7983 */ /* 0x000ea80000300800 */
[----:B------:R-:W3:Y:S04]  /*11ea0*/  LDL.LU R29, [R1+0x315c] ;  /* 0x00315c00011d7983 */ /* 0x000ee80000300800 */
[----:B------:R-:W4:Y:S03]  /*11eb0*/  LDL.LU R3, [R1+0x3158] ;  /* 0x0031580001037983 */ /* 0x000f260000300800 */
[----:B------:R-:W-:Y:S01]  /*11ec0*/  @!P1 IMAD.MOV R27, RZ, RZ, -R27 ;  /* 0x000000ffff1b9224 */ /* 0x000fe200078e0a1b */
[----:B------:R1:W-:Y:S04]  /*11ed0*/  STL [R1+0x312c], R15 ;  /* 0x00312c0f01007387 */ /* 0x0003e80000100800 */
[----:B------:R-:W-:Y:S04]  /*11ee0*/  STL [R1+0x3130], R28 ;  /* 0x0031301c01007387 */ /* 0x000fe80000100800 */
[----:B------:R-:W-:Y:S04]  /*11ef0*/  STL [R1+0x3134], R27 ;  /* 0x0031341b01007387 */ /* 0x000fe80000100800 */
[----:B------:R-:W-:Y:S04]  /*11f00*/  STL [R1+0x3138], R26 ;  /* 0x0031381a01007387 */ /* 0x000fe80000100800 */
[----:B------:R-:W-:Y:S04]  /*11f10*/  STL [R1+0x313c], R12 ;  /* 0x00313c0c01007387 */ /* 0x000fe80000100800 */
[----:B------:R-:W-:Y:S04]  /*11f20*/  STL [R1+0x3140], R10 ;  /* 0x0031400a01007387 */ /* 0x000fe80000100800 */
[----:B------:R-:W5:Y:S04]  /*11f30*/  LDL.LU R16, [R1+0x58c] ;  /* 0x00058c0001107983 */ /* 0x000f680000300800 */
[----:B------:R-:W2:Y:S01]  /*11f40*/  LDL.LU R19, [R1+0x588] ;  /* 0x0005880001137983 */ /* 0x000ea20000300800 */
[----:B------:R-:W-:-:S02]  /*11f50*/  ISETP.GT.U32.AND P1, PT, R0, R6, PT ;  /* 0x000000060000720c */ /* 0x000fc40003f24070 */
[C---:B------:R-:W-:Y:S01]  /*11f60*/  ISETP.GT.U32.AND P0, PT, R0.reuse, R8, PT ;  /* 0x000000080000720c */ /* 0x040fe20003f04070 */
[----:B0-----:R-:W3:Y:S01]  /*11f70*/  LDL.LU R23, [R1+0x460] ;  /* 0x0004600001177983 */ /* 0x001ee20000300800 */
[C---:B------:R-:W-:Y:S02]  /*11f80*/  ISETP.GT.U32.AND P3, PT, R0.reuse, R7, PT ;  /* 0x000000070000720c */ /* 0x040fe40003f64070 */
[----:B------:R-:W-:-:S07]  /*11f90*/  ISETP.GT.U32.AND P4, PT, R0, R2, PT ;  /* 0x000000020000720c */ /* 0x000fce0003f84070 */
[--C-:B------:R-:W-:Y:S01]  /*11fa0*/  @!P1 IMAD.IADD R6, R6, 0x1, -R0.reuse ;  /* 0x0000000106069824 */ /* 0x100fe200078e0a00 */
[----:B------:R-:W-:Y:S01]  /*11fb0*/  ISETP.GE.AND P1, PT, R9, RZ, PT ;  /* 0x000000ff0900720c */ /* 0x000fe20003f26270 */
[--C-:B------:R-:W-:Y:S02]  /*11fc0*/  @!P0 IMAD.IADD R8, R8, 0x1, -R0.reuse ;  /* 0x0000000108088824 */ /* 0x100fe400078e0a00 */
[--C-:B------:R-:W-:Y:S02]  /*11fd0*/  @!P3 IMAD.IADD R7, R7, 0x1, -R0.reuse ;  /* 0x000000010707b824 */ /* 0x100fe400078e0a00 */
[----:B------:R-:W-:Y:S01]  /*11fe0*/  @!P4 IMAD.IADD R2, R2, 0x1, -R0 ;  /* 0x000000010202c824 */ /* 0x000fe200078e0a00 */
[----:B------:R-:W-:Y:S02]  /*11ff0*/  ISETP.GE.AND P0, PT, R25, RZ, PT ;  /* 0x000000ff1900720c */ /* 0x000fe40003f06270 */
[----:B------:R-:W-:Y:S01]  /*12000*/  ISETP.GE.AND P3, PT, R18, RZ, PT ;  /* 0x000000ff1200720c */ /* 0x000fe20003f66270 */
[----:B-----5:R-:W-:-:S02]  /*12010*/  IMAD R9, R16, UR4, RZ ;  /* 0x0000000410097c24 */ /* 0x020fc4000f8e02ff */
[----:B--2---:R-:W-:-:S03]  /*12020*/  IMAD R0, R19, UR4, RZ ;  /* 0x0000000413007c24 */ /* 0x004fc6000f8e02ff */
[----:B------:R0:W-:Y:S01]  /*12030*/  STL [R1+0x400], R9 ;  /* 0x0004000901007387 */ /* 0x0001e20000100800 */
[----:B------:R-:W-:-:S04]  /*12040*/  ISETP.GE.AND P5, PT, R21, RZ, PT ;  /* 0x000000ff1500720c */ /* 0x000fc80003fa6270 */
[----:B------:R-:W-:Y:S01]  /*12050*/  @!P0 IMAD.MOV R7, RZ, RZ, -R7 ;  /* 0x000000ffff078224 */ /* 0x000fe200078e0a07 */
[----:B----4-:R-:W-:Y:S01]  /*12060*/  ISETP.NE.AND P4, PT, R3, RZ, PT ;  /* 0x000000ff0300720c */ /* 0x010fe20003f85270 */
[----:B------:R-:W2:Y:S01]  /*12070*/  LDL.LU R16, [R1+0x45c] ;  /* 0x00045c0001107983 */ /* 0x000ea20000300800 */
[----:B------:R-:W-:Y:S01]  /*12080*/  @!P3 IMAD.MOV R6, RZ, RZ, -R6 ;  /* 0x000000ffff06b224 */ /* 0x000fe200078e0a06 */
[----:B------:R-:W-:Y:S02]  /*12090*/  ULDC.64 UR4, c[0x0][0x210] ;  /* 0x0000840000047ab9 */ /* 0x000fe40000000a00 */
[----:B------:R3:W-:Y:S04]  /*120a0*/  STL [R1+0x404], R0 ;  /* 0x0004040001007387 */ /* 0x0007e80000100800 */
[----:B------:R-:W4:Y:S04]  /*120b0*/  LDL.LU R19, [R1+0x458] ;  /* 0x0004580001137983 */ /* 0x000f280000300800 */
[----:B------:R-:W5:Y:S04]  /*120c0*/  LDL.LU R20, [R1+0x3f0] ;  /* 0x0003f00001147983 */ /* 0x000f680000300800 */
[----:B------:R-:W2:Y:S04]  /*120d0*/  LDL.LU R14, [R1+0x454] ;  /* 0x00045400010e7983 */ /* 0x000ea80000300800 */
[----:B-1----:R-:W4:Y:S04]  /*120e0*/  LDL.LU R15, [R1+0x450] ;  /* 0x00045000010f7983 */ /* 0x002f280000300800 */
[----:B------:R-:W4:Y:S04]  /*120f0*/  LDL.LU R17, [R1+0x44c] ;  /* 0x00044c0001117983 */ /* 0x000f280000300800 */
[----:B------:R-:W4:Y:S04]  /*12100*/  LDL.LU R25, [R1+0x3e0] ;  /* 0x0003e00001197983 */ /* 0x000f280000300800 */
[----:B------:R-:W4:Y:S04]  /*12110*/  LDL.LU R22, [R1+0x3dc] ;  /* 0x0003dc0001167983 */ /* 0x000f280000300800 */
[----:B------:R-:W4:Y:S04]  /*12120*/  LDL.LU R13, [R1+0x448] ;  /* 0x00044800010d7983 */ /* 0x000f280000300800 */
[----:B------:R-:W4:Y:S04]  /*12130*/  LDL.LU R18, [R1+0x444] ;  /* 0x0004440001127983 */ /* 0x000f280000300800 */
[----:B0-----:R-:W4:Y:S04]  /*12140*/  LDL.LU R9, [R1+0x3d0] ;  /* 0x0003d00001097983 */ /* 0x001f280000300800 */
[----:B------:R-:W4:Y:S01]  /*12150*/  LDL.LU R21, [R1+0x440] ;  /* 0x0004400001157983 */ /* 0x000f220000300800 */
[----:B------:R-:W-:Y:S01]  /*12160*/  @!P5 IMAD.MOV R8, RZ, RZ, -R8 ;  /* 0x000000ffff08d224 */ /* 0x000fe200078e0a08 */
[----:B------:R-:W-:Y:S01]  /*12170*/  LOP3.LUT R3, RZ, R3, RZ, 0x33, !PT ;  /* 0x00000003ff037212 */ /* 0x000fe200078e33ff */
[----:B------:R-:W-:-:S02]  /*12180*/  @!P1 IMAD.MOV R5, RZ, RZ, -R5 ;  /* 0x000000ffff059224 */ /* 0x000fc400078e0a05 */
[----:B------:R-:W-:Y:S01]  /*12190*/  @!P2 IMAD.MOV R4, RZ, RZ, -R4 ;  /* 0x000000ffff04a224 */ /* 0x000fe200078e0a04 */
[----:B------:R-:W-:Y:S01]  /*121a0*/  STL [R1+0x3144], R8 ;  /* 0x0031440801007387 */ /* 0x000fe20000100800 */
[----:B---3--:R-:W-:-:S03]  /*121b0*/  SEL R0, R3, R23, !P4 ;  /* 0x0000001703007207 */ /* 0x008fc60006000000 */
[----:B------:R-:W-:Y:S04]  /*121c0*/  STL [R1+0x3148], R7 ;  /* 0x0031480701007387 */ /* 0x000fe80000100800 */
[----:B------:R-:W-:Y:S04]  /*121d0*/  STL [R1+0x314c], R6 ;  /* 0x00314c0601007387 */ /* 0x000fe80000100800 */
[----:B------:R-:W-:Y:S04]  /*121e0*/  STL [R1+0x3150], R5 ;  /* 0x0031500501007387 */ /* 0x000fe80000100800 */
[----:B------:R0:W-:Y:S04]  /*121f0*/  STL [R1+0x3154], R4 ;  /* 0x0031540401007387 */ /* 0x0001e80000100800 */
[----:B------:R2:W-:Y:S04]  /*12200*/  STL [R1+0x3fc], R0 ;  /* 0x0003fc0001007387 */ /* 0x0005e80000100800 */
[----:B0-----:R-:W3:Y:S01]  /*12210*/  LDL.LU R4, [R1+0x3c8] ;  /* 0x0003c80001047983 */ /* 0x001ee20000300800 */
[----:B-----5:R-:W-:-:S02]  /*12220*/  SEL R5, R3, R20, !P4 ;  /* 0x0000001403057207 */ /* 0x020fc40006000000 */
[----:B--2---:R-:W-:-:S03]  /*12230*/  SEL R0, R3, R14, !P4 ;  /* 0x0000000e03007207 */ /* 0x004fc60006000000 */
[----:B------:R0:W-:Y:S04]  /*12240*/  STL [R1+0x3f0], R5 ;  /* 0x0003f00501007387 */ /* 0x0001e80000100800 */
[----:B0-----:R-:W2:Y:S04]  /*12250*/  LDL.LU R5, [R1+0x43c] ;  /* 0x00043c0001057983 */ /* 0x001ea80000300800 */
[----:B------:R0:W-:Y:S04]  /*12260*/  STL [R1+0x3ec], R0 ;  /* 0x0003ec0001007387 */ /* 0x0001e80000100800 */
[----:B------:R-:W5:Y:S04]  /*12270*/  LDL.LU R24, [R1+0x438] ;  /* 0x0004380001187983 */ /* 0x000f680000300800 */
[----:B------:R-:W5:Y:S04]  /*12280*/  LDL.LU R23, [R1+0x434] ;  /* 0x0004340001177983 */ /* 0x000f680000300800 */
[----:B------:R-:W5:Y:S01]  /*12290*/  LDL.LU R20, [R1+0x430] ;  /* 0x0004300001147983 */ /* 0x000f620000300800 */
[----:B----4-:R-:W-:-:S03]  /*122a0*/  SEL R7, R3, R15, !P4 ;  /* 0x0000000f03077207 */ /* 0x010fc60006000000 */
[----:B------:R-:W4:Y:S01]  /*122b0*/  LDL.LU R14, [R1+0x42c] ;  /* 0x00042c00010e7983 */ /* 0x000f220000300800 */
[----:B------:R-:W-:-:S03]  /*122c0*/  SEL R6, R3, R17, !P4 ;  /* 0x0000001103067207 */ /* 0x000fc60006000000 */
[----:B------:R1:W-:Y:S01]  /*122d0*/  STL [R1+0x3e8], R7 ;  /* 0x0003e80701007387 */ /* 0x0003e20000100800 */
[----:B0-----:R-:W-:-:S03]  /*122e0*/  SEL R0, R3, R25, !P4 ;  /* 0x0000001903007207 */ /* 0x001fc60006000000 */
[----:B------:R-:W4:Y:S04]  /*122f0*/  LDL.LU R17, [R1+0x428] ;  /* 0x0004280001117983 */ /* 0x000f280000300800 */
[----:B------:R0:W-:Y:S04]  /*12300*/  STL [R1+0x3e4], R6 ;  /* 0x0003e40601007387 */ /* 0x0001e80000100800 */
[----:B------:R-:W4:Y:S01]  /*12310*/  LDL.LU R25, [R1+0x424] ;  /* 0x0004240001197983 */ /* 0x000f220000300800 */
[----:B-1----:R-:W-:-:S03]  /*12320*/  SEL R7, R3, R22, !P4 ;  /* 0x0000001603077207 */ /* 0x002fc60006000000 */
[----:B------:R1:W-:Y:S01]  /*12330*/  STL [R1+0x3e0], R0 ;  /* 0x0003e00001007387 */ /* 0x0003e20000100800 */
[----:B0-----:R-:W-:-:S03]  /*12340*/  SEL R6, R3, R18, !P4 ;  /* 0x0000001203067207 */ /* 0x001fc60006000000 */
[----:B------:R-:W-:Y:S04]  /*12350*/  STL [R1+0x3dc], R7 ;  /* 0x0003dc0701007387 */ /* 0x000fe80000100800 */
[----:B------:R-:W4:Y:S01]  /*12360*/  LDL.LU R18, [R1+0x420] ;  /* 0x0004200001127983 */ /* 0x000f220000300800 */
[----:B-1----:R-:W-:-:S05]  /*12370*/  SEL R0, R3, R13, !P4 ;  /* 0x0000000d03007207 */ /* 0x002fca0006000000 */
[----:B------:R0:W-:Y:S04]  /*12380*/  STL [R1+0x3d8], R0 ;  /* 0x0003d80001007387 */ /* 0x0001e80000100800 */
[----:B------:R1:W-:Y:S01]  /*12390*/  STL [R1+0x3d4], R6 ;  /* 0x0003d40601007387 */ /* 0x0003e20000100800 */
[----:B0-----:R-:W-:-:S03]  /*123a0*/  SEL R0, R3, R9, !P4 ;  /* 0x0000000903007207 */ /* 0x001fc60006000000 */
[----:B-1----:R-:W4:Y:S04]  /*123b0*/  LDL.LU R6, [R1+0x41c] ;  /* 0x00041c0001067983 */ /* 0x002f280000300800 */
[----:B------:R-:W4:Y:S04]  /*123c0*/  LDL.LU R9, [R1+0x418] ;  /* 0x0004180001097983 */ /* 0x000f280000300800 */
[----:B------:R0:W-:Y:S04]  /*123d0*/  STL [R1+0x3d0], R0 ;  /* 0x0003d00001007387 */ /* 0x0001e80000100800 */
[----:B------:R-:W4:Y:S04]  /*123e0*/  LDL.LU R7, [R1+0x414] ;  /* 0x0004140001077983 */ /* 0x000f280000300800 */
[----:B------:R-:W4:Y:S01]  /*123f0*/  LDL.LU R8, [R1+0x410] ;  /* 0x0004100001087983 */ /* 0x000f220000300800 */
[----:B0-----:R-:W-:-:S05]  /*12400*/  SEL R0, R3, R21, !P4 ;  /* 0x0000001503007207 */ /* 0x001fca0006000000 */
[----:B------:R0:W-:Y:S04]  /*12410*/  STL [R1+0x3cc], R0 ;  /* 0x0003cc0001007387 */ /* 0x0001e80000100800 */
[----:B0-----:R-:W4:Y:S04]  /*12420*/  LDL.LU R0, [R1+0x394] ;  /* 0x0003940001007983 */ /* 0x001f280000300800 */
[----:B------:R-:W4:Y:S04]  /*12430*/  LDL.LU R10, [R1+0x390] ;  /* 0x00039000010a7983 */ /* 0x000f280000300800 */
[----:B------:R-:W4:Y:S04]  /*12440*/  LDL.LU R12, [R1+0x38c] ;  /* 0x00038c00010c7983 */ /* 0x000f280000300800 */
[----:B------:R-:W4:Y:S04]  /*12450*/  LDL.LU R26, [R1+0x388] ;  /* 0x00038800011a7983 */ /* 0x000f280000300800 */
[----:B------:R-:W4:Y:S04]  /*12460*/  LDL.LU R27, [R1+0x384] ;  /* 0x00038400011b7983 */ /* 0x000f280000300800 */
[----:B------:R-:W4:Y:S04]  /*12470*/  LDL.LU R28, [R1+0x380] ;  /* 0x00038000011c7983 */ /* 0x000f280000300800 */
[----:B------:R-:W4:Y:S04]  /*12480*/  LDL.LU R15, [R1+0x37c] ;  /* 0x00037c00010f7983 */ /* 0x000f280000300800 */
[----:B------:R-:W4:Y:S04]  /*12490*/  LDL.LU R22, [R1+0x378] ;  /* 0x0003780001167983 */ /* 0x000f280000300800 */
[----:B------:R-:W4:Y:S01]  /*124a0*/  LDL.LU R13, [R1+0x374] ;  /* 0x00037400010d7983 */ /* 0x000f220000300800 */
[----:B---3--:R-:W-:-:S03]  /*124b0*/  SEL R4, R3, R4, !P4 ;  /* 0x0000000403047207 */ /* 0x008fc60006000000 */
[----:B------:R-:W3:Y:S04]  /*124c0*/  LDL.LU R21, [R1+0x40c] ;  /* 0x00040c0001157983 */ /* 0x000ee80000300800 */
[----:B------:R5:W-:Y:S01]  /*124d0*/  STL [R1+0x3c8], R4 ;  /* 0x0003c80401007387 */ /* 0x000be20000100800 */
[----:B--2---:R-:W-:-:S05]  /*124e0*/  SEL R5, R3, R5, !P4 ;  /* 0x0000000503057207 */ /* 0x004fca0006000000 */
[----:B------:R0:W-:Y:S01]  /*124f0*/  STL [R1+0x3c4], R5 ;  /* 0x0003c40501007387 */ /* 0x0001e20000100800 */
[C---:B-----5:R-:W-:Y:S02]  /*12500*/  SEL R4, R3.reuse, R24, !P4 ;  /* 0x0000001803047207 */ /* 0x060fe40006000000 */
[----:B------:R-:W-:-:S03]  /*12510*/  SEL R23, R3, R23, !P4 ;  /* 0x0000001703177207 */ /* 0x000fc60006000000 */
[----:B------:R4:W-:Y:S01]  /*12520*/  STL [R1+0x3c0], R4 ;  /* 0x0003c00401007387 */ /* 0x0009e20000100800 */
[----:B0-----:R-:W-:-:S03]  /*12530*/  SEL R5, R3, R20, !P4 ;  /* 0x0000001403057207 */ /* 0x001fc60006000000 */
[----:B------:R-:W-:Y:S04]  /*12540*/  STL [R1+0x3bc], R23 ;  /* 0x0003bc1701007387 */ /* 0x000fe80000100800 */
[----:B------:R-:W2:Y:S01]  /*12550*/  LDL.LU R24, [R1+0x408] ;  /* 0x0004080001187983 */ /* 0x000ea20000300800 */
[----:B----4-:R-:W-:-:S03]  /*12560*/  SEL R4, R3, R14, !P4 ;  /* 0x0000000e03047207 */ /* 0x010fc60006000000 */
[----:B------:R0:W-:Y:S04]  /*12570*/  STL [R1+0x3b8], R5 ;  /* 0x0003b80501007387 */ /* 0x0001e80000100800 */
[----:B------:R-:W4:Y:S04]  /*12580*/  LDL.LU R20, [R1+0x368] ;  /* 0x0003680001147983 */ /* 0x000f280000300800 */
[----:B------:R1:W-:Y:S04]  /*12590*/  STL [R1+0x3b4], R4 ;  /* 0x0003b40401007387 */ /* 0x0003e80000100800 */
[----:B------:R-:W5:Y:S01]  /*125a0*/  LDL.LU R14, [R1+0x360] ;  /* 0x00036000010e7983 */ /* 0x000f620000300800 */
[----:B0-----:R-:W-:-:S03]  /*125b0*/  SEL R5, R3, R17, !P4 ;  /* 0x0000001103057207 */ /* 0x001fc60006000000 */
[----:B------:R-:W5:Y:S01]  /*125c0*/  LDL.LU R23, [R1+0x35c] ;  /* 0x00035c0001177983 */ /* 0x000f620000300800 */
[----:B-1----:R-:W-:-:S03]  /*125d0*/  SEL R4, R3, R25, !P4 ;  /* 0x0000001903047207 */ /* 0x002fc60006000000 */
[----:B------:R0:W-:Y:S04]  /*125e0*/  STL [R1+0x3b0], R5 ;  /* 0x0003b00501007387 */ /* 0x0001e80000100800 */
[----:B------:R-:W5:Y:S04]  /*125f0*/  LDL.LU R17, [R1+0x358] ;  /* 0x0003580001117983 */ /* 0x000f680000300800 */
[----:B------:R-:W-:Y:S04]  /*12600*/  STL [R1+0x3ac], R4 ;  /* 0x0003ac0401007387 */ /* 0x000fe80000100800 */
[----:B------:R-:W5:Y:S01]  /*12610*/  LDL.LU R25, [R1+0x354] ;  /* 0x0003540001197983 */ /* 0x000f620000300800 */
[----:B0-----:R-:W-:-:S03]  /*12620*/  SEL R5, R3, R18, !P4 ;  /* 0x0000001203057207 */ /* 0x001fc60006000000 */
[----:B------:R-:W5:Y:S04]  /*12630*/  LDL.LU R18, [R1+0x350] ;  /* 0x0003500001127983 */ /* 0x000f680000300800 */
[----:B------:R0:W-:Y:S02]  /*12640*/  STL [R1+0x3a8], R5 ;  /* 0x0003a80501007387 */ /* 0x0001e40000100800 */
[C---:B0-----:R-:W-:Y:S02]  /*12650*/  SEL R5, R3.reuse, R9, !P4 ;  /* 0x0000000903057207 */ /* 0x041fe40006000000 */
[----:B------:R-:W5:Y:S01]  /*12660*/  LDL.LU R9, [R1+0x34c] ;  /* 0x00034c0001097983 */ /* 0x000f620000300800 */
[----:B------:R-:W-:-:S05]  /*12670*/  SEL R4, R3, R6, !P4 ;  /* 0x0000000603047207 */ /* 0x000fca0006000000 */
[----:B------:R0:W-:Y:S04]  /*12680*/  STL [R1+0x3a4], R4 ;  /* 0x0003a40401007387 */ /* 0x0001e80000100800 */
[----:B------:R1:W-:Y:S01]  /*12690*/  STL [R1+0x3a0], R5 ;  /* 0x0003a00501007387 */ /* 0x0003e20000100800 */
[C---:B0-----:R-:W-:Y:S02]  /*126a0*/  SEL R4, R3.reuse, R7, !P4 ;  /* 0x0000000703047207 */ /* 0x041fe40006000000 */
[----:B-1----:R-:W-:-:S03]  /*126b0*/  SEL R5, R3, R8, !P4 ;  /* 0x0000000803057207 */ /* 0x002fc60006000000 */
[----:B------:R0:W-:Y:S01]  /*126c0*/  STL [R1+0x39c], R4 ;  /* 0x00039c0401007387 */ /* 0x0001e20000100800 */
[----:B------:R-:W-:-:S03]  /*126d0*/  SEL R0, R3, R0, !P4 ;  /* 0x0000000003007207 */ /* 0x000fc60006000000 */
[----:B------:R1:W-:Y:S01]  /*126e0*/  STL [R1+0x398], R5 ;  /* 0x0003980501007387 */ /* 0x0003e20000100800 */
[----:B0-----:R-:W-:-:S03]  /*126f0*/  SEL R4, R3, R10, !P4 ;  /* 0x0000000a03047207 */ /* 0x001fc60006000000 */
[----:B------:R0:W-:Y:S01]  /*12700*/  STL [R1+0x394], R0 ;  /* 0x0003940001007387 */ /* 0x0001e20000100800 */
[----:B-1----:R-:W-:-:S03]  /*12710*/  SEL R5, R3, R12, !P4 ;  /* 0x0000000c03057207 */ /* 0x002fc60006000000 */
        /* <DEDUP_REMOVED lines=13> */
[----:B---3--:R-:W-:-:S03]  /*127f0*/  SEL R0, R3, R21, !P4 ;  /* 0x0000001503007207 */ /* 0x008fc60006000000 */
[----:B0-----:R-:W3:Y:S04]  /*12800*/  LDL.LU R4, [R1+0x348] ;  /* 0x0003480001047983 */ /* 0x001ee80000300800 */
[----:B------:R0:W-:Y:S04]  /*12810*/  STL [R1+0x374], R5 ;  /* 0x0003740501007387 */ /* 0x0001e80000100800 */
[----:B0-----:R-:W3:Y:S04]  /*12820*/  LDL.LU R5, [R1+0x338] ;  /* 0x0003380001057983 */ /* 0x001ee80000300800 */
[----:B------:R5:W-:Y:S04]  /*12830*/  STL [R1+0x370], R0 ;  /* 0x0003700001007387 */ /* 0x000be80000100800 */
[----:B------:R-:W3:Y:S04]  /*12840*/  LDL.LU R15, [R1+0x334] ;  /* 0x00033400010f7983 */ /* 0x000ee80000300800 */
[----:B------:R-:W3:Y:S04]  /*12850*/  LDL.LU R22, [R1+0x330] ;  /* 0x0003300001167983 */ /* 0x000ee80000300800 */
[----:B------:R-:W3:Y:S04]  /*12860*/  LDL.LU R13, [R1+0x318] ;  /* 0x00031800010d7983 */ /* 0x000ee80000300800 */
[----:B------:R-:W3:Y:S01]  /*12870*/  LDL.LU R21, [R1+0x314] ;  /* 0x0003140001157983 */ /* 0x000ee20000300800 */
[----:B--2---:R-:W-:-:S05]  /*12880*/  SEL R7, R3, R24, !P4 ;  /* 0x0000001803077207 */ /* 0x004fca0006000000 */
[----:B------:R0:W-:Y:S01]  /*12890*/  STL [R1+0x36c], R7 ;  /* 0x00036c0701007387 */ /* 0x0001e20000100800 */
[----:B----4-:R-:W-:-:S03]  /*128a0*/  SEL R6, R3, R20, !P4 ;  /* 0x0000001403067207 */ /* 0x010fc60006000000 */
[----:B------:R-:W2:Y:S04]  /*128b0*/  LDL.LU R20, [R1+0x310] ;  /* 0x0003100001147983 */ /* 0x000ea80000300800 */
[----:B------:R-:W-:Y:S01]  /*128c0*/  STL [R1+0x368], R6 ;  /* 0x0003680601007387 */ /* 0x000fe20000100800 */
[----:B-----5:R-:W-:-:S03]  /*128d0*/  SEL R0, R3, R14, !P4 ;  /* 0x0000000e03007207 */ /* 0x020fc60006000000 */
[----:B------:R-:W4:Y:S01]  /*128e0*/  LDL.LU R14, [R1+0x30c] ;  /* 0x00030c00010e7983 */ /* 0x000f220000300800 */
[----:B0-----:R-:W-:-:S03]  /*128f0*/  SEL R7, R3, R23, !P4 ;  /* 0x0000001703077207 */ /* 0x001fc60006000000 */
[----:B------:R0:W-:Y:S04]  /*12900*/  STL [R1+0x364], R0 ;  /* 0x0003640001007387 */ /* 0x0001e80000100800 */
[----:B------:R-:W-:Y:S01]  /*12910*/  STL [R1+0x360], R7 ;  /* 0x0003600701007387 */ /* 0x000fe20000100800 */
[C---:B0-----:R-:W-:Y:S02]  /*12920*/  SEL R0, R3.reuse, R17, !P4 ;  /* 0x0000001103007207 */ /* 0x041fe40006000000 */
[C---:B------:R-:W-:Y:S02]  /*12930*/  SEL R6, R3.reuse, R25, !P4 ;  /* 0x0000001903067207 */ /* 0x040fe40006000000 */
[----:B------:R-:W5:Y:S04]  /*12940*/  LDL.LU R25, [R1+0x300] ;  /* 0x0003000001197983 */ /* 0x000f680000300800 */
[----:B------:R0:W-:Y:S04]  /*12950*/  STL [R1+0x35c], R0 ;  /* 0x00035c0001007387 */ /* 0x0001e80000100800 */
[----:B------:R1:W-:Y:S01]  /*12960*/  STL [R1+0x358], R6 ;  /* 0x0003580601007387 */ /* 0x0003e20000100800 */
[----:B0-----:R-:W-:-:S03]  /*12970*/  SEL R0, R3, R18, !P4 ;  /* 0x0000001203007207 */ /* 0x001fc60006000000 */
[----:B-1----:R-:W5:Y:S04]  /*12980*/  LDL.LU R6, [R1+0x2fc] ;  /* 0x0002fc0001067983 */ /* 0x002f680000300800 */
[----:B------:R-:W5:Y:S04]  /*12990*/  LDL.LU R18, [R1+0x2f8] ;  /* 0x0002f80001127983 */ /* 0x000f680000300800 */
[----:B------:R0:W-:Y:S04]  /*129a0*/  STL [R1+0x354], R0 ;  /* 0x0003540001007387 */ /* 0x0001e80000100800 */
[----:B------:R-:W5:Y:S04]  /*129b0*/  LDL.LU R7, [R1+0x2f4] ;  /* 0x0002f40001077983 */ /* 0x000f680000300800 */
[----:B------:R-:W5:Y:S01]  /*129c0*/  LDL.LU R8, [R1+0x2f0] ;  /* 0x0002f00001087983 */ /* 0x000f620000300800 */
[----:B0-----:R-:W-:-:S05]  /*129d0*/  SEL R0, R3, R9, !P4 ;  /* 0x0000000903007207 */ /* 0x001fca0006000000 */
[----:B------:R0:W-:Y:S04]  /*129e0*/  STL [R1+0x350], R0 ;  /* 0x0003500001007387 */ /* 0x0001e80000100800 */
[----:B0-----:R-:W5:Y:S04]  /*129f0*/  LDL.LU R0, [R1+0x2ec] ;  /* 0x0002ec0001007983 */ /* 0x001f680000300800 */
[----:B------:R-:W5:Y:S04]  /*12a00*/  LDL.LU R10, [R1+0x2e8] ;  /* 0x0002e800010a7983 */ /* 0x000f680000300800 */
[----:B------:R-:W5:Y:S04]  /*12a10*/  LDL.LU R12, [R1+0x2e4] ;  /* 0x0002e400010c7983 */ /* 0x000f680000300800 */
[----:B------:R-:W5:Y:S04]  /*12a20*/  LDL.LU R26, [R1+0x2e0] ;  /* 0x0002e000011a7983 */ /* 0x000f680000300800 */
[----:B------:R-:W5:Y:S04]  /*12a30*/  LDL.LU R27, [R1+0x2dc] ;  /* 0x0002dc00011b7983 */ /* 0x000f680000300800 */
[----:B------:R-:W5:Y:S04]  /*12a40*/  LDL.LU R28, [R1+0x2d8] ;  /* 0x0002d800011c7983 */ /* 0x000f680000300800 */
[----:B------:R-:W5:Y:S04]  /*12a50*/  LDL.LU R24, [R1+0x2c8] ;  /* 0x0002c80001187983 */ /* 0x000f680000300800 */
[----:B------:R-:W5:Y:S04]  /*12a60*/  LDL.LU R23, [R1+0x2c0] ;  /* 0x0002c00001177983 */ /* 0x000f680000300800 */
[----:B------:R-:W5:Y:S04]  /*12a70*/  LDL.LU R17, [R1+0x2bc] ;  /* 0x0002bc0001117983 */ /* 0x000f680000300800 */
[----:B------:R-:W5:Y:S01]  /*12a80*/  LDL.LU R9, [R1+0x2b0] ;  /* 0x0002b00001097983 */ /* 0x000f620000300800 */
[----:B---3--:R-:W-:-:S05]  /*12a90*/  SEL R4, R3, R4, !P4 ;  /* 0x0000000403047207 */ /* 0x008fca0006000000 */
[----:B------:R0:W-:Y:S01]  /*12aa0*/  STL [R1+0x34c], R4 ;  /* 0x00034c0401007387 */ /* 0x0001e20000100800 */
[----:B------:R-:W-:-:S05]  /*12ab0*/  SEL R5, R3, R5, !P4 ;  /* 0x0000000503057207 */ /* 0x000fca0006000000 */
[----:B------:R1:W-:Y:S01]  /*12ac0*/  STL [R1+0x348], R5 ;  /* 0x0003480501007387 */ /* 0x0003e20000100800 */
[C---:B0-----:R-:W-:Y:S02]  /*12ad0*/  SEL R4, R3.reuse, R15, !P4 ;  /* 0x0000000f03047207 */ /* 0x041fe40006000000 */
[----:B------:R-:W-:-:S03]  /*12ae0*/  SEL R15, R3, R22, !P4 ;  /* 0x00000016030f7207 */ /* 0x000fc60006000000 */
[----:B------:R0:W-:Y:S01]  /*12af0*/  STL [R1+0x344], R4 ;  /* 0x0003440401007387 */ /* 0x0001e20000100800 */
[----:B-1----:R-:W-:-:S03]  /*12b00*/  SEL R5, R3, R13, !P4 ;  /* 0x0000000d03057207 */ /* 0x002fc60006000000 */
[----:B------:R1:W-:Y:S01]  /*12b10*/  STL [R1+0x340], R15 ;  /* 0x0003400f01007387 */ /* 0x0003e20000100800 */
[----:B0-----:R-:W-:-:S03]  /*12b20*/  SEL R4, R3, R21, !P4 ;  /* 0x0000001503047207 */ /* 0x001fc60006000000 */
[----:B-1----:R-:W3:Y:S04]  /*12b30*/  LDL.LU R15, [R1+0x2ac] ;  /* 0x0002ac00010f7983 */ /* 0x002ee80000300800 */
[----:B------:R2:W-:Y:S04]  /*12b40*/  STL [R1+0x33c], R5 ;  /* 0x00033c0501007387 */ /* 0x0005e80000100800 */
[----:B------:R-:W3:Y:S04]  /*12b50*/  LDL.LU R13, [R1+0x2a8] ;  /* 0x0002a800010d7983 */ /* 0x000ee80000300800 */
[----:B------:R4:W-:Y:S04]  /*12b60*/  STL [R1+0x338], R4 ;  /* 0x0003380401007387 */ /* 0x0009e80000100800 */
[----:B------:R-:W3:Y:S04]  /*12b70*/  LDL.LU R21, [R1+0x2a4] ;  /* 0x0002a40001157983 */ /* 0x000ee80000300800 */
[----:B------:R-:W3:Y:S01]  /*12b80*/  LDL.LU R22, [R1+0x2a0] ;  /* 0x0002a00001167983 */ /* 0x000ee20000300800 */
[----:B--2---:R-:W-:-:S05]  /*12b90*/  SEL R5, R3, R20, !P4 ;  /* 0x0000001403057207 */ /* 0x004fca0006000000 */
[----:B------:R5:W-:Y:S01]  /*12ba0*/  STL [R1+0x334], R5 ;  /* 0x0003340501007387 */ /* 0x000be20000100800 */
[----:B----4-:R-:W-:-:S03]  /*12bb0*/  SEL R4, R3, R14, !P4 ;  /* 0x0000000e03047207 */ /* 0x010fc60006000000 */
[----:B------:R-:W2:Y:S04]  /*12bc0*/  LDL.LU R20, [R1+0x29c] ;  /* 0x00029c0001147983 */ /* 0x000ea80000300800 */
[----:B------:R0:W-:Y:S04]  /*12bd0*/  STL [R1+0x330], R4 ;  /* 0x0003300401007387 */ /* 0x0001e80000100800 */
[----:B------:R-:W4:Y:S01]  /*12be0*/  LDL.LU R14, [R1+0x298] ;  /* 0x00029800010e7983 */ /* 0x000f220000300800 */
[----:B-----5:R-:W-:-:S03]  /*12bf0*/  SEL R5, R3, R25, !P4 ;  /* 0x0000001903057207 */ /* 0x020fc60006000000 */
[----:B------:R-:W5:Y:S04]  /*12c00*/  LDL.LU R25, [R1+0x294] ;  /* 0x0002940001197983 */ /* 0x000f680000300800 */
[----:B------:R1:W-:Y:S01]  /*12c10*/  STL [R1+0x32c], R5 ;  /* 0x00032c0501007387 */ /* 0x0003e20000100800 */
[C---:B0-----:R-:W-:Y:S02]  /*12c20*/  SEL R4, R3.reuse, R6, !P4 ;  /* 0x0000000603047207 */ /* 0x041fe40006000000 */
[C---:B-1----:R-:W-:Y:S02]  /*12c30*/  SEL R5, R3.reuse, R18, !P4 ;  /* 0x0000001203057207 */ /* 0x042fe40006000000 */
[----:B------:R-:W5:Y:S04]  /*12c40*/  LDL.LU R18, [R1+0x290] ;  /* 0x0002900001127983 */ /* 0x000f680000300800 */
[----:B------:R0:W-:Y:S04]  /*12c50*/  STL [R1+0x328], R4 ;  /* 0x0003280401007387 */ /* 0x0001e80000100800 */
[----:B------:R1:W-:Y:S01]  /*12c60*/  STL [R1+0x324], R5 ;  /* 0x0003240501007387 */ /* 0x0003e20000100800 */
[----:B0-----:R-:W-:-:S02]  /*12c70*/  SEL R4, R3, R7, !P4 ;  /* 0x0000000703047207 */ /* 0x001fc40006000000 */
[----:B-1----:R-:W-:-:S03]  /*12c80*/  SEL R5, R3, R8, !P4 ;  /* 0x0000000803057207 */ /* 0x002fc60006000000 */
[----:B------:R0:W-:Y:S04]  /*12c90*/  STL [R1+0x320], R4 ;  /* 0x0003200401007387 */ /* 0x0001e80000100800 */
[----:B------:R1:W-:Y:S01]  /*12ca0*/  STL [R1+0x31c], R5 ;  /* 0x00031c0501007387 */ /* 0x0003e20000100800 */
[C---:B------:R-:W-:Y:S02]  /*12cb0*/  SEL R0, R3.reuse, R0, !P4 ;  /* 0x0000000003007207 */ /* 0x040fe40006000000 */
[----:B0-----:R-:W-:-:S03]  /*12cc0*/  SEL R4, R3, R10, !P4 ;  /* 0x0000000a03047207 */ /* 0x001fc60006000000 */
[----:B------:R0:W-:Y:S01]  /*12cd0*/  STL [R1+0x318], R0 ;  /* 0x0003180001007387 */ /* 0x0001e20000100800 */
[----:B-1----:R-:W-:-:S03]  /*12ce0*/  SEL R5, R3, R12, !P4 ;  /* 0x0000000c03057207 */ /* 0x002fc60006000000 */
[----:B------:R1:W-:Y:S01]  /*12cf0*/  STL [R1+0x314], R4 ;  /* 0x0003140401007387 */ /* 0x0003e20000100800 */
[----:B0-----:R-:W-:-:S03]  /*12d00*/  SEL R0, R3, R26, !P4 ;  /* 0x0000001a03007207 */ /* 0x001fc60006000000 */
[----:B------:R0:W-:Y:S01]  /*12d10*/  STL [R1+0x310], R5 ;  /* 0x0003100501007387 */ /* 0x0001e20000100800 */
[----:B-1----:R-:W-:-:S03]  /*12d20*/  SEL R4, R3, R27, !P4 ;  /* 0x0000001b03047207 */ /* 0x002fc60006000000 */
[----:B------:R1:W-:Y:S04]  /*12d30*/  STL [R1+0x30c], R0 ;  /* 0x00030c0001007387 */ /* 0x0003e80000100800 */
[----:B------:R1:W-:Y:S01]  /*12d40*/  STL [R1+0x308], R4 ;  /* 0x0003080401007387 */ /* 0x0003e20000100800 */
[C---:B0-----:R-:W-:Y:S02]  /*12d50*/  SEL R5, R3.reuse, R28, !P4 ;  /* 0x0000001c03057207 */ /* 0x041fe40006000000 */
[----:B-1----:R-:W-:-:S03]  /*12d60*/  SEL R0, R3, R24, !P4 ;  /* 0x0000001803007207 */ /* 0x002fc60006000000 */
[----:B------:R0:W-:Y:S01]  /*12d70*/  STL [R1+0x304], R5 ;  /* 0x0003040501007387 */ /* 0x0001e20000100800 */
[----:B------:R-:W-:-:S03]  /*12d80*/  SEL R4, R3, R23, !P4 ;  /* 0x0000001703047207 */ /* 0x000fc60006000000 */
[----:B------:R1:W-:Y:S04]  /*12d90*/  STL [R1+0x300], R0 ;  /* 0x0003000001007387 */ /* 0x0003e80000100800 */
[----:B------:R1:W-:Y:S01]  /*12da0*/  STL [R1+0x2fc], R4 ;  /* 0x0002fc0401007387 */ /* 0x0003e20000100800 */
[C---:B0-----:R-:W-:Y:S02]  /*12db0*/  SEL R5, R3.reuse, R17, !P4 ;  /* 0x0000001103057207 */ /* 0x041fe40006000000 */
[C---:B-1----:R-:W-:Y:S01]  /*12dc0*/  SEL R0, R3.reuse, R9, !P4 ;  /* 0x0000000903007207 */ /* 0x042fe20006000000 */
[----:B------:R-:W5:Y:S04]  /*12dd0*/  LDL.LU R4, [R1+0x28c] ;  /* 0x00028c0001047983 */ /* 0x000f680000300800 */
[----:B------:R0:W-:Y:S04]  /*12de0*/  STL [R1+0x2f8], R5 ;  /* 0x0002f80501007387 */ /* 0x0001e80000100800 */
[----:B0-----:R-:W5:Y:S04]  /*12df0*/  LDL.LU R5, [R1+0x288] ;  /* 0x0002880001057983 */ /* 0x001f680000300800 */
[----:B------:R0:W-:Y:S04]  /*12e00*/  STL [R1+0x2f4], R0 ;  /* 0x0002f40001007387 */ /* 0x0001e80000100800 */
[----:B------:R-:W5:Y:S04]  /*12e10*/  LDL.LU R24, [R1+0x284] ;  /* 0x0002840001187983 */ /* 0x000f680000300800 */
[----:B------:R-:W5:Y:S04]  /*12e20*/  LDL.LU R23, [R1+0x280] ;  /* 0x0002800001177983 */ /* 0x000f680000300800 */
[----:B------:R-:W5:Y:S04]  /*12e30*/  LDL.LU R17, [R1+0x27c] ;  /* 0x00027c0001117983 */ /* 0x000f680000300800 */
[----:B------:R-:W5:Y:S01]  /*12e40*/  LDL.LU R9, [R1+0x278] ;  /* 0x0002780001097983 */ /* 0x000f620000300800 */
[----:B---3--:R-:W-:-:S05]  /*12e50*/  SEL R7, R3, R15, !P4 ;  /* 0x0000000f03077207 */ /* 0x008fca0006000000 */
[----:B------:R1:W-:Y:S01]  /*12e60*/  STL [R1+0x2f0], R7 ;  /* 0x0002f00701007387 */ /* 0x0003e20000100800 */
[----:B------:R-:W-:-:S03]  /*12e70*/  SEL R6, R3, R13, !P4 ;  /* 0x0000000d03067207 */ /* 0x000fc60006000000 */
[----:B------:R-:W3:Y:S04]  /*12e80*/  LDL.LU R13, [R1+0x274] ;  /* 0x00027400010d7983 */ /* 0x000ee80000300800 */
[----:B------:R-:W-:Y:S01]  /*12e90*/  STL [R1+0x2ec], R6 ;  /* 0x0002ec0601007387 */ /* 0x000fe20000100800 */
[----:B0-----:R-:W-:-:S03]  /*12ea0*/  SEL R0, R3, R21, !P4 ;  /* 0x0000001503007207 */ /* 0x001fc60006000000 */
[----:B------:R-:W3:Y:S01]  /*12eb0*/  LDL.LU R21, [R1+0x270] ;  /* 0x0002700001157983 */ /* 0x000ee20000300800 */
[----:B-1----:R-:W-:-:S03]  /*12ec0*/  SEL R7, R3, R22, !P4 ;  /* 0x0000001603077207 */ /* 0x002fc60006000000 */
[----:B------:R2:W-:Y:S04]  /*12ed0*/  STL [R1+0x2e8], R0 ;  /* 0x0002e80001007387 */ /* 0x0005e80000100800 */
[----:B------:R-:W-:Y:S01]  /*12ee0*/  STL [R1+0x2e4], R7 ;  /* 0x0002e40701007387 */ /* 0x000fe20000100800 */
[C---:B--2---:R-:W-:Y:S02]  /*12ef0*/  SEL R0, R3.reuse, R20, !P4 ;  /* 0x0000001403007207 */ /* 0x044fe40006000000 */
[C---:B----4-:R-:W-:Y:S02]  /*12f00*/  SEL R6, R3.reuse, R14, !P4 ;  /* 0x0000000e03067207 */ /* 0x050fe40006000000 */
[----:B------:R-:W2:Y:S04]  /*12f10*/  LDL.LU R14, [R1+0x26c] ;  /* 0x00026c00010e7983 */ /* 0x000ea80000300800 */
[----:B------:R5:W-:Y:S04]  /*12f20*/  STL [R1+0x2e0], R0 ;  /* 0x0002e00001007387 */ /* 0x000be80000100800 */
[----:B------:R0:W-:Y:S01]  /*12f30*/  STL [R1+0x2dc], R6 ;  /* 0x0002dc0601007387 */ /* 0x0001e20000100800 */
[----:B-----5:R-:W-:-:S03]  /*12f40*/  SEL R0, R3, R25, !P4 ;  /* 0x0000001903007207 */ /* 0x020fc60006000000 */
[----:B0-----:R-:W4:Y:S04]  /*12f50*/  LDL.LU R6, [R1+0x268] ;  /* 0x0002680001067983 */ /* 0x001f280000300800 */
        /* <DEDUP_REMOVED lines=16> */
[----:B------:R-:W-:-:S05]  /*13060*/  SEL R4, R3, R4, !P4 ;  /* 0x0000000403047207 */ /* 0x000fca0006000000 */
[----:B------:R0:W-:Y:S01]  /*13070*/  STL [R1+0x2d0], R4 ;  /* 0x0002d00401007387 */ /* 0x0001e20000100800 */
[----:B------:R-:W-:-:S05]  /*13080*/  SEL R5, R3, R5, !P4 ;  /* 0x0000000503057207 */ /* 0x000fca0006000000 */
[----:B------:R1:W-:Y:S01]  /*13090*/  STL [R1+0x2cc], R5 ;  /* 0x0002cc0501007387 */ /* 0x0003e20000100800 */
[C---:B0-----:R-:W-:Y:S02]  /*130a0*/  SEL R4, R3.reuse, R24, !P4 ;  /* 0x0000001803047207 */ /* 0x041fe40006000000 */
[----:B------:R-:W-:-:S03]  /*130b0*/  SEL R23, R3, R23, !P4 ;  /* 0x0000001703177207 */ /* 0x000fc60006000000 */
[----:B------:R0:W-:Y:S01]  /*130c0*/  STL [R1+0x2c8], R4 ;  /* 0x0002c80401007387 */ /* 0x0001e20000100800 */
[----:B-1----:R-:W-:-:S03]  /*130d0*/  SEL R5, R3, R17, !P4 ;  /* 0x0000001103057207 */ /* 0x002fc60006000000 */
[----:B------:R1:W-:Y:S04]  /*130e0*/  STL [R1+0x2c4], R23 ;  /* 0x0002c41701007387 */ /* 0x0003e80000100800 */
[----:B------:R-:W5:Y:S01]  /*130f0*/  LDL.LU R24, [R1+0x230] ;  /* 0x0002300001187983 */ /* 0x000f620000300800 */
[----:B0-----:R-:W-:-:S03]  /*13100*/  SEL R4, R3, R9, !P4 ;  /* 0x0000000903047207 */ /* 0x001fc60006000000 */
[----:B------:R3:W-:Y:S04]  /*13110*/  STL [R1+0x2c0], R5 ;  /* 0x0002c00501007387 */ /* 0x0007e80000100800 */
[----:B-1----:R-:W5:Y:S04]  /*13120*/  LDL.LU R23, [R1+0x224] ;  /* 0x0002240001177983 */ /* 0x002f680000300800 */
[----:B------:R0:W-:Y:S04]  /*13130*/  STL [R1+0x2bc], R4 ;  /* 0x0002bc0401007387 */ /* 0x0001e80000100800 */
[----:B------:R-:W5:Y:S01]  /*13140*/  LDL.LU R9, [R1+0x220] ;  /* 0x0002200001097983 */ /* 0x000f620000300800 */
[----:B---3--:R-:W-:-:S03]  /*13150*/  SEL R5, R3, R13, !P4 ;  /* 0x0000000d03057207 */ /* 0x008fc60006000000 */
[----:B------:R-:W3:Y:S01]  /*13160*/  LDL.LU R17, [R1+0x21c] ;  /* 0x00021c0001117983 */ /* 0x000ee20000300800 */
[----:B0-----:R-:W-:-:S03]  /*13170*/  SEL R4, R3, R21, !P4 ;  /* 0x0000001503047207 */ /* 0x001fc60006000000 */
[----:B------:R2:W-:Y:S04]  /*13180*/  STL [R1+0x2b8], R5 ;  /* 0x0002b80501007387 */ /* 0x0005e80000100800 */
[----:B------:R-:W3:Y:S04]  /*13190*/  LDL.LU R13, [R1+0x218] ;  /* 0x00021800010d7983 */ /* 0x000ee80000300800 */
[----:B------:R4:W-:Y:S04]  /*131a0*/  STL [R1+0x2b4], R4 ;  /* 0x0002b40401007387 */ /* 0x0009e80000100800 */
[----:B------:R-:W3:Y:S01]  /*131b0*/  LDL.LU R21, [R1+0x214] ;  /* 0x0002140001157983 */ /* 0x000ee20000300800 */
[----:B--2---:R-:W-:-:S03]  /*131c0*/  SEL R5, R3, R14, !P4 ;  /* 0x0000000e03057207 */ /* 0x004fc60006000000 */
[----:B------:R-:W2:Y:S04]  /*131d0*/  LDL.LU R14, [R1+0x210] ;  /* 0x00021000010e7983 */ /* 0x000ea80000300800 */
[----:B------:R5:W-:Y:S01]  /*131e0*/  STL [R1+0x2b0], R5 ;  /* 0x0002b00501007387 */ /* 0x000be20000100800 */
[C---:B----4-:R-:W-:Y:S02]  /*131f0*/  SEL R4, R3.reuse, R6, !P4 ;  /* 0x0000000603047207 */ /* 0x050fe40006000000 */
[C---:B-----5:R-:W-:Y:S02]  /*13200*/  SEL R5, R3.reuse, R25, !P4 ;  /* 0x0000001903057207 */ /* 0x060fe40006000000 */
[----:B------:R-:W4:Y:S04]  /*13210*/  LDL.LU R25, [R1+0x208] ;  /* 0x0002080001197983 */ /* 0x000f280000300800 */
        /* <DEDUP_REMOVED lines=19> */
[----:B-----5:R-:W-:-:S03]  /*13350*/  SEL R4, R3, R22, !P4 ;  /* 0x0000001603047207 */ /* 0x020fc60006000000 */
[----:B------:R1:W-:Y:S04]  /*13360*/  STL [R1+0x284], R0 ;  /* 0x0002840001007387 */ /* 0x0003e80000100800 */
[----:B------:R5:W-:Y:S01]  /*13370*/  STL [R1+0x280], R4 ;  /* 0x0002800401007387 */ /* 0x000be20000100800 */
[C---:B0-----:R-:W-:Y:S02]  /*13380*/  SEL R5, R3.reuse, R20, !P4 ;  /* 0x0000001403057207 */ /* 0x041fe40006000000 */
[C---:B-1----:R-:W-:Y:S01]  /*13390*/  SEL R0, R3.reuse, R18, !P4 ;  /* 0x0000001203007207 */ /* 0x042fe20006000000 */
[----:B-----5:R-:W5:Y:S04]  /*133a0*/  LDL.LU R4, [R1+0x6c] ;  /* 0x00006c0001047983 */ /* 0x020f680000300800 */
[----:B------:R0:W-:Y:S04]  /*133b0*/  STL [R1+0x27c], R5 ;  /* 0x00027c0501007387 */ /* 0x0001e80000100800 */
[----:B0-----:R-:W5:Y:S04]  /*133c0*/  LDL.LU R5, [R1+0x68] ;  /* 0x0000680001057983 */ /* 0x001f680000300800 */
[----:B------:R-:W-:Y:S04]  /*133d0*/  STL [R1+0x278], R0 ;  /* 0x0002780001007387 */ /* 0x000fe80000100800 */
[----:B------:R-:W5:Y:S04]  /*133e0*/  LDL.LU R6, [R1+0x54] ;  /* 0x0000540001067983 */ /* 0x000f680000300800 */
[----:B------:R-:W5:Y:S04]  /*133f0*/  LDL.LU R22, [R1+0x50] ;  /* 0x0000500001167983 */ /* 0x000f680000300800 */
[----:B------:R-:W5:Y:S04]  /*13400*/  LDL.LU R20, [R1+0x3c] ;  /* 0x00003c0001147983 */ /* 0x000f680000300800 */
[----:B------:R-:W5:Y:S01]  /*13410*/  LDL.LU R18, [R1+0x20] ;  /* 0x0000200001127983 */ /* 0x000f620000300800 */
[----:B------:R-:W-:-:S05]  /*13420*/  SEL R7, R3, R24, !P4 ;  /* 0x0000001803077207 */ /* 0x000fca0006000000 */
[----:B------:R0:W-:Y:S01]  /*13430*/  STL [R1+0x274], R7 ;  /* 0x0002740701007387 */ /* 0x0001e20000100800 */
[----:B------:R-:W-:-:S03]  /*13440*/  SEL R8, R3, R23, !P4 ;  /* 0x0000001703087207 */ /* 0x000fc60006000000 */
[----:B0-----:R-:W5:Y:S01]  /*13450*/  LDL.LU R7, [R1+0x18] ;  /* 0x0000180001077983 */ /* 0x001f620000300800 */
[----:B------:R-:W-:-:S03]  /*13460*/  SEL R0, R3, R9, !P4 ;  /* 0x0000000903007207 */ /* 0x000fc60006000000 */
[----:B------:R0:W-:Y:S04]  /*13470*/  STL [R1+0x270], R8 ;  /* 0x0002700801007387 */ /* 0x0001e80000100800 */
[----:B------:R-:W5:Y:S01]  /*13480*/  LDL.LU R9, [R1+0x14] ;  /* 0x0000140001097983 */ /* 0x000f620000300800 */
[----:B---3--:R-:W-:-:S03]  /*13490*/  SEL R10, R3, R17, !P4 ;  /* 0x00000011030a7207 */ /* 0x008fc60006000000 */
[----:B------:R1:W-:Y:S04]  /*134a0*/  STL [R1+0x26c], R0 ;  /* 0x00026c0001007387 */ /* 0x0003e80000100800 */
[----:B------:R-:W-:Y:S01]  /*134b0*/  STL [R1+0x268], R10 ;  /* 0x0002680a01007387 */ /* 0x000fe20000100800 */
[C---:B0-----:R-:W-:Y:S02]  /*134c0*/  SEL R8, R3.reuse, R21, !P4 ;  /* 0x0000001503087207 */ /* 0x041fe40006000000 */
[C---:B-1----:R-:W-:Y:S01]  /*134d0*/  SEL R0, R3.reuse, R13, !P4 ;  /* 0x0000000d03007207 */ /* 0x042fe20006000000 */
[----:B------:R-:W3:Y:S04]  /*134e0*/  LDL.LU R21, [R1+0xe0] ;  /* 0x0000e00001157983 */ /* 0x000ee80000300800 */
[----:B------:R-:W-:Y:S04]  /*134f0*/  STL [R1+0x264], R0 ;  /* 0x0002640001007387 */ /* 0x000fe80000100800 */
[----:B------:R0:W-:Y:S04]  /*13500*/  STL [R1+0x260], R8 ;  /* 0x0002600801007387 */ /* 0x0001e80000100800 */
[----:B0-----:R-:W3:Y:S04]  /*13510*/  LDL.LU R8, [R1+0x15c] ;  /* 0x00015c0001087983 */ /* 0x001ee80000300800 */
[----:B------:R-:W3:Y:S01]  /*13520*/  LDL.LU R17, [R1+0x1e4] ;  /* 0x0001e40001117983 */ /* 0x000ee20000300800 */
[----:B--2---:R-:W-:-:S05]  /*13530*/  SEL R0, R3, R14, !P4 ;  /* 0x0000000e03007207 */ /* 0x004fca0006000000 */
[----:B------:R0:W-:Y:S04]  /*13540*/  STL [R1+0x25c], R0 ;  /* 0x00025c0001007387 */ /* 0x0001e80000100800 */
[----:B0-----:R-:W2:Y:S04]  /*13550*/  LDL.LU R0, [R1+0x1f4] ;  /* 0x0001f40001007983 */ /* 0x001ea80000300800 */
[----:B------:R-:W2:Y:S01]  /*13560*/  LDL.LU R10, [R1+0x200] ;  /* 0x00020000010a7983 */ /* 0x000ea20000300800 */
[----:B----4-:R-:W-:-:S05]  /*13570*/  SEL R12, R3, R25, !P4 ;  /* 0x00000019030c7207 */ /* 0x010fca0006000000 */
        /* <DEDUP_REMOVED lines=11> */
[----:B-----5:R-:W-:-:S05]  /*13630*/  SEL R4, R3, R4, !P4 ;  /* 0x0000000403047207 */ /* 0x020fca0006000000 */
[----:B------:R0:W-:Y:S01]  /*13640*/  STL [R1+0x254], R4 ;  /* 0x0002540401007387 */ /* 0x0001e20000100800 */
[----:B------:R-:W-:-:S05]  /*13650*/  SEL R5, R3, R5, !P4 ;  /* 0x0000000503057207 */ /* 0x000fca0006000000 */
[----:B------:R1:W-:Y:S01]  /*13660*/  STL [R1+0x250], R5 ;  /* 0x0002500501007387 */ /* 0x0003e20000100800 */
[C---:B0-----:R-:W-:Y:S02]  /*13670*/  SEL R4, R3.reuse, R6, !P4 ;  /* 0x0000000603047207 */ /* 0x041fe40006000000 */
[----:B------:R-:W-:-:S03]  /*13680*/  SEL R6, R3, R22, !P4 ;  /* 0x0000001603067207 */ /* 0x000fc60006000000 */
[----:B------:R0:W-:Y:S01]  /*13690*/  STL [R1+0x24c], R4 ;  /* 0x00024c0401007387 */ /* 0x0001e20000100800 */
[----:B-1----:R-:W-:-:S03]  /*136a0*/  SEL R5, R3, R20, !P4 ;  /* 0x0000001403057207 */ /* 0x002fc60006000000 */
[----:B------:R-:W-:Y:S04]  /*136b0*/  STL [R1+0x248], R6 ;  /* 0x0002480601007387 */ /* 0x000fe80000100800 */
[----:B------:R-:W5:Y:S01]  /*136c0*/  LDL.LU R22, [R1+0x1d4] ;  /* 0x0001d40001167983 */ /* 0x000f620000300800 */
[----:B0-----:R-:W-:-:S03]  /*136d0*/  SEL R4, R3, R18, !P4 ;  /* 0x0000001203047207 */ /* 0x001fc60006000000 */
[----:B------:R0:W-:Y:S04]  /*136e0*/  STL [R1+0x244], R5 ;  /* 0x0002440501007387 */ /* 0x0001e80000100800 */
[----:B------:R-:W5:Y:S04]  /*136f0*/  LDL.LU R20, [R1+0x1cc] ;  /* 0x0001cc0001147983 */ /* 0x000f680000300800 */
[----:B------:R1:W-:Y:S04]  /*13700*/  STL [R1+0x240], R4 ;  /* 0x0002400401007387 */ /* 0x0003e80000100800 */
[----:B------:R-:W5:Y:S01]  /*13710*/  LDL.LU R18, [R1+0x1c8] ;  /* 0x0001c80001127983 */ /* 0x000f620000300800 */
[----:B0-----:R-:W-:-:S02]  /*13720*/  SEL R5, R3, R7, !P4 ;  /* 0x0000000703057207 */ /* 0x001fc40006000000 */
[----:B------:R-:W-:-:S03]  /*13730*/  SEL R6, R3, R9, !P4 ;  /* 0x0000000903067207 */ /* 0x000fc60006000000 */
[----:B------:R0:W-:Y:S04]  /*13740*/  STL [R1+0x23c], R5 ;  /* 0x00023c0501007387 */ /* 0x0001e80000100800 */
[----:B------:R-:W-:Y:S04]  /*13750*/  STL [R1+0x238], R6 ;  /* 0x0002380601007387 */ /* 0x000fe80000100800 */
[----:B------:R-:W5:Y:S01]  /*13760*/  LDL.LU R9, [R1+0x1c4] ;  /* 0x0001c40001097983 */ /* 0x000f620000300800 */
[C---:B-1----:R-:W-:Y:S02]  /*13770*/  SEL R4, R3.reuse, R29, !P4 ;  /* 0x0000001d03047207 */ /* 0x042fe40006000000 */
[----:B0-----:R-:W-:-:S03]  /*13780*/  SEL R5, R3, R11, !P4 ;  /* 0x0000000b03057207 */ /* 0x001fc60006000000 */
[----:B------:R3:W-:Y:S04]  /*13790*/  STL [R1+0x234], R4 ;  /* 0x0002340401007387 */ /* 0x0007e80000100800 */
[----:B------:R0:W-:Y:S01]  /*137a0*/  STL [R1+0x230], R5 ;  /* 0x0002300501007387 */ /* 0x0001e20000100800 */
[----:B---3--:R-:W-:-:S03]  /*137b0*/  SEL R4, R3, R21, !P4 ;  /* 0x0000001503047207 */ /* 0x008fc60006000000 */
[----:B------:R-:W3:Y:S04]  /*137c0*/  LDL.LU R21, [R1+0x1bc] ;  /* 0x0001bc0001157983 */ /* 0x000ee80000300800 */
[----:B------:R1:W-:Y:S01]  /*137d0*/  STL [R1+0x224], R4 ;  /* 0x0002240401007387 */ /* 0x0003e20000100800 */
[C---:B0-----:R-:W-:Y:S02]  /*137e0*/  SEL R5, R3.reuse, R8, !P4 ;  /* 0x0000000803057207 */ /* 0x041fe40006000000 */
[C---:B-1----:R-:W-:Y:S02]  /*137f0*/  SEL R4, R3.reuse, R17, !P4 ;  /* 0x0000001103047207 */ /* 0x042fe40006000000 */
[----:B------:R-:W3:Y:S04]  /*13800*/  LDL.LU R17, [R1+0x198] ;  /* 0x0001980001117983 */ /* 0x000ee80000300800 */
[----:B------:R2:W-:Y:S04]  /*13810*/  STL [R1+0x220], R5 ;  /* 0x0002200501007387 */ /* 0x0005e80000100800 */
[----:B------:R0:W-:Y:S01]  /*13820*/  STL [R1+0x21c], R4 ;  /* 0x00021c0401007387 */ /* 0x0001e20000100800 */
[----:B--2---:R-:W-:-:S02]  /*13830*/  SEL R5, R3, R0, !P4 ;  /* 0x0000000003057207 */ /* 0x004fc40006000000 */
[----:B0-----:R-:W-:-:S03]  /*13840*/  SEL R4, R3, R10, !P4 ;  /* 0x0000000a03047207 */ /* 0x001fc60006000000 */
[----:B------:R0:W-:Y:S04]  /*13850*/  STL [R1+0x218], R5 ;  /* 0x0002180501007387 */ /* 0x0001e80000100800 */
[----:B------:R1:W-:Y:S01]  /*13860*/  STL [R1+0x214], R4 ;  /* 0x0002140401007387 */ /* 0x0003e20000100800 */
[C---:B----4-:R-:W-:Y:S02]  /*13870*/  SEL R0, R3.reuse, R12, !P4 ;  /* 0x0000000c03007207 */ /* 0x050fe40006000000 */
        /* <DEDUP_REMOVED lines=12> */
[----:B--2---:R-:W-:-:S03]  /*13940*/  SEL R5, R3, R13, !P4 ;  /* 0x0000000d03057207 */ /* 0x004fc60006000000 */
[----:B------:R1:W-:Y:S04]  /*13950*/  STL [R1+0x1f0], R0 ;  /* 0x0001f00001007387 */ /* 0x0003e80000100800 */
[----:B------:R-:W-:Y:S01]  /*13960*/  STL [R1+0x1ec], R5 ;  /* 0x0001ec0501007387 */ /* 0x000fe20000100800 */
[----:B0-----:R-:W-:-:S03]  /*13970*/  SEL R4, R3, R14, !P4 ;  /* 0x0000000e03047207 */ /* 0x001fc60006000000 */
[----:B------:R-:W2:Y:S01]  /*13980*/  LDL.LU R11, [R1+0x1a4] ;  /* 0x0001a400010b7983 */ /* 0x000ea20000300800 */
[----:B-1----:R-:W-:-:S03]  /*13990*/  SEL R0, R3, R25, !P4 ;  /* 0x0000001903007207 */ /* 0x002fc60006000000 */
[----:B------:R0:W-:Y:S04]  /*139a0*/  STL [R1+0x1e8], R4 ;  /* 0x0001e80401007387 */ /* 0x0001e80000100800 */
[----:B------:R-:W4:Y:S04]  /*139b0*/  LDL.LU R29, [R1+0x1ac] ;  /* 0x0001ac00011d7983 */ /* 0x000f280000300800 */
[----:B------:R-:W-:Y:S04]  /*139c0*/  STL [R1+0x1e4], R0 ;  /* 0x0001e40001007387 */ /* 0x000fe80000100800 */
[----:B0-----:R-:W4:Y:S04]  /*139d0*/  LDL.LU R4, [R1+0x1b4] ;  /* 0x0001b40001047983 */ /* 0x001f280000300800 */
[----:B------:R-:W4:Y:S04]  /*139e0*/  LDL.LU R13, [R1+0x1b0] ;  /* 0x0001b000010d7983 */ /* 0x000f280000300800 */
[----:B------:R-:W4:Y:S04]  /*139f0*/  LDL.LU R14, [R1+0x1a8] ;  /* 0x0001a800010e7983 */ /* 0x000f280000300800 */
[----:B------:R-:W4:Y:S01]  /*13a00*/  LDL.LU R25, [R1+0x1a0] ;  /* 0x0001a00001197983 */ /* 0x000f220000300800 */
[----:B-----5:R-:W-:-:S05]  /*13a10*/  SEL R5, R3, R22, !P4 ;  /* 0x0000001603057207 */ /* 0x020fca0006000000 */
[----:B------:R0:W-:Y:S01]  /*13a20*/  STL [R1+0x1dc], R5 ;  /* 0x0001dc0501007387 */ /* 0x0001e20000100800 */
[----:B------:R-:W-:-:S03]  /*13a30*/  SEL R6, R3, R20, !P4 ;  /* 0x0000001403067207 */ /* 0x000fc60006000000 */
[----:B0-----:R-:W5:Y:S01]  /*13a40*/  LDL.LU R5, [R1+0x19c] ;  /* 0x00019c0001057983 */ /* 0x001f620000300800 */
[----:B------:R-:W-:-:S03]  /*13a50*/  SEL R0, R3, R18, !P4 ;  /* 0x0000001203007207 */ /* 0x000fc60006000000 */
[----:B------:R0:W-:Y:S04]  /*13a60*/  STL [R1+0x1d8], R6 ;  /* 0x0001d80601007387 */ /* 0x0001e80000100800 */
[----:B0-----:R-:W5:Y:S04]  /*13a70*/  LDL.LU R6, [R1+0x194] ;  /* 0x0001940001067983 */ /* 0x001f680000300800 */
[----:B------:R3:W-:Y:S04]  /*13a80*/  STL [R1+0x1d4], R0 ;  /* 0x0001d40001007387 */ /* 0x0007e80000100800 */
[----:B------:R-:W5:Y:S04]  /*13a90*/  LDL.LU R7, [R1+0x18c] ;  /* 0x00018c0001077983 */ /* 0x000f680000300800 */
[----:B------:R-:W5:Y:S01]  /*13aa0*/  LDL.LU R18, [R1+0x184] ;  /* 0x0001840001127983 */ /* 0x000f620000300800 */
[----:B------:R-:W-:-:S03]  /*13ab0*/  SEL R8, R3, R9, !P4 ;  /* 0x0000000903087207 */ /* 0x000fc60006000000 */
[----:B------:R-:W5:Y:S04]  /*13ac0*/  LDL.LU R9, [R1+0x17c] ;  /* 0x00017c0001097983 */ /* 0x000f680000300800 */
[----:B------:R0:W-:Y:S01]  /*13ad0*/  STL [R1+0x1d0], R8 ;  /* 0x0001d00801007387 */ /* 0x0001e20000100800 */
[----:B---3--:R-:W-:-:S03]  /*13ae0*/  SEL R0, R3, R21, !P4 ;  /* 0x0000001503007207 */ /* 0x008fc60006000000 */
[----:B0-----:R-:W3:Y:S04]  /*13af0*/  LDL.LU R8, [R1+0x178] ;  /* 0x0001780001087983 */ /* 0x001ee80000300800 */
[----:B------:R-:W3:Y:S04]  /*13b00*/  LDL.LU R21, [R1+0x174] ;  /* 0x0001740001157983 */ /* 0x000ee80000300800 */
[----:B------:R0:W-:Y:S01]  /*13b10*/  STL [R1+0x1cc], R0 ;  /* 0x0001cc0001007387 */ /* 0x0001e20000100800 */
[----:B------:R-:W-:-:S03]  /*13b20*/  SEL R12, R3, R17, !P4 ;  /* 0x00000011030c7207 */ /* 0x000fc60006000000 */
[----:B0-----:R-:W3:Y:S04]  /*13b30*/  LDL.LU R0, [R1+0x168] ;  /* 0x0001680001007983 */ /* 0x001ee80000300800 */
[----:B------:R-:W3:Y:S04]  /*13b40*/  LDL.LU R10, [R1+0x16c] ;  /* 0x00016c00010a7983 */ /* 0x000ee80000300800 */
[----:B------:R0:W-:Y:S04]  /*13b50*/  STL [R1+0x1c8], R12 ;  /* 0x0001c80c01007387 */ /* 0x0001e80000100800 */
[----:B0-----:R-:W3:Y:S04]  /*13b60*/  LDL.LU R12, [R1+0x170] ;  /* 0x00017000010c7983 */ /* 0x001ee80000300800 */
[----:B------:R-:W3:Y:S04]  /*13b70*/  LDL.LU R26, [R1+0x164] ;  /* 0x00016400011a7983 */ /* 0x000ee80000300800 */
[----:B------:R-:W3:Y:S04]  /*13b80*/  LDL.LU R27, [R1+0x160] ;  /* 0x00016000011b7983 */ /* 0x000ee80000300800 */
[----:B------:R-:W3:Y:S04]  /*13b90*/  LDL.LU R28, [R1+0x154] ;  /* 0x00015400011c7983 */ /* 0x000ee80000300800 */
[----:B------:R-:W3:Y:S04]  /*13ba0*/  LDL.LU R15, [R1+0x150] ;  /* 0x00015000010f7983 */ /* 0x000ee80000300800 */
[----:B------:R-:W3:Y:S04]  /*13bb0*/  LDL.LU R24, [R1+0x14c] ;  /* 0x00014c0001187983 */ /* 0x000ee80000300800 */
[----:B------:R-:W3:Y:S04]  /*13bc0*/  LDL.LU R23, [R1+0x148] ;  /* 0x0001480001177983 */ /* 0x000ee80000300800 */
[----:B------:R-:W3:Y:S04]  /*13bd0*/  LDL.LU R22, [R1+0x144] ;  /* 0x0001440001167983 */ /* 0x000ee80000300800 */
[----:B------:R-:W3:Y:S04]  /*13be0*/  LDL.LU R20, [R1+0x140] ;  /* 0x0001400001147983 */ /* 0x000ee80000300800 */
[----:B------:R-:W3:Y:S01]  /*13bf0*/  LDL.LU R17, [R1+0x13c] ;  /* 0x00013c0001117983 */ /* 0x000ee20000300800 */
[----:B--2---:R-:W-:-:S05]  /*13c00*/  SEL R11, R3, R11, !P4 ;  /* 0x0000000b030b7207 */ /* 0x004fca0006000000 */
[----:B------:R4:W-:Y:S02]  /*13c10*/  STL [R1+0x1c4], R11 ;  /* 0x0001c40b01007387 */ /* 0x0009e40000100800 */
[C---:B----4-:R-:W-:Y:S02]  /*13c20*/  SEL R11, R3.reuse, R29, !P4 ;  /* 0x0000001d030b7207 */ /* 0x050fe40006000000 */
[C---:B------:R-:W-:Y:S02]  /*13c30*/  SEL R4, R3.reuse, R4, !P4 ;  /* 0x0000000403047207 */ /* 0x040fe40006000000 */
[C---:B------:R-:W-:Y:S01]  /*13c40*/  SEL R13, R3.reuse, R13, !P4 ;  /* 0x0000000d030d7207 */ /* 0x040fe20006000000 */
[----:B------:R0:W-:Y:S04]  /*13c50*/  STL [R1+0x1c0], R11 ;  /* 0x0001c00b01007387 */ /* 0x0001e80000100800 */
[----:B------:R1:W-:Y:S01]  /*13c60*/  STL [R1+0x1bc], R4 ;  /* 0x0001bc0401007387 */ /* 0x0003e20000100800 */
[----:B0-----:R-:W-:-:S03]  /*13c70*/  SEL R11, R3, R14, !P4 ;  /* 0x0000000e030b7207 */ /* 0x001fc60006000000 */
[----:B------:R0:W-:Y:S01]  /*13c80*/  STL [R1+0x1b8], R13 ;  /* 0x0001b80d01007387 */ /* 0x0001e20000100800 */
[----:B-1----:R-:W-:-:S03]  /*13c90*/  SEL R4, R3, R25, !P4 ;  /* 0x0000001903047207 */ /* 0x002fc60006000000 */
[----:B0-----:R-:W2:Y:S04]  /*13ca0*/  LDL.LU R13, [R1+0x138] ;  /* 0x00013800010d7983 */ /* 0x001ea80000300800 */
[----:B------:R-:W-:Y:S04]  /*13cb0*/  STL [R1+0x1b4], R11 ;  /* 0x0001b40b01007387 */ /* 0x000fe80000100800 */
[----:B------:R-:W4:Y:S04]  /*13cc0*/  LDL.LU R14, [R1+0x134] ;  /* 0x00013400010e7983 */ /* 0x000f280000300800 */
[----:B------:R0:W-:Y:S04]  /*13cd0*/  STL [R1+0x1b0], R4 ;  /* 0x0001b00401007387 */ /* 0x0001e80000100800 */
[----:B------:R-:W4:Y:S01]  /*13ce0*/  LDL.LU R25, [R1+0x130] ;  /* 0x0001300001197983 */ /* 0x000f220000300800 */
[----:B-----5:R-:W-:-:S05]  /*13cf0*/  SEL R5, R3, R5, !P4 ;  /* 0x0000000503057207 */ /* 0x020fca0006000000 */
[----:B------:R1:W-:Y:S01]  /*13d00*/  STL [R1+0x1ac], R5 ;  /* 0x0001ac0501007387 */ /* 0x0003e20000100800 */
[----:B------:R-:W-:-:S05]  /*13d10*/  SEL R6, R3, R6, !P4 ;  /* 0x0000000603067207 */ /* 0x000fca0006000000 */
[----:B------:R-:W-:Y:S01]  /*13d20*/  STL [R1+0x1a8], R6 ;  /* 0x0001a80601007387 */ /* 0x000fe20000100800 */
[C---:B0-----:R-:W-:Y:S02]  /*13d30*/  SEL R4, R3.reuse, R7, !P4 ;  /* 0x0000000703047207 */ /* 0x041fe40006000000 */
[C---:B-1----:R-:W-:Y:S02]  /*13d40*/  SEL R5, R3.reuse, R18, !P4 ;  /* 0x0000001203057207 */ /* 0x042fe40006000000 */
[----:B------:R-:W5:Y:S04]  /*13d50*/  LDL.LU R18, [R1+0x12c] ;  /* 0x00012c0001127983 */ /* 0x000f680000300800 */
[----:B------:R0:W-:Y:S04]  /*13d60*/  STL [R1+0x1a4], R4 ;  /* 0x0001a40401007387 */ /* 0x0001e80000100800 */
[----:B------:R3:W-:Y:S01]  /*13d70*/  STL [R1+0x1a0], R5 ;  /* 0x0001a00501007387 */ /* 0x0007e20000100800 */
[----:B0-----:R-:W-:-:S03]  /*13d80*/  SEL R4, R3, R9, !P4 ;  /* 0x0000000903047207 */ /* 0x001fc60006000000 */
[----:B------:R-:W5:Y:S01]  /*13d90*/  LDL.LU R9, [R1+0x118] ;  /* 0x0001180001097983 */ /* 0x000f620000300800 */
[----:B---3--:R-:W-:-:S03]  /*13da0*/  SEL R5, R3, R8, !P4 ;  /* 0x0000000803057207 */ /* 0x008fc60006000000 */
[----:B------:R0:W-:Y:S02]  /*13db0*/  STL [R1+0x19c], R4 ;  /* 0x00019c0401007387 */ /* 0x0001e40000100800 */
[C---:B0-----:R-:W-:Y:S02]  /*13dc0*/  SEL R4, R3.reuse, R21, !P4 ;  /* 0x0000001503047207 */ /* 0x041fe40006000000 */
[----:B------:R-:W3:Y:S04]  /*13dd0*/  LDL.LU R21, [R1+0x128] ;  /* 0x0001280001157983 */ /* 0x000ee80000300800 */
[----:B------:R0:W-:Y:S04]  /*13de0*/  STL [R1+0x198], R5 ;  /* 0x0001980501007387 */ /* 0x0001e80000100800 */
[----:B------:R1:W-:Y:S01]  /*13df0*/  STL [R1+0x194], R4 ;  /* 0x0001940401007387 */ /* 0x0003e20000100800 */
[----:B0-----:R-:W-:-:S02]  /*13e00*/  SEL R5, R3, R0, !P4 ;  /* 0x0000000003057207 */ /* 0x001fc40006000000 */
        /* <DEDUP_REMOVED lines=18> */
[----:B------:R-:W-:Y:S01]  /*13f30*/  STL [R1+0x160], R5 ;  /* 0x0001600501007387 */ /* 0x000fe20000100800 */
[----:B0-----:R-:W-:-:S03]  /*13f40*/  SEL R4, R3, R20, !P4 ;  /* 0x0000001403047207 */ /* 0x001fc60006000000 */
[----:B------:R-:W3:Y:S01]  /*13f50*/  LDL.LU R11, [R1+0x124] ;  /* 0x00012400010b7983 */ /* 0x000ee20000300800 */
[----:B-1----:R-:W-:-:S03]  /*13f60*/  SEL R0, R3, R17, !P4 ;  /* 0x0000001103007207 */ /* 0x002fc60006000000 */
[----:B------:R0:W-:Y:S04]  /*13f70*/  STL [R1+0x15c], R4 ;  /* 0x00015c0401007387 */ /* 0x0001e80000100800 */
[----:B------:R-:W3:Y:S04]  /*13f80*/  LDL.LU R29, [R1+0x120] ;  /* 0x00012000011d7983 */ /* 0x000ee80000300800 */
[----:B------:R-:W-:Y:S04]  /*13f90*/  STL [R1+0x154], R0 ;  /* 0x0001540001007387 */ /* 0x000fe80000100800 */
[----:B0-----:R-:W3:Y:S04]  /*13fa0*/  LDL.LU R4, [R1+0x11c] ;  /* 0x00011c0001047983 */ /* 0x001ee80000300800 */
[----:B------:R-:W3:Y:S04]  /*13fb0*/  LDL.LU R22, [R1+0xf4] ;  /* 0x0000f40001167983 */ /* 0x000ee80000300800 */
[----:B------:R-:W3:Y:S04]  /*13fc0*/  LDL.LU R20, [R1+0xf8] ;  /* 0x0000f80001147983 */ /* 0x000ee80000300800 */
[----:B------:R-:W3:Y:S01]  /*13fd0*/  LDL.LU R17, [R1+0xfc] ;  /* 0x0000fc0001117983 */ /* 0x000ee20000300800 */
[----:B--2---:R-:W-:-:S05]  /*13fe0*/  SEL R5, R3, R13, !P4 ;  /* 0x0000000d03057207 */ /* 0x004fca0006000000 */
[----:B------:R0:W-:Y:S01]  /*13ff0*/  STL [R1+0x150], R5 ;  /* 0x0001500501007387 */ /* 0x0001e20000100800 */
[----:B----4-:R-:W-:-:S03]  /*14000*/  SEL R6, R3, R14, !P4 ;  /* 0x0000000e03067207 */ /* 0x010fc60006000000 */
[----:B0-----:R-:W2:Y:S01]  /*14010*/  LDL.LU R5, [R1+0x100] ;  /* 0x0001000001057983 */ /* 0x001ea20000300800 */
[----:B------:R-:W-:-:S03]  /*14020*/  SEL R0, R3, R25, !P4 ;  /* 0x0000001903007207 */ /* 0x000fc60006000000 */
[----:B------:R0:W-:Y:S04]  /*14030*/  STL [R1+0x14c], R6 ;  /* 0x00014c0601007387 */ /* 0x0001e80000100800 */
[----:B0-----:R-:W4:Y:S04]  /*14040*/  LDL.LU R6, [R1+0x104] ;  /* 0x0001040001067983 */ /* 0x001f280000300800 */
[----:B------:R0:W-:Y:S04]  /*14050*/  STL [R1+0x148], R0 ;  /* 0x0001480001007387 */ /* 0x0001e80000100800 */
[----:B------:R-:W4:Y:S04]  /*14060*/  LDL.LU R7, [R1+0x114] ;  /* 0x0001140001077983 */ /* 0x000f280000300800 */
[----:B------:R-:W4:Y:S01]  /*14070*/  LDL.LU R25, [R1+0xf0] ;  /* 0x0000f00001197983 */ /* 0x000f220000300800 */
[----:B-----5:R-:W-:-:S03]  /*14080*/  SEL R8, R3, R18, !P4 ;  /* 0x0000001203087207 */ /* 0x020fc60006000000 */
[----:B------:R-:W5:Y:S04]  /*14090*/  LDL.LU R18, [R1+0xec] ;  /* 0x0000ec0001127983 */ /* 0x000f680000300800 */
[----:B------:R1:W-:Y:S01]  /*140a0*/  STL [R1+0x144], R8 ;  /* 0x0001440801007387 */ /* 0x0003e20000100800 */
[----:B0-----:R-:W-:-:S03]  /*140b0*/  SEL R0, R3, R9, !P4 ;  /* 0x0000000903007207 */ /* 0x001fc60006000000 */
[----:B-1----:R-:W5:Y:S04]  /*140c0*/  LDL.LU R8, [R1+0xe8] ;  /* 0x0000e80001087983 */ /* 0x002f680000300800 */
[----:B------:R-:W5:Y:S04]  /*140d0*/  LDL.LU R9, [R1+0xe4] ;  /* 0x0000e40001097983 */ /* 0x000f680000300800 */
[----:B------:R0:W-:Y:S01]  /*140e0*/  STL [R1+0x140], R0 ;  /* 0x0001400001007387 */ /* 0x0001e20000100800 */
[----:B---3--:R-:W-:-:S03]  /*140f0*/  SEL R12, R3, R21, !P4 ;  /* 0x00000015030c7207 */ /* 0x008fc60006000000 */
        /* <DEDUP_REMOVED lines=13> */
[----:B------:R-:W-:-:S05]  /*141d0*/  SEL R11, R3, R11, !P4 ;  /* 0x0000000b030b7207 */ /* 0x000fca0006000000 */
[----:B------:R0:W-:Y:S02]  /*141e0*/  STL [R1+0x138], R11 ;  /* 0x0001380b01007387 */ /* 0x0001e40000100800 */
[C---:B0-----:R-:W-:Y:S02]  /*141f0*/  SEL R11, R3.reuse, R29, !P4 ;  /* 0x0000001d030b7207 */ /* 0x041fe40006000000 */
[C---:B------:R-:W-:Y:S02]  /*14200*/  SEL R4, R3.reuse, R4, !P4 ;  /* 0x0000000403047207 */ /* 0x040fe40006000000 */
[C---:B------:R-:W-:Y:S01]  /*14210*/  SEL R22, R3.reuse, R22, !P4 ;  /* 0x0000001603167207 */ /* 0x040fe20006000000 */
[----:B------:R0:W-:Y:S04]  /*14220*/  STL [R1+0x134], R11 ;  /* 0x0001340b01007387 */ /* 0x0001e80000100800 */
[----:B------:R1:W-:Y:S01]  /*14230*/  STL [R1+0x130], R4 ;  /* 0x0001300401007387 */ /* 0x0003e20000100800 */
[----:B0-----:R-:W-:-:S03]  /*14240*/  SEL R11, R3, R20, !P4 ;  /* 0x00000014030b7207 */ /* 0x001fc60006000000 */
[----:B------:R0:W-:Y:S01]  /*14250*/  STL [R1+0x12c], R22 ;  /* 0x00012c1601007387 */ /* 0x0001e20000100800 */
[----:B-1----:R-:W-:-:S03]  /*14260*/  SEL R4, R3, R17, !P4 ;  /* 0x0000001103047207 */ /* 0x002fc60006000000 */
[----:B0-----:R-:W3:Y:S04]  /*14270*/  LDL.LU R22, [R1+0xc0] ;  /* 0x0000c00001167983 */ /* 0x001ee80000300800 */
[----:B------:R-:W-:Y:S04]  /*14280*/  STL [R1+0x128], R11 ;  /* 0x0001280b01007387 */ /* 0x000fe80000100800 */
[----:B------:R-:W3:Y:S04]  /*14290*/  LDL.LU R20, [R1+0xb8] ;  /* 0x0000b80001147983 */ /* 0x000ee80000300800 */
[----:B------:R2:W-:Y:S04]  /*142a0*/  STL [R1+0x124], R4 ;  /* 0x0001240401007387 */ /* 0x0005e80000100800 */
[----:B------:R-:W3:Y:S01]  /*142b0*/  LDL.LU R17, [R1+0xb0] ;  /* 0x0000b00001117983 */ /* 0x000ee20000300800 */
[----:B--2---:R-:W-:-:S05]  /*142c0*/  SEL R4, R3, R5, !P4 ;  /* 0x0000000503047207 */ /* 0x004fca0006000000 */
[----:B------:R0:W-:Y:S01]  /*142d0*/  STL [R1+0x120], R4 ;  /* 0x0001200401007387 */ /* 0x0001e20000100800 */
[----:B----4-:R-:W-:-:S05]  /*142e0*/  SEL R6, R3, R6, !P4 ;  /* 0x0000000603067207 */ /* 0x010fca0006000000 */
[----:B------:R-:W-:Y:S01]  /*142f0*/  STL [R1+0x11c], R6 ;  /* 0x00011c0601007387 */ /* 0x000fe20000100800 */
[C---:B------:R-:W-:Y:S02]  /*14300*/  SEL R5, R3.reuse, R7, !P4 ;  /* 0x0000000703057207 */ /* 0x040fe40006000000 */
[C---:B0-----:R-:W-:Y:S02]  /*14310*/  SEL R4, R3.reuse, R25, !P4 ;  /* 0x0000001903047207 */ /* 0x041fe40006000000 */
[----:B------:R-:W2:Y:S04]  /*14320*/  LDL.LU R25, [R1+0x9c] ;  /* 0x00009c0001197983 */ /* 0x000ea80000300800 */
[----:B------:R5:W-:Y:S04]  /*14330*/  STL [R1+0x118], R5 ;  /* 0x0001180501007387 */ /* 0x000be80000100800 */
[----:B------:R-:W-:Y:S01]  /*14340*/  STL [R1+0x114], R4 ;  /* 0x0001140401007387 */ /* 0x000fe20000100800 */
[----:B-----5:R-:W-:-:S03]  /*14350*/  SEL R5, R3, R18, !P4 ;  /* 0x0000001203057207 */ /* 0x020fc60006000000 */
[----:B------:R-:W4:Y:S04]  /*14360*/  LDL.LU R18, [R1+0xa4] ;  /* 0x0000a40001127983 */ /* 0x000f280000300800 */
[----:B------:R0:W-:Y:S02]  /*14370*/  STL [R1+0x104], R5 ;  /* 0x0001040501007387 */ /* 0x0001e40000100800 */
[C---:B0-----:R-:W-:Y:S02]  /*14380*/  SEL R5, R3.reuse, R9, !P4 ;  /* 0x0000000903057207 */ /* 0x041fe40006000000 */
[----:B------:R-:W5:Y:S01]  /*14390*/  LDL.LU R9, [R1+0xa8] ;  /* 0x0000a80001097983 */ /* 0x000f620000300800 */
[----:B------:R-:W-:-:S05]  /*143a0*/  SEL R4, R3, R8, !P4 ;  /* 0x0000000803047207 */ /* 0x000fca0006000000 */
[----:B------:R3:W-:Y:S04]  /*143b0*/  STL [R1+0x100], R4 ;  /* 0x0001000401007387 */ /* 0x0007e80000100800 */
[----:B------:R0:W-:Y:S01]  /*143c0*/  STL [R1+0xfc], R5 ;  /* 0x0000fc0501007387 */ /* 0x0001e20000100800 */
[C---:B---3--:R-:W-:Y:S02]  /*143d0*/  SEL R4, R3.reuse, R0, !P4 ;  /* 0x0000000003047207 */ /* 0x048fe40006000000 */
[----:B0-----:R-:W-:-:S03]  /*143e0*/  SEL R5, R3, R10, !P4 ;  /* 0x0000000a03057207 */ /* 0x001fc60006000000 */
        /* <DEDUP_REMOVED lines=20> */
[----:B-1----:R-:W3:Y:S04]  /*14530*/  LDL.LU R4, [R1+0xac] ;  /* 0x0000ac0001047983 */ /* 0x002ee80000300800 */
[----:B------:R0:W-:Y:S04]  /*14540*/  STL [R1+0xd0], R5 ;  /* 0x0000d00501007387 */ /* 0x0001e80000100800 */
[----:B0-----:R-:W3:Y:S04]  /*14550*/  LDL.LU R5, [R1+0x22c] ;  /* 0x00022c0001057983 */ /* 0x001ee80000300800 */
[----:B------:R-:W-:Y:S04]  /*14560*/  STL [R1+0xcc], R0 ;  /* 0x0000cc0001007387 */ /* 0x000fe80000100800 */
[----:B------:R-:W3:Y:S04]  /*14570*/  LDL.LU R6, [R1+0x228] ;  /* 0x0002280001067983 */ /* 0x000ee80000300800 */
[----:B------:R-:W3:Y:S04]  /*14580*/  LDL.LU R13, [R1+0x204] ;  /* 0x00020400010d7983 */ /* 0x000ee80000300800 */
[----:B------:R-:W3:Y:S04]  /*14590*/  LDL.LU R14, [R1+0x20c] ;  /* 0x00020c00010e7983 */ /* 0x000ee80000300800 */
[----:B------:R-:W3:Y:S01]  /*145a0*/  LDL.LU R21, [R1+0x98] ;  /* 0x0000980001157983 */ /* 0x000ee20000300800 */
[----:B------:R-:W-:-:S05]  /*145b0*/  SEL R7, R3, R22, !P4 ;  /* 0x0000001603077207 */ /* 0x000fca0006000000 */
[----:B------:R0:W-:Y:S01]  /*145c0*/  STL [R1+0xc8], R7 ;  /* 0x0000c80701007387 */ /* 0x0001e20000100800 */
[----:B------:R-:W-:-:S03]  /*145d0*/  SEL R8, R3, R20, !P4 ;  /* 0x0000001403087207 */ /* 0x000fc60006000000 */
[----:B0-----:R-:W3:Y:S01]  /*145e0*/  LDL.LU R7, [R1+0x1e0] ;  /* 0x0001e00001077983 */ /* 0x001ee20000300800 */
[----:B------:R-:W-:-:S03]  /*145f0*/  SEL R0, R3, R17, !P4 ;  /* 0x0000001103007207 */ /* 0x000fc60006000000 */
[----:B------:R0:W-:Y:S04]  /*14600*/  STL [R1+0xc4], R8 ;  /* 0x0000c40801007387 */ /* 0x0001e80000100800 */
[----:B0-----:R-:W3:Y:S04]  /*14610*/  LDL.LU R8, [R1+0x90] ;  /* 0x0000900001087983 */ /* 0x001ee80000300800 */
[----:B------:R2:W-:Y:S04]  /*14620*/  STL [R1+0xc0], R0 ;  /* 0x0000c00001007387 */ /* 0x0005e80000100800 */
[----:B------:R-:W3:Y:S04]  /*14630*/  LDL.LU R10, [R1+0x8c] ;  /* 0x00008c00010a7983 */ /* 0x000ee80000300800 */
[----:B------:R-:W3:Y:S04]  /*14640*/  LDL.LU R29, [R1+0x88] ;  /* 0x00008800011d7983 */ /* 0x000ee80000300800 */
[----:B------:R-:W3:Y:S01]  /*14650*/  LDL.LU R11, [R1+0x190] ;  /* 0x00019000010b7983 */ /* 0x000ee20000300800 */
[----:B--2---:R-:W-:-:S05]  /*14660*/  SEL R0, R3, R25, !P4 ;  /* 0x0000001903007207 */ /* 0x004fca0006000000 */
[----:B------:R0:W-:Y:S04]  /*14670*/  STL [R1+0xbc], R0 ;  /* 0x0000bc0001007387 */ /* 0x0001e80000100800 */
[----:B------:R-:W2:Y:S04]  /*14680*/  LDL.LU R12, [R1+0x80] ;  /* 0x00008000010c7983 */ /* 0x000ea80000300800 */
[----:B0-----:R-:W2:Y:S01]  /*14690*/  LDL.LU R0, [R1+0x188] ;  /* 0x0001880001007983 */ /* 0x001ea20000300800 */
[----:B----4-:R-:W-:-:S05]  /*146a0*/  SEL R15, R3, R18, !P4 ;  /* 0x00000012030f7207 */ /* 0x010fca0006000000 */
[----:B------:R0:W-:Y:S04]  /*146b0*/  STL [R1+0xb8], R15 ;  /* 0x0000b80f01007387 */ /* 0x0001e80000100800 */
[----:B------:R-:W4:Y:S04]  /*146c0*/  LDL.LU R26, [R1+0x78] ;  /* 0x00007800011a7983 */ /* 0x000f280000300800 */
[----:B------:R-:W4:Y:S01]  /*146d0*/  LDL.LU R27, [R1+0x180] ;  /* 0x00018000011b7983 */ /* 0x000f220000300800 */
[----:B-----5:R-:W-:-:S05]  /*146e0*/  SEL R9, R3, R9, !P4 ;  /* 0x0000000903097207 */ /* 0x020fca0006000000 */
[----:B------:R1:W-:Y:S04]  /*146f0*/  STL [R1+0xb4], R9 ;  /* 0x0000b40901007387 */ /* 0x0003e80000100800 */
[----:B------:R-:W5:Y:S04]  /*14700*/  LDL.LU R28, [R1+0x74] ;  /* 0x00007400011c7983 */ /* 0x000f680000300800 */
        /* <DEDUP_REMOVED lines=8> */
[----:B-1----:R-:W5:Y:S01]  /*14790*/  LDL.LU R9, [R1+0xa0] ;  /* 0x0000a00001097983 */ /* 0x002f620000300800 */
[----:B---3--:R-:W-:-:S05]  /*147a0*/  SEL R4, R3, R4, !P4 ;  /* 0x0000000403047207 */ /* 0x008fca0006000000 */
[----:B------:R0:W-:Y:S01]  /*147b0*/  STL [R1+0xb0], R4 ;  /* 0x0000b00401007387 */ /* 0x0001e20000100800 */
[----:B------:R-:W-:-:S03]  /*147c0*/  SEL R5, R3, R5, !P4 ;  /* 0x0000000503057207 */ /* 0x000fc60006000000 */
[----:B0-----:R-:W3:Y:S04]  /*147d0*/  LDL.LU R4, [R1+0x3154] ;  /* 0x0031540001047983 */ /* 0x001ee80000300800 */
[----:B------:R0:W-:Y:S01]  /*147e0*/  STL [R1+0xac], R5 ;  /* 0x0000ac0501007387 */ /* 0x0001e20000100800 */
[C---:B------:R-:W-:Y:S02]  /*147f0*/  SEL R6, R3.reuse, R6, !P4 ;  /* 0x0000000603067207 */ /* 0x040fe40006000000 */
[C---:B------:R-:W-:Y:S01]  /*14800*/  SEL R13, R3.reuse, R13, !P4 ;  /* 0x0000000d030d7207 */ /* 0x040fe20006000000 */
[----:B0-----:R-:W3:Y:S01]  /*14810*/  LDL.LU R5, [R1+0x3150] ;  /* 0x0031500001057983 */ /* 0x001ee20000300800 */
[----:B------:R-:W-:-:S03]  /*14820*/  SEL R14, R3, R14, !P4 ;  /* 0x0000000e030e7207 */ /* 0x000fc60006000000 */
[----:B------:R0:W-:Y:S01]  /*14830*/  STL [R1+0xa8], R6 ;  /* 0x0000a80601007387 */ /* 0x0001e20000100800 */
[----:B------:R-:W-:-:S03]  /*14840*/  SEL R21, R3, R21, !P4 ;  /* 0x0000001503157207 */ /* 0x000fc60006000000 */
[----:B0-----:R-:W3:Y:S04]  /*14850*/  LDL.LU R6, [R1+0x314c] ;  /* 0x00314c0001067983 */ /* 0x001ee80000300800 */
[----:B------:R0:W-:Y:S01]  /*14860*/  STL [R1+0xa4], R13 ;  /* 0x0000a40d01007387 */ /* 0x0001e20000100800 */
[----:B------:R-:W-:-:S03]  /*14870*/  SEL R7, R3, R7, !P4 ;  /* 0x0000000703077207 */ /* 0x000fc60006000000 */
[----:B0-----:R-:W3:Y:S04]  /*14880*/  LDL.LU R13, [R1+0x4c] ;  /* 0x00004c00010d7983 */ /* 0x001ee80000300800 */
[----:B------:R0:W-:Y:S01]  /*14890*/  STL [R1+0x9c], R14 ;  /* 0x00009c0e01007387 */ /* 0x0001e20000100800 */
[----:B------:R-:W-:-:S03]  /*148a0*/  SEL R8, R3, R8, !P4 ;  /* 0x0000000803087207 */ /* 0x000fc60006000000 */
[----:B0-----:R-:W3:Y:S01]  /*148b0*/  LDL.LU R14, [R1+0x58] ;  /* 0x00005800010e7983 */ /* 0x001ee20000300800 */
[----:B------:R-:W-:-:S03]  /*148c0*/  SEL R10, R3, R10, !P4 ;  /* 0x0000000a030a7207 */ /* 0x000fc60006000000 */
[----:B------:R0:W-:Y:S01]  /*148d0*/  STL [R1+0x98], R21 ;  /* 0x0000981501007387 */ /* 0x0001e20000100800 */
[----:B------:R-:W-:-:S03]  /*148e0*/  SEL R29, R3, R29, !P4 ;  /* 0x0000001d031d7207 */ /* 0x000fc60006000000 */
[----:B0-----:R-:W3:Y:S01]  /*148f0*/  LDL.LU R21, [R1+0x5c] ;  /* 0x00005c0001157983 */ /* 0x001ee20000300800 */
[----:B------:R-:W-:-:S03]  /*14900*/  SEL R11, R3, R11, !P4 ;  /* 0x0000000b030b7207 */ /* 0x000fc60006000000 */
[----:B------:R0:W-:Y:S04]  /*14910*/  STL [R1+0x94], R7 ;  /* 0x0000940701007387 */ /* 0x0001e80000100800 */
[----:B0-----:R-:W3:Y:S04]  /*14920*/  LDL.LU R7, [R1+0x3148] ;  /* 0x0031480001077983 */ /* 0x001ee80000300800 */
[----:B------:R0:W-:Y:S04]  /*14930*/  STL [R1+0x90], R8 ;  /* 0x0000900801007387 */ /* 0x0001e80000100800 */
[----:B0-----:R-:W3:Y:S04]  /*14940*/  LDL.LU R8, [R1+0x3144] ;  /* 0x0031440001087983 */ /* 0x001ee80000300800 */
[----:B------:R0:W-:Y:S04]  /*14950*/  STL [R1+0x8c], R10 ;  /* 0x00008c0a01007387 */ /* 0x0001e80000100800 */
[----:B0-----:R-:W3:Y:S04]  /*14960*/  LDL.LU R10, [R1+0x3140] ;  /* 0x00314000010a7983 */ /* 0x001ee80000300800 */
[----:B------:R0:W-:Y:S04]  /*14970*/  STL [R1+0x88], R29 ;  /* 0x0000881d01007387 */ /* 0x0001e80000100800 */
[----:B0-----:R-:W3:Y:S04]  /*14980*/  LDL.LU R29, [R1+0x24] ;  /* 0x00002400011d7983 */ /* 0x001ee80000300800 */
[----:B------:R0:W-:Y:S04]  /*14990*/  STL [R1+0x84], R11 ;  /* 0x0000840b01007387 */ /* 0x0001e80000100800 */
[----:B0-----:R-:W3:Y:S01]  /*149a0*/  LDL.LU R11, [R1+0x34] ;  /* 0x00003400010b7983 */ /* 0x001ee20000300800 */
[----:B--2---:R-:W-:-:S02]  /*149b0*/  SEL R12, R3, R12, !P4 ;  /* 0x0000000c030c7207 */ /* 0x004fc40006000000 */
[----:B------:R-:W-:-:S03]  /*149c0*/  SEL R0, R3, R0, !P4 ;  /* 0x0000000003007207 */ /* 0x000fc60006000000 */
[----:B------:R0:W-:Y:S01]  /*149d0*/  STL [R1+0x80], R12 ;  /* 0x0000800c01007387 */ /* 0x0001e20000100800 */
[----:B----4-:R-:W-:-:S03]  /*149e0*/  SEL R26, R3, R26, !P4 ;  /* 0x0000001a031a7207 */ /* 0x010fc60006000000 */
[----:B0-----:R-:W2:Y:S01]  /*149f0*/  LDL.LU R12, [R1+0x313c] ;  /* 0x00313c00010c7983 */ /* 0x001ea20000300800 */
[----:B------:R-:W-:-:S03]  /*14a00*/  SEL R27, R3, R27, !P4 ;  /* 0x0000001b031b7207 */ /* 0x000fc60006000000 */
[----:B------:R0:W-:Y:S04]  /*14a10*/  STL [R1+0x7c], R0 ;  /* 0x00007c0001007387 */ /* 0x0001e80000100800 */
[----:B0-----:R-:W4:Y:S01]  /*14a20*/  LDL.LU R0, [R1+0x28] ;  /* 0x0000280001007983 */ /* 0x001f220000300800 */
[----:B-----5:R-:W-:-:S03]  /*14a30*/  SEL R28, R3, R28, !P4 ;  /* 0x0000001c031c7207 */ /* 0x020fc60006000000 */
[----:B------:R0:W-:Y:S01]  /*14a40*/  STL [R1+0x20], R26 ;  /* 0x0000201a01007387 */ /* 0x0001e20000100800 */
[C---:B------:R-:W-:Y:S02]  /*14a50*/  SEL R15, R3.reuse, R15, !P4 ;  /* 0x0000000f030f7207 */ /* 0x040fe40006000000 */
[C---:B------:R-:W-:Y:S01]  /*14a60*/  SEL R24, R3.reuse, R24, !P4 ;  /* 0x0000001803187207 */ /* 0x040fe20006000000 */
[----:B0-----:R-:W5:Y:S01]  /*14a70*/  LDL.LU R26, [R1+0x3138] ;  /* 0x00313800011a7983 */ /* 0x001f620000300800 */
[----:B------:R-:W-:-:S03]  /*14a80*/  SEL R23, R3, R23, !P4 ;  /* 0x0000001703177207 */ /* 0x000fc60006000000 */
[----:B------:R0:W-:Y:S01]  /*14a90*/  STL [R1+0x78], R27 ;  /* 0x0000781b01007387 */ /* 0x0001e20000100800 */
[----:B------:R-:W-:-:S03]  /*14aa0*/  SEL R22, R3, R22, !P4 ;  /* 0x0000001603167207 */ /* 0x000fc60006000000 */
[----:B0-----:R-:W2:Y:S04]  /*14ab0*/  LDL.LU R27, [R1+0x3134] ;  /* 0x00313400011b7983 */ /* 0x001ea80000300800 */
[----:B------:R0:W-:Y:S01]  /*14ac0*/  STL [R1+0x74], R28 ;  /* 0x0000741c01007387 */ /* 0x0001e20000100800 */
[C---:B------:R-:W-:Y:S02]  /*14ad0*/  SEL R20, R3.reuse, R20, !P4 ;  /* 0x0000001403147207 */ /* 0x040fe40006000000 */
[C---:B------:R-:W-:Y:S01]  /*14ae0*/  SEL R17, R3.reuse, R17, !P4 ;  /* 0x0000001103117207 */ /* 0x040fe20006000000 */
[----:B0-----:R-:W5:Y:S04]  /*14af0*/  LDL.LU R28, [R1+0x3130] ;  /* 0x00313000011c7983 */ /* 0x001f680000300800 */
[----:B------:R0:W-:Y:S01]  /*14b00*/  STL [R1+0x70], R15 ;  /* 0x0000700f01007387 */ /* 0x0001e20000100800 */
[----:B------:R-:W-:-:S03]  /*14b10*/  SEL R25, R3, R25, !P4 ;  /* 0x0000001903197207 */ /* 0x000fc60006000000 */
[----:B0-----:R-:W2:Y:S04]  /*14b20*/  LDL.LU R15, [R1+0x312c] ;  /* 0x00312c00010f7983 */ /* 0x001ea80000300800 */
[----:B------:R0:W-:Y:S01]  /*14b30*/  STL [R1+0x6c], R24 ;  /* 0x00006c1801007387 */ /* 0x0001e20000100800 */
[----:B------:R-:W-:-:S03]  /*14b40*/  SEL R18, R3, R18, !P4 ;  /* 0x0000001203127207 */ /* 0x000fc60006000000 */
[----:B0-----:R-:W5:Y:S04]  /*14b50*/  LDL.LU R24, [R1+0x3128] ;  /* 0x0031280001187983 */ /* 0x001f680000300800 */
[----:B------:R0:W-:Y:S01]  /*14b60*/  STL [R1+0x68], R23 ;  /* 0x0000681701007387 */ /* 0x0001e20000100800 */
[----:B------:R-:W-:-:S03]  /*14b70*/  SEL R9, R3, R9, !P4 ;  /* 0x0000000903097207 */ /* 0x000fc60006000000 */
[----:B0-----:R-:W2:Y:S04]  /*14b80*/  LDL.LU R23, [R1+0x3124] ;  /* 0x0031240001177983 */ /* 0x001ea80000300800 */
[----:B------:R0:W-:Y:S04]  /*14b90*/  STL [R1+0x54], R22 ;  /* 0x0000541601007387 */ /* 0x0001e80000100800 */
[----:B0-----:R-:W5:Y:S04]  /*14ba0*/  LDL.LU R22, [R1+0x3120] ;  /* 0x0031200001167983 */ /* 0x001f680000300800 */
[----:B------:R0:W-:Y:S04]  /*14bb0*/  STL [R1+0x50], R20 ;  /* 0x0000501401007387 */ /* 0x0001e80000100800 */
[----:B0-----:R-:W2:Y:S04]  /*14bc0*/  LDL.LU R20, [R1+0x311c] ;  /* 0x00311c0001147983 */ /* 0x001ea80000300800 */
[----:B------:R0:W-:Y:S04]  /*14bd0*/  STL [R1+0x48], R17 ;  /* 0x0000481101007387 */ /* 0x0001e80000100800 */
[----:B0-----:R-:W5:Y:S04]  /*14be0*/  LDL.LU R17, [R1+0x3118] ;  /* 0x0031180001117983 */ /* 0x001f680000300800 */
[----:B------:R0:W-:Y:S04]  /*14bf0*/  STL [R1+0x44], R25 ;  /* 0x0000441901007387 */ /* 0x0001e80000100800 */
[----:B0-----:R-:W4:Y:S04]  /*14c00*/  LDL.LU R25, [R1+0x3114] ;  /* 0x0031140001197983 */ /* 0x001f280000300800 */
[----:B------:R0:W-:Y:S04]  /*14c10*/  STL [R1+0x40], R18 ;  /* 0x0000401201007387 */ /* 0x0001e80000100800 */
[----:B0-----:R-:W2:Y:S04]  /*14c20*/  LDL.LU R18, [R1+0x3110] ;  /* 0x0031100001127983 */ /* 0x001ea80000300800 */
[----:B------:R0:W-:Y:S04]  /*14c30*/  STL [R1+0x3c], R9 ;  /* 0x00003c0901007387 */ /* 0x0001e80000100800 */
[----:B0-----:R-:W5:Y:S01]  /*14c40*/  LDL.LU R9, [R1+0x310c] ;  /* 0x00310c0001097983 */ /* 0x001f620000300800 */
[----:B---3--:R-:W-:-:S02]  /*14c50*/  SEL R13, R3, R13, !P4 ;  /* 0x0000000d030d7207 */ /* 0x008fc40006000000 */
[C---:B------:R-:W-:Y:S02]  /*14c60*/  SEL R14, R3.reuse, R14, !P4 ;  /* 0x0000000e030e7207 */ /* 0x040fe40006000000 */
[C---:B------:R-:W-:Y:S02]  /*14c70*/  SEL R21, R3.reuse, R21, !P4 ;  /* 0x0000001503157207 */ /* 0x040fe40006000000 */
[C---:B----4-:R-:W-:Y:S02]  /*14c80*/  SEL R25, R3.reuse, R25, !P4 ;  /* 0x0000001903197207 */ /* 0x050fe40006000000 */
[C---:B--2---:R-:W-:Y:S02]  /*14c90*/  SEL R18, R3.reuse, R18, !P4 ;  /* 0x0000001203127207 */ /* 0x044fe40006000000 */
[----:B-----5:R-:W-:-:S05]  /*14ca0*/  SEL R9, R3, R9, !P4 ;  /* 0x0000000903097207 */ /* 0x020fca0006000000 */
[----:B------:R0:W-:Y:S04]  /*14cb0*/  STL [R1+0x1c], R9 ;  /* 0x00001c0901007387 */ /* 0x0001e80000100800 */
[----:B0-----:R-:W2:Y:S04]  /*14cc0*/  LDL.LU R9, [R1+0x38] ;  /* 0x0000380001097983 */ /* 0x001ea80000300800 */
[----:B------:R0:W-:Y:S04]  /*14cd0*/  STL [R1+0x18], R18 ;  /* 0x0000181201007387 */ /* 0x0001e80000100800 */
[----:B0-----:R-:W3:Y:S04]  /*14ce0*/  LDL.LU R18, [R1+0x30] ;  /* 0x0000300001127983 */ /* 0x001ee80000300800 */
[----:B------:R0:W-:Y:S04]  /*14cf0*/  STL [R1+0x14], R25 ;  /* 0x0000141901007387 */ /* 0x0001e80000100800 */
[----:B0-----:R-:W4:Y:S04]  /*14d00*/  LDL.LU R25, [R1+0x2c] ;  /* 0x00002c0001197983 */ /* 0x001f280000300800 */
[----:B------:R0:W-:Y:S04]  /*14d10*/  STL [R1+0x10], R13 ;  /* 0x0000100d01007387 */ /* 0x0001e80000100800 */
[----:B0-----:R-:W5:Y:S04]  /*14d20*/  LDL.LU R13, [R1+0x3108] ;  /* 0x00310800010d7983 */ /* 0x001f680000300800 */
[----:B------:R0:W-:Y:S04]  /*14d30*/  STL [R1+0xc], R14 ;  /* 0x00000c0e01007387 */ /* 0x0001e80000100800 */
[----:B0-----:R-:W5:Y:S04]  /*14d40*/  LDL.LU R14, [R1+0x3104] ;  /* 0x00310400010e7983 */ /* 0x001f680000300800 */
[----:B------:R0:W-:Y:S04]  /*14d50*/  STL [R1+0x8], R21 ;  /* 0x0000081501007387 */ /* 0x0001e80000100800 */
[----:B0-----:R-:W5:Y:S01]  /*14d60*/  LDL.LU R21, [R1+0x3100] ;  /* 0x0031000001157983 */ /* 0x001f620000300800 */
[----:B------:R-:W-:-:S02]  /*14d70*/  SEL R29, R3, R29, !P4 ;  /* 0x0000001d031d7207 */ /* 0x000fc40006000000 */
[C---:B------:R-:W-:Y:S02]  /*14d80*/  SEL R11, R3.reuse, R11, !P4 ;  /* 0x0000000b030b7207 */ /* 0x040fe40006000000 */
[C---:B------:R-:W-:Y:S02]  /*14d90*/  SEL R0, R3.reuse, R0, !P4 ;  /* 0x0000000003007207 */ /* 0x040fe40006000000 */
[C---:B------:R-:W-:Y:S02]  /*14da0*/  SEL R17, R3.reuse, R17, !P4 ;  /* 0x0000001103117207 */ /* 0x040fe40006000000 */
[C---:B------:R-:W-:Y:S02]  /*14db0*/  SEL R20, R3.reuse, R20, !P4 ;  /* 0x0000001403147207 */ /* 0x040fe40006000000 */
[C---:B------:R-:W-:Y:S02]  /*14dc0*/  SEL R22, R3.reuse, R22, !P4 ;  /* 0x0000001603167207 */ /* 0x040fe40006000000 */
[----:B------:R-:W-:-:S02]  /*14dd0*/  SEL R23, R3, R23, !P4 ;  /* 0x0000001703177207 */ /* 0x000fc40006000000 */
[C---:B------:R-:W-:Y:S02]  /*14de0*/  SEL R24, R3.reuse, R24, !P4 ;  /* 0x0000001803187207 */ /* 0x040fe40006000000 */
[C---:B------:R-:W-:Y:S02]  /*14df0*/  SEL R15, R3.reuse, R15, !P4 ;  /* 0x0000000f030f7207 */ /* 0x040fe40006000000 */
[C---:B--2---:R-:W-:Y:S02]  /*14e00*/  SEL R9, R3.reuse, R9, !P4 ;  /* 0x0000000903097207 */ /* 0x044fe40006000000 */
[C---:B---3--:R-:W-:Y:S02]  /*14e10*/  SEL R18, R3.reuse, R18, !P4 ;  /* 0x0000001203127207 */ /* 0x048fe40006000000 */
[C---:B----4-:R-:W-:Y:S02]  /*14e20*/  SEL R25, R3.reuse, R25, !P4 ;  /* 0x0000001903197207 */ /* 0x050fe40006000000 */
[----:B-----5:R-:W-:-:S02]  /*14e30*/  SEL R14, R3, R14, !P4 ;  /* 0x0000000e030e7207 */ /* 0x020fc40006000000 */
[----:B------:R-:W-:-:S05]  /*14e40*/  SEL R21, R3, R21, !P4 ;  /* 0x0000001503157207 */ /* 0x000fca0006000000 */
[----:B------:R-:W-:Y:S04]  /*14e50*/  STL [R1+0x3058], R21 ;  /* 0x0030581501007387 */ /* 0x000fe80000100800 */
[----:B------:R-:W-:Y:S04]  /*14e60*/  STL [R1+0x305c], R14 ;  /* 0x00305c0e01007387 */ /* 0x000fe80000100800 */
[----:B------:R-:W-:Y:S04]  /*14e70*/  STL [R1+0x3060], R29 ;  /* 0x0030601d01007387 */ /* 0x000fe80000100800 */
[----:B------:R-:W-:Y:S04]  /*14e80*/  STL [R1+0x3064], R11 ;  /* 0x0030640b01007387 */ /* 0x000fe80000100800 */
[----:B------:R-:W-:Y:S04]  /*14e90*/  STL [R1+0x3068], R9 ;  /* 0x0030680901007387 */ /* 0x000fe80000100800 */
[----:B------:R-:W-:Y:S04]  /*14ea0*/  STL [R1+0x306c], R0 ;  /* 0x00306c0001007387 */ /* 0x000fe80000100800 */
[----:B------:R0:W-:Y:S01]  /*14eb0*/  STL [R1+0x3070], R18 ;  /* 0x0030701201007387 */ /* 0x0001e20000100800 */
[----:B------:R-:W-:-:S03]  /*14ec0*/  SEL R13, R3, R13, !P4 ;  /* 0x0000000d030d7207 */ /* 0x000fc60006000000 */
[----:B0-----:R-:W2:Y:S04]  /*14ed0*/  LDL.LU R18, [R1+0x3dc] ;  /* 0x0003dc0001127983 */ /* 0x001ea80000300800 */
[----:B------:R-:W3:Y:S04]  /*14ee0*/  LDL.LU R0, [R1+0x3d8] ;  /* 0x0003d80001007983 */ /* 0x000ee80000300800 */
[----:B------:R-:W4:Y:S04]  /*14ef0*/  LDL.LU R9, [R1+0x3d4] ;  /* 0x0003d40001097983 */ /* 0x000f280000300800 */
[----:B------:R-:W5:Y:S04]  /*14f00*/  LDL.LU R11, [R1+0x3d0] ;  /* 0x0003d000010b7983 */ /* 0x000f680000300800 */
[----:B------:R-:W4:Y:S04]  /*14f10*/  LDL.LU R29, [R1+0x3cc] ;  /* 0x0003cc00011d7983 */ /* 0x000f280000300800 */
[----:B------:R-:W4:Y:S04]  /*14f20*/  LDL.LU R14, [R1+0x3c8] ;  /* 0x0003c800010e7983 */ /* 0x000f280000300800 */
[----:B------:R-:W4:Y:S04]  /*14f30*/  LDL.LU R21, [R1+0x3c4] ;  /* 0x0003c40001157983 */ /* 0x000f280000300800 */
[----:B------:R0:W-:Y:S04]  /*14f40*/  STL [R1+0x3074], R25 ;  /* 0x0030741901007387 */ /* 0x0001e80000100800 */
[----:B0-----:R-:W2:Y:S04]  /*14f50*/  LDL.LU R25, [R1+0x3e0] ;  /* 0x0003e00001197983 */ /* 0x001ea80000300800 */
[----:B------:R0:W-:Y:S04]  /*14f60*/  STL [R1+0x3078], R13 ;  /* 0x0030780d01007387 */ /* 0x0001e80000100800 */
[----:B0-----:R-:W3:Y:S04]  /*14f70*/  LDL.LU R13, [R1+0x3e4] ;  /* 0x0003e400010d7983 */ /* 0x001ee80000300800 */
[----:B------:R0:W-:Y:S04]  /*14f80*/  STL [R1+0x307c], R17 ;  /* 0x00307c1101007387 */ /* 0x0001e80000100800 */
[----:B0-----:R-:W5:Y:S04]  /*14f90*/  LDL.LU R17, [R1+0x3e8] ;  /* 0x0003e80001117983 */ /* 0x001f680000300800 */
[----:B------:R0:W-:Y:S04]  /*14fa0*/  STL [R1+0x3080], R20 ;  /* 0x0030801401007387 */ /* 0x0001e80000100800 */
[----:B0-----:R-:W4:Y:S04]  /*14fb0*/  LDL.LU R20, [R1+0x3ec] ;  /* 0x0003ec0001147983 */ /* 0x001f280000300800 */
[----:B------:R0:W-:Y:S04]  /*14fc0*/  STL [R1+0x3084], R22 ;  /* 0x0030841601007387 */ /* 0x0001e80000100800 */
[----:B0-----:R-:W2:Y:S04]  /*14fd0*/  LDL.LU R22, [R1+0x3f0] ;  /* 0x0003f00001167983 */ /* 0x001ea80000300800 */
[----:B------:R0:W-:Y:S04]  /*14fe0*/  STL [R1+0x3088], R23 ;  /* 0x0030881701007387 */ /* 0x0001e80000100800 */
[----:B0-----:R-:W3:Y:S04]  /*14ff0*/  LDL.LU R23, [R1+0x3fc] ;  /* 0x0003fc0001177983 */ /* 0x001ee80000300800 */
[----:B------:R0:W-:Y:S04]  /*15000*/  STL [R1+0x308c], R24 ;  /* 0x00308c1801007387 */ /* 0x0001e80000100800 */
[----:B0-----:R-:W5:Y:S04]  /*15010*/  LDL.LU R24, [R1+0x404] ;  /* 0x0004040001187983 */ /* 0x001f680000300800 */
[----:B------:R0:W-:Y:S04]  /*15020*/  STL [R1+0x3090], R15 ;  /* 0x0030900f01007387 */ /* 0x0001e80000100800 */
[----:B0-----:R-:W4:Y:S01]  /*15030*/  LDL.LU R15, [R1+0x400] ;  /* 0x00040000010f7983 */ /* 0x001f220000300800 */
[----:B------:R-:W-:-:S02]  /*15040*/  SEL R28, R3, R28, !P4 ;  /* 0x0000001c031c7207 */ /* 0x000fc40006000000 */
[C---:B------:R-:W-:Y:S02]  /*15050*/  SEL R27, R3.reuse, R27, !P4 ;  /* 0x0000001b031b7207 */ /* 0x040fe40006000000 */
[C---:B------:R-:W-:Y:S02]  /*15060*/  SEL R26, R3.reuse, R26, !P4 ;  /* 0x0000001a031a7207 */ /* 0x040fe40006000000 */
[C---:B------:R-:W-:Y:S01]  /*15070*/  SEL R12, R3.reuse, R12, !P4 ;  /* 0x0000000c030c7207 */ /* 0x040fe20006000000 */
[----:B------:R-:W-:Y:S01]  /*15080*/  STL [R1+0x3094], R28 ;  /* 0x0030941c01007387 */ /* 0x000fe20000100800 */
[C---:B------:R-:W-:Y:S02]  /*15090*/  SEL R10, R3.reuse, R10, !P4 ;  /* 0x0000000a030a7207 */ /* 0x040fe40006000000 */
[C---:B------:R-:W-:Y:S01]  /*150a0*/  SEL R8, R3.reuse, R8, !P4 ;  /* 0x0000000803087207 */ /* 0x040fe20006000000 */
[----:B------:R-:W-:Y:S01]  /*150b0*/  STL [R1+0x3098], R27 ;  /* 0x0030981b01007387 */ /* 0x000fe20000100800 */
[----:B------:R-:W-:-:S02]  /*150c0*/  SEL R7, R3, R7, !P4 ;  /* 0x0000000703077207 */ /* 0x000fc40006000000 */
[C---:B------:R-:W-:Y:S01]  /*150d0*/  SEL R6, R3.reuse, R6, !P4 ;  /* 0x0000000603067207 */ /* 0x040fe20006000000 */
[----:B------:R-:W-:Y:S01]  /*150e0*/  STL [R1+0x309c], R26 ;  /* 0x00309c1a01007387 */ /* 0x000fe20000100800 */
[C---:B------:R-:W-:Y:S01]  /*150f0*/  SEL R5, R3.reuse, R5, !P4 ;  /* 0x0000000503057207 */ /* 0x040fe20006000000 */
[----:B------:R-:W-:Y:S02]  /*15100*/  @!P6 IMAD.MOV R2, RZ, RZ, -R2 ;  /* 0x000000ffff02e224 */ /* 0x000fe400078e0a02 */
[----:B------:R-:W-:Y:S04]  /*15110*/  STL [R1+0x30a0], R12 ;  /* 0x0030a00c01007387 */ /* 0x000fe80000100800 */
[----:B------:R-:W-:Y:S01]  /*15120*/  STL [R1+0x30a4], R10 ;  /* 0x0030a40a01007387 */ /* 0x000fe20000100800 */
[----:B------:R-:W-:-:S03]  /*15130*/  SEL R4, R3, R4, !P4 ;  /* 0x0000000403047207 */ /* 0x000fc60006000000 */
[----:B------:R-:W-:Y:S04]  /*15140*/  STL [R1+0x30a8], R8 ;  /* 0x0030a80801007387 */ /* 0x000fe80000100800 */
[----:B------:R-:W-:Y:S01]  /*15150*/  STL [R1+0x30ac], R7 ;  /* 0x0030ac0701007387 */ /* 0x000fe20000100800 */
[----:B------:R-:W-:-:S03]  /*15160*/  SEL R2, R3, R2, !P4 ;  /* 0x0000000203027207 */ /* 0x000fc60006000000 */
[----:B------:R-:W-:Y:S04]  /*15170*/  STL [R1+0x30b0], R6 ;  /* 0x0030b00601007387 */ /* 0x000fe80000100800 */
[----:B------:R-:W-:Y:S01]  /*15180*/  STL [R1+0x30b4], R5 ;  /* 0x0030b40501007387 */ /* 0x000fe20000100800 */
[----:B------:R-:W-:-:S03]  /*15190*/  SEL R16, R3, R16, !P4 ;  /* 0x0000001003107207 */ /* 0x000fc60006000000 */
[----:B------:R5:W-:Y:S01]  /*151a0*/  STL [R1+0x30b8], R4 ;  /* 0x0030b80401007387 */ /* 0x000be20000100800 */
[----:B------:R-:W-:Y:S01]  /*151b0*/  SEL R19, R3, R19, !P4 ;  /* 0x0000001303137207 */ /* 0x000fe20006000000 */
[----:B------:R-:W-:-:S04]  /*151c0*/  IMAD R16, R16, UR55, RZ ;  /* 0x0000003710107c24 */ /* 0x000fc8000f8e02ff */
[----:B------:R-:W-:Y:S01]  /*151d0*/  IMAD R19, R19, UR55, RZ ;  /* 0x0000003713137c24 */ /* 0x000fe2000f8e02ff */
[----:B-----5:R-:W-:-:S04]  /*151e0*/  IADD3 R4, P1, R24, UR4, RZ ;  /* 0x0000000418047c10 */ /* 0x020fc8000ff3e0ff */
[----:B------:R-:W-:Y:S02]  /*151f0*/  LEA.HI.X.SX32 R3, R24, UR5, 0x1, P1 ;  /* 0x0000000518037c11 */ /* 0x000fe400088f0eff */
[----:B----4-:R-:W-:-:S05]  /*15200*/  IADD3 R5, P0, R15, UR4, RZ ;  /* 0x000000040f057c10 */ /* 0x010fca000ff1e0ff */
[----:B------:R-:W-:Y:S04]  /*15210*/  STL [R1+0xf9c], R5 ;  /* 0x000f9c0501007387 */ /* 0x000fe80000100800 */
[----:B------:R0:W-:Y:S04]  /*15220*/  STL [R1+0x30bc], R2 ;  /* 0x0030bc0201007387 */ /* 0x0001e80000100800 */
[----:B------:R-:W-:Y:S01]  /*15230*/  STL [R1+0xfa0], R4 ;  /* 0x000fa00401007387 */ /* 0x000fe20000100800 */
[----:B0-----:R-:W-:-:S05]  /*15240*/  LEA.HI.X.SX32 R2, R15, UR5, 0x1, P0 ;  /* 0x000000050f027c11 */ /* 0x001fca00080f0eff */
[----:B------:R3:W-:Y:S04]  /*15250*/  STL [R1+0xf94], R2 ;  /* 0x000f940201007387 */ /* 0x0007e80000100800 */
[----:B------:R2:W-:Y:S01]  /*15260*/  STL [R1+0xf98], R3 ;  /* 0x000f980301007387 */ /* 0x0005e20000100800 */
[----:B---3--:R-:W-:-:S03]  /*15270*/  IMAD R2, R23, UR55, RZ ;  /* 0x0000003717027c24 */ /* 0x008fc6000f8e02ff */
[----:B------:R-:W-:Y:S01]  /*15280*/  STL [R1+0x30c0], R16 ;  /* 0x0030c01001007387 */ /* 0x000fe20000100800 */
[----:B--2---:R-:W-:-:S03]  /*15290*/  IMAD R3, R22, UR55, RZ ;  /* 0x0000003716037c24 */ /* 0x004fc6000f8e02ff */
[----:B------:R0:W-:Y:S01]  /*152a0*/  STL [R1+0x4c], R2 ;  /* 0x00004c0201007387 */ /* 0x0001e20000100800 */
[----:B------:R-:W-:-:S03]  /*152b0*/  IMAD R4, R17, UR55, RZ ;  /* 0x0000003711047c24 */ /* 0x000fc6000f8e02ff */
[----:B------:R-:W-:Y:S04]  /*152c0*/  STL [R1+0x30c4], R19 ;  /* 0x0030c41301007387 */ /* 0x000fe80000100800 */
[----:B------:R1:W-:Y:S01]  /*152d0*/  STL [R1+0x60], R3 ;  /* 0x0000600301007387 */ /* 0x0003e20000100800 */
[----:B0-----:R-:W-:-:S05]  /*152e0*/  IMAD R2, R20, UR55, RZ ;  /* 0x0000003714027c24 */ /* 0x001fca000f8e02ff */
[----:B------:R0:W-:Y:S01]  /*152f0*/  STL [R1+0x64], R2 ;  /* 0x0000640201007387 */ /* 0x0001e20000100800 */
[----:B-1----:R-:W-:-:S03]  /*15300*/  IMAD R3, R13, UR55, RZ ;  /* 0x000000370d037c24 */ /* 0x002fc6000f8e02ff */
[----:B------:R1:W-:Y:S04]  /*15310*/  STL [R1+0xa0], R4 ;  /* 0x0000a00401007387 */ /* 0x0003e80000100800 */
[----:B------:R2:W-:Y:S01]  /*15320*/  STL [R1+0x108], R3 ;  /* 0x0001080301007387 */ /* 0x0005e20000100800 */
[----:B0-----:R-:W-:Y:S02]  /*15330*/  IMAD R2, R25, UR55, RZ ;  /* 0x0000003719027c24 */ /* 0x001fe4000f8e02ff */
[----:B-1----:R-:W-:-:S03]  /*15340*/  IMAD R4, R18, UR55, RZ ;  /* 0x0000003712047c24 */ /* 0x002fc6000f8e02ff */
[----:B------:R0:W-:Y:S01]  /*15350*/  STL [R1+0x10c], R2 ;  /* 0x00010c0201007387 */ /* 0x0001e20000100800 */
[----:B--2---:R-:W-:-:S03]  /*15360*/  IMAD R3, R0, UR55, RZ ;  /* 0x0000003700037c24 */ /* 0x004fc6000f8e02ff */
[----:B------:R-:W-:Y:S01]  /*15370*/  STL [R1+0x110], R4 ;  /* 0x0001100401007387 */ /* 0x000fe20000100800 */
[----:B------:R-:W-:-:S03]  /*15380*/  IMAD R0, R11, UR55, RZ ;  /* 0x000000370b007c24 */ /* 0x000fc6000f8e02ff */
[----:B------:R1:W-:Y:S01]  /*15390*/  STL [R1+0x158], R3 ;  /* 0x0001580301007387 */ /* 0x0003e20000100800 */
[----:B0-----:R-:W-:Y:S02]  /*153a0*/  IMAD R2, R9, UR55, RZ ;  /* 0x0000003709027c24 */ /* 0x001fe4000f8e02ff */
[----:B-1----:R-:W-:-:S03]  /*153b0*/  IMAD R3, R29, UR55, RZ ;  /* 0x000000371d037c24 */ /* 0x002fc6000f8e02ff */
[----:B------:R-:W-:Y:S04]  /*153c0*/  STL [R1+0x180], R2 ;  /* 0x0001800201007387 */ /* 0x000fe80000100800 */
[----:B------:R0:W-:Y:S04]  /*153d0*/  STL [R1+0x30fc], R3 ;  /* 0x0030fc0301007387 */ /* 0x0001e80000100800 */
[----:B------:R1:W-:Y:S04]  /*153e0*/  STL [R1+0x188], R0 ;  /* 0x0001880001007387 */ /* 0x0003e80000100800 */
[----:B0-----:R-:W2:Y:S01]  /*153f0*/  LDL.LU R3, [R1+0x3c0] ;  /* 0x0003c00001037983 */ /* 0x001ea20000300800 */
[----:B------:R-:W-:-:S02]  /*15400*/  IMAD R2, R14, UR55, RZ ;  /* 0x000000370e027c24 */ /* 0x000fc4000f8e02ff */
[----:B-1----:R-:W-:Y:S01]  /*15410*/  IMAD R0, R21, UR55, RZ ;  /* 0x0000003715007c24 */ /* 0x002fe2000f8e02ff */
[----:B------:R-:W3:Y:S04]  /*15420*/  LDL.LU R19, [R1+0x3bc] ;  /* 0x0003bc0001137983 */ /* 0x000ee80000300800 */
[----:B------:R0:W-:Y:S04]  /*15430*/  STL [R1+0x1e0], R2 ;  /* 0x0001e00201007387 */ /* 0x0001e80000100800 */
[----:B------:R-:W4:Y:S04]  /*15440*/  LDL.LU R16, [R1+0x3b8] ;  /* 0x0003b80001107983 */ /* 0x000f280000300800 */
[----:B------:R1:W-:Y:S04]  /*15450*/  STL [R1+0x204], R0 ;  /* 0x0002040001007387 */ /* 0x0003e80000100800 */
[----:B0-----:R-:W5:Y:S04]  /*15460*/  LDL.LU R2, [R1+0x3b4] ;  /* 0x0003b40001027983 */ /* 0x001f680000300800 */
        /* <DEDUP_REMOVED lines=19> */
[----:B-1----:R-:W4:Y:S04]  /*155a0*/  LDL.LU R0, [R1+0x364] ;  /* 0x0003640001007983 */ /* 0x002f280000300800 */
[----:B------:R-:W4:Y:S04]  /*155b0*/  LDL.LU R9, [R1+0x360] ;  /* 0x0003600001097983 */ /* 0x000f280000300800 */
[----:B------:R-:W4:Y:S04]  /*155c0*/  LDL.LU R11, [R1+0x35c] ;  /* 0x00035c00010b7983 */ /* 0x000f280000300800 */
[----:B------:R-:W4:Y:S04]  /*155d0*/  LDL.LU R29, [R1+0x358] ;  /* 0x00035800011d7983 */ /* 0x000f280000300800 */
[----:B------:R-:W4:Y:S04]  /*155e0*/  LDL.LU R14, [R1+0x354] ;  /* 0x00035400010e7983 */ /* 0x000f280000300800 */
[----:B------:R-:W4:Y:S01]  /*155f0*/  LDL.LU R21, [R1+0x350] ;  /* 0x0003500001157983 */ /* 0x000f220000300800 */
[----:B--2---:R-:W-:-:S05]  /*15600*/  IMAD R3, R3, UR55, RZ ;  /* 0x0000003703037c24 */ /* 0x004fca000f8e02ff */
[----:B------:R0:W-:Y:S04]  /*15610*/  STL [R1+0x20c], R3 ;  /* 0x00020c0301007387 */ /* 0x0001e80000100800 */
[----:B0-----:R-:W2:Y:S01]  /*15620*/  LDL.LU R3, [R1+0x30fc] ;  /* 0x0030fc0001037983 */ /* 0x001ea20000300800 */
[----:B---3--:R-:W-:Y:S02]  /*15630*/  IMAD R19, R19, UR55, RZ ;  /* 0x0000003713137c24 */ /* 0x008fe4000f8e02ff */
[----:B-----5:R-:W-:Y:S02]  /*15640*/  IMAD R2, R2, UR55, RZ ;  /* 0x0000003702027c24 */ /* 0x020fe4000f8e02ff */
[----:B----4-:R-:W-:Y:S01]  /*15650*/  IMAD R4, R4, UR55, RZ ;  /* 0x0000003704047c24 */ /* 0x010fe2000f8e02ff */
[----:B--2---:R-:W-:Y:S04]  /*15660*/  STL [R1+0x190], R3 ;  /* 0x0001900301007387 */ /* 0x004fe80000100800 */
[----:B------:R0:W-:Y:S04]  /*15670*/  STL [R1+0x30c8], R3 ;  /* 0x0030c80301007387 */ /* 0x0001e80000100800 */
[----:B------:R-:W-:Y:S01]  /*15680*/  STL [R1+0x228], R19 ;  /* 0x0002281301007387 */ /* 0x000fe20000100800 */
[----:B0-----:R-:W-:-:S05]  /*15690*/  IMAD R3, R16, UR55, RZ ;  /* 0x0000003710037c24 */ /* 0x001fca000f8e02ff */
[----:B------:R0:W-:Y:S04]  /*156a0*/  STL [R1+0x22c], R3 ;  /* 0x00022c0301007387 */ /* 0x0001e80000100800 */
[----:B------:R1:W-:Y:S01]  /*156b0*/  STL [R1+0x3b4], R2 ;  /* 0x0003b40201007387 */ /* 0x0003e20000100800 */
[----:B0-----:R-:W-:-:S03]  /*156c0*/  IMAD R3, R5, UR55, RZ ;  /* 0x0000003705037c24 */ /* 0x001fc6000f8e02ff */
[----:B------:R0:W-:Y:S01]  /*156d0*/  STL [R1+0x3b0], R4 ;  /* 0x0003b00401007387 */ /* 0x0001e20000100800 */
[----:B-1----:R-:W-:-:S03]  /*156e0*/  IMAD R2, R6, UR55, RZ ;  /* 0x0000003706027c24 */ /* 0x002fc6000f8e02ff */
[----:B------:R1:W-:Y:S01]  /*156f0*/  STL [R1+0x3ac], R3 ;  /* 0x0003ac0301007387 */ /* 0x0003e20000100800 */
[----:B0-----:R-:W-:-:S03]  /*15700*/  IMAD R4, R7, UR55, RZ ;  /* 0x0000003707047c24 */ /* 0x001fc6000f8e02ff */
        /* <DEDUP_REMOVED lines=35> */
[----:B0-----:R-:W-:-:S05]  /*15940*/  IMAD R2, R9, UR55, RZ ;  /* 0x0000003709027c24 */ /* 0x001fca000f8e02ff */
[----:B------:R-:W-:Y:S01]  /*15950*/  STL [R1+0x360], R2 ;  /* 0x0003600201007387 */ /* 0x000fe20000100800 */
[----:B-1----:R-:W-:-:S03]  /*15960*/  IMAD R3, R29, UR55, RZ ;  /* 0x000000371d037c24 */ /* 0x002fc6000f8e02ff */
[----:B------:R-:W-:Y:S04]  /*15970*/  STL [R1+0x35c], R0 ;  /* 0x00035c0001007387 */ /* 0x000fe80000100800 */
[----:B------:R0:W-:Y:S04]  /*15980*/  STL [R1+0x358], R3 ;  /* 0x0003580301007387 */ /* 0x0001e80000100800 */
[----:B0-----:R-:W2:Y:S01]  /*15990*/  LDL.LU R3, [R1+0x344] ;  /* 0x0003440001037983 */ /* 0x001ea20000300800 */
[----:B------:R-:W-:Y:S02]  /*159a0*/  IMAD R2, R14, UR55, RZ ;  /* 0x000000370e027c24 */ /* 0x000fe4000f8e02ff */
[----:B------:R-:W-:-:S03]  /*159b0*/  IMAD R0, R21, UR55, RZ ;  /* 0x0000003715007c24 */ /* 0x000fc6000f8e02ff */
[----:B------:R-:W-:Y:S04]  /*159c0*/  STL [R1+0x354], R2 ;  /* 0x0003540201007387 */ /* 0x000fe80000100800 */
[----:B--2---:R0:W-:Y:S04]  /*159d0*/  STL [R1+0x30f4], R3 ;  /* 0x0030f40301007387 */ /* 0x0041e80000100800 */
[----:B------:R-:W-:Y:S04]  /*159e0*/  STL [R1+0x350], R0 ;  /* 0x0003500001007387 */ /* 0x000fe80000100800 */
[----:B0-----:R-:W2:Y:S04]  /*159f0*/  LDL.LU R3, [R1+0x348] ;  /* 0x0003480001037983 */ /* 0x001ea80000300800 */
[----:B--2---:R0:W-:Y:S04]  /*15a00*/  STL [R1+0x30f8], R3 ;  /* 0x0030f80301007387 */ /* 0x0041e80000100800 */
[----:B0-----:R-:W2:Y:S04]  /*15a10*/  LDL.LU R3, [R1+0x34c] ;  /* 0x00034c0001037983 */ /* 0x001ea80000300800 */
[----:B------:R-:W3:Y:S04]  /*15a20*/  LDL.LU R19, [R1+0x340] ;  /* 0x0003400001137983 */ /* 0x000ee80000300800 */
[----:B------:R-:W4:Y:S04]  /*15a30*/  LDL.LU R16, [R1+0x33c] ;  /* 0x00033c0001107983 */ /* 0x000f280000300800 */
[----:B------:R-:W5:Y:S04]  /*15a40*/  LDL.LU R2, [R1+0x338] ;  /* 0x0003380001027983 */ /* 0x000f680000300800 */
        /* <DEDUP_REMOVED lines=25> */
[----:B--2---:R-:W-:-:S05]  /*15be0*/  IMAD R3, R3, UR55, RZ ;  /* 0x0000003703037c24 */ /* 0x004fca000f8e02ff */
[----:B------:R0:W-:Y:S04]  /*15bf0*/  STL [R1+0x34c], R3 ;  /* 0x00034c0301007387 */ /* 0x0001e80000100800 */
[----:B0-----:R-:W2:Y:S02]  /*15c00*/  LDL.LU R3, [R1+0x30f8] ;  /* 0x0030f80001037983 */ /* 0x001ea40000300800 */
[----:B--2---:R-:W-:-:S05]  /*15c10*/  IMAD R3, R3, UR55, RZ ;  /* 0x0000003703037c24 */ /* 0x004fca000f8e02ff */
[----:B------:R0:W-:Y:S04]  /*15c20*/  STL [R1+0x348], R3 ;  /* 0x0003480301007387 */ /* 0x0001e80000100800 */
[----:B0-----:R-:W2:Y:S01]  /*15c30*/  LDL.LU R3, [R1+0x30f4] ;  /* 0x0030f40001037983 */ /* 0x001ea20000300800 */
[----:B---3--:R-:W-:Y:S02]  /*15c40*/  IMAD R19, R19, UR55, RZ ;  /* 0x0000003713137c24 */ /* 0x008fe4000f8e02ff */
[----:B-----5:R-:W-:Y:S02]  /*15c50*/  IMAD R2, R2, UR55, RZ ;  /* 0x0000003702027c24 */ /* 0x020fe4000f8e02ff */
[----:B----4-:R-:W-:Y:S02]  /*15c60*/  IMAD R4, R4, UR55, RZ ;  /* 0x0000003704047c24 */ /* 0x010fe4000f8e02ff */
[----:B--2---:R-:W-:-:S05]  /*15c70*/  IMAD R3, R3, UR55, RZ ;  /* 0x0000003703037c24 */ /* 0x004fca000f8e02ff */
        /* <DEDUP_REMOVED lines=475> */
[----:B--2---:R-:W-:-:S05]  /*17a30*/  IMAD R3, R3, UR55, RZ ;  /* 0x0000003703037c24 */ /* 0x004fca000f8e02ff */
[----:B------:R0:W-:Y:S04]  /*17a40*/  STL [R1+0x530], R3 ;  /* 0x0005300301007387 */ /* 0x0001e80000100800 */
[----:B0-----:R-:W2:Y:S02]  /*17a50*/  LDL.LU R3, [R1+0x30d0] ;  /* 0x0030d00001037983 */ /* 0x001ea40000300800 */
[----:B--2---:R-:W-:-:S05]  /*17a60*/  IMAD R3, R3, UR55, RZ ;  /* 0x0000003703037c24 */ /* 0x004fca000f8e02ff */
[----:B------:R0:W-:Y:S04]  /*17a70*/  STL [R1+0x538], R3 ;  /* 0x0005380301007387 */ /* 0x0001e80000100800 */
[----:B0-----:R-:W2:Y:S01]  /*17a80*/  LDL.LU R3, [R1+0x30cc] ;  /* 0x0030cc0001037983 */ /* 0x001ea20000300800 */
[----:B---3--:R-:W-:Y:S02]  /*17a90*/  IMAD R19, R19, UR55, RZ ;  /* 0x0000003713137c24 */ /* 0x008fe4000f8e02ff */
[----:B----4-:R-:W-:Y:S02]  /*17aa0*/  IMAD R16, R16, UR55, RZ ;  /* 0x0000003710107c24 */ /* 0x010fe4000f8e02ff */
[----:B-----5:R-:W-:Y:S02]  /*17ab0*/  IMAD R2, R2, UR55, RZ ;  /* 0x0000003702027c24 */ /* 0x020fe4000f8e02ff */
[----:B------:R-:W-:-:S02]  /*17ac0*/  IMAD R4, R4, UR55, RZ ;  /* 0x0000003704047c24 */ /* 0x000fc4000f8e02ff */
[----:B------:R-:W-:Y:S02]  /*17ad0*/  IMAD R5, R5, UR55, RZ ;  /* 0x0000003705057c24 */ /* 0x000fe4000f8e02ff */
[----:B------:R-:W-:Y:S02]  /*17ae0*/  IMAD R6, R6, UR55, RZ ;  /* 0x0000003706067c24 */ /* 0x000fe4000f8e02ff */
[----:B------:R-:W-:Y:S02]  /*17af0*/  IMAD R7, R7, UR55, RZ ;  /* 0x0000003707077c24 */ /* 0x000fe4000f8e02ff */
[----:B------:R-:W-:Y:S02]  /*17b00*/  IMAD R8, R8, UR55, RZ ;  /* 0x0000003708087c24 */ /* 0x000fe4000f8e02ff */
[----:B------:R-:W-:Y:S02]  /*17b10*/  IMAD R10, R10, UR55, RZ ;  /* 0x000000370a0a7c24 */ /* 0x000fe4000f8e02ff */
        /* <DEDUP_REMOVED lines=19> */
[----:B--2---:R-:W-:-:S05]  /*17c50*/  IMAD R3, R3, UR55, RZ ;  /* 0x0000003703037c24 */ /* 0x004fca000f8e02ff */
        /* <DEDUP_REMOVED lines=57> */
[----:B0-----:R-:W2:Y:S01]  /*17ff0*/  LDL.LU R21, [R1+0x3058] ;  /* 0x0030580001157983 */ /* 0x001ea20000300800 */
[----:B---3--:R-:W-:-:S02]  /*18000*/  IMAD R11, R11, UR55, RZ ;  /* 0x000000370b0b7c24 */ /* 0x008fc4000f8e02ff */
[----:B-----5:R-:W-:Y:S02]  /*18010*/  IMAD R14, R14, UR55, RZ ;  /* 0x000000370e0e7c24 */ /* 0x020fe4000f8e02ff */
[----:B--2---:R-:W-:-:S05]  /*18020*/  IMAD R21, R21, UR55, RZ ;  /* 0x0000003715157c24 */ /* 0x004fca000f8e02ff */
[----:B------:R4:W-:Y:S04]  /*18030*/  STL [R1+0x5f8], R21 ;  /* 0x0005f81501007387 */ /* 0x0009e80000100800 */
[----:B------:R0:W-:Y:S01]  /*18040*/  STL [R1+0x5fc], R14 ;  /* 0x0005fc0e01007387 */ /* 0x0001e20000100800 */
[----:B----4-:R-:W-:Y:S02]  /*18050*/  IMAD R21, R29, UR55, RZ ;  /* 0x000000371d157c24 */ /* 0x010fe4000f8e02ff */
[----:B0-----:R-:W-:-:S03]  /*18060*/  IMAD R14, R9, UR55, RZ ;  /* 0x00000037090e7c24 */ /* 0x001fc6000f8e02ff */
[----:B------:R0:W-:Y:S04]  /*18070*/  STL [R1+0x604], R21 ;  /* 0x0006041501007387 */ /* 0x0001e80000100800 */
[----:B------:R-:W2:Y:S04]  /*18080*/  LDL R9, [R1+0xf98] ;  /* 0x000f980001097983 */ /* 0x000ea80000100800 */
[----:B------:R1:W-:Y:S01]  /*18090*/  STL [R1+0x608], R11 ;  /* 0x0006080b01007387 */ /* 0x0003e20000100800 */
[----:B0-----:R-:W-:-:S03]  /*180a0*/  IMAD R21, R18, UR55, RZ ;  /* 0x0000003712157c24 */ /* 0x001fc6000f8e02ff */
[----:B-1----:R-:W3:Y:S04]  /*180b0*/  LDL R11, [R1+0xf94] ;  /* 0x000f9400010b7983 */ /* 0x002ee80000100800 */
[----:B------:R0:W-:Y:S02]  /*180c0*/  STL [R1+0x610], R14 ;  /* 0x0006100e01007387 */ /* 0x0001e40000100800 */
[----:B0-----:R-:W-:Y:S02]  /*180d0*/  IMAD R14, R0, UR55, RZ ;  /* 0x00000037000e7c24 */ /* 0x001fe4000f8e02ff */
[----:B------:R-:W4:Y:S04]  /*180e0*/  LDL R0, [R1+0xf9c] ;  /* 0x000f9c0001007983 */ /* 0x000f280000100800 */
[----:B------:R0:W-:Y:S04]  /*180f0*/  STL [R1+0x618], R14 ;  /* 0x0006180e01007387 */ /* 0x0001e80000100800 */
[----:B------:R-:W5:Y:S01]  /*18100*/  LDL R18, [R1+0xfa0] ;  /* 0x000fa00001127983 */ /* 0x000f620000100800 */
[----:B------:R-:W-:-:S02]  /*18110*/  IMAD R13, R13, UR55, RZ ;  /* 0x000000370d0d7c24 */ /* 0x000fc4000f8e02ff */
[----:B0-----:R-:W-:Y:S01]  /*18120*/  IMAD R14, R25, UR55, RZ ;  /* 0x00000037190e7c24 */ /* 0x001fe2000f8e02ff */
[----:B------:R-:W-:Y:S01]  /*18130*/  STL [R1+0x61c], R21 ;  /* 0x00061c1501007387 */ /* 0x000fe20000100800 */
[----:B------:R-:W-:-:S03]  /*18140*/  IMAD R17, R17, UR55, RZ ;  /* 0x0000003711117c24 */ /* 0x000fc6000f8e02ff */
[----:B------:R0:W-:Y:S04]  /*18150*/  STL [R1+0x624], R14 ;  /* 0x0006240e01007387 */ /* 0x0001e80000100800 */
        /* <DEDUP_REMOVED lines=8> */
[----:B------:R-:W-:Y:S01]  /*181e0*/  STL [R1+0x644], R17 ;  /* 0x0006441101007387 */ /* 0x000fe20000100800 */
[----:B------:R-:W-:-:S03]  /*181f0*/  IMAD R13, R15, UR55, RZ ;  /* 0x000000370f0d7c24 */ /* 0x000fc6000f8e02ff */
[----:B------:R0:W-:Y:S01]  /*18200*/  STL [R1+0x648], R14 ;  /* 0x0006480e01007387 */ /* 0x0001e20000100800 */
[----:B------:R-:W-:-:S03]  /*18210*/  IMAD R15, R28, UR55, RZ ;  /* 0x000000371c0f7c24 */ /* 0x000fc6000f8e02ff */
[----:B------:R1:W-:Y:S01]  /*18220*/  STL [R1+0x650], R13 ;  /* 0x0006500d01007387 */ /* 0x0003e20000100800 */
[----:B------:R-:W-:Y:S02]  /*18230*/  IMAD R12, R12, UR55, RZ ;  /* 0x000000370c0c7c24 */ /* 0x000fe4000f8e02ff */
[----:B------:R-:W-:Y:S02]  /*18240*/  IMAD R10, R10, UR55, RZ ;  /* 0x000000370a0a7c24 */ /* 0x000fe4000f8e02ff */
[----:B0-----:R-:W-:Y:S01]  /*18250*/  IMAD R14, R27, UR55, RZ ;  /* 0x000000371b0e7c24 */ /* 0x001fe2000f8e02ff */
[----:B------:R-:W-:Y:S01]  /*18260*/  STL [R1+0x658], R15 ;  /* 0x0006580f01007387 */ /* 0x000fe20000100800 */
[----:B-1----:R-:W-:-:S03]  /*18270*/  IMAD R13, R26, UR55, RZ ;  /* 0x000000371a0d7c24 */ /* 0x002fc6000f8e02ff */
[----:B------:R0:W-:Y:S01]  /*18280*/  STL [R1+0x65c], R14 ;  /* 0x00065c0e01007387 */ /* 0x0001e20000100800 */
[----:B------:R-:W-:Y:S02]  /*18290*/  IMAD R8, R8, UR55, RZ ;  /* 0x0000003708087c24 */ /* 0x000fe4000f8e02ff */
[----:B------:R-:W-:Y:S01]  /*182a0*/  IMAD R7, R7, UR55, RZ ;  /* 0x0000003707077c24 */ /* 0x000fe2000f8e02ff */
[----:B------:R-:W-:Y:S01]  /*182b0*/  STL [R1+0x664], R13 ;  /* 0x0006640d01007387 */ /* 0x000fe20000100800 */
[----:B------:R-:W-:Y:S01]  /*182c0*/  IMAD R6, R6, UR55, RZ ;  /* 0x0000003706067c24 */ /* 0x000fe2000f8e02ff */
[----:B------:R-:W-:Y:S01]  /*182d0*/  UIMAD UR54, UR58, 0x7f, URZ ;  /* 0x0000007f3a3678a4 */ /* 0x000fe2000f8e023f */
[----:B------:R-:W-:Y:S01]  /*182e0*/  IMAD R21, R5, UR55, RZ ;  /* 0x0000003705157c24 */ /* 0x000fe2000f8e02ff */
[----:B------:R-:W-:Y:S01]  /*182f0*/  STL [R1+0x668], R12 ;  /* 0x0006680c01007387 */ /* 0x000fe20000100800 */
[----:B------:R-:W-:-:S03]  /*18300*/  IMAD R2, R2, UR55, RZ ;  /* 0x0000003702027c24 */ /* 0x000fc6000f8e02ff */
[----:B------:R-:W-:Y:S01]  /*18310*/  STL [R1+0x670], R10 ;  /* 0x0006700a01007387 */ /* 0x000fe20000100800 */
[----:B0-----:R-:W-:-:S03]  /*18320*/  IMAD R14, R4, UR55, RZ ;  /* 0x00000037040e7c24 */ /* 0x001fc6000f8e02ff */
[----:B------:R-:W-:Y:S04]  /*18330*/  STL [R1+0x678], R8 ;  /* 0x0006780801007387 */ /* 0x000fe80000100800 */
[----:B------:R-:W-:Y:S01]  /*18340*/  STL [R1+0x67c], R7 ;  /* 0x00067c0701007387 */ /* 0x000fe20000100800 */
[----:B------:R-:W-:-:S03]  /*18350*/  USHF.R.S32.HI UR5, URZ, 0x1f, UR54 ;  /* 0x0000001f3f057899 */ /* 0x000fc60008011436 */
[----:B------:R-:W-:Y:S04]  /*18360*/  STL [R1+0x684], R6 ;  /* 0x0006840601007387 */ /* 0x000fe80000100800 */
[----:B------:R-:W-:Y:S04]  /*18370*/  STL [R1+0x688], R21 ;  /* 0x0006881501007387 */ /* 0x000fe80000100800 */
[----:B------:R5:W-:Y:S04]  /*18380*/  STL [R1+0x698], R2 ;  /* 0x0006980201007387 */ /* 0x000be80000100800 */
[----:B------:R-:W-:Y:S01]  /*18390*/  STL [R1+0x2fec], R21 ;  /* 0x002fec1501007387 */ /* 0x000fe20000100800 */
[----:B------:R-:W-:-:S03]  /*183a0*/  UIMAD UR4, UR58, 0x7e, URZ ;  /* 0x0000007e3a0478a4 */ /* 0x000fc6000f8e023f */
[----:B------:R-:W-:Y:S04]  /*183b0*/  STL [R1+0x690], R14 ;  /* 0x0006900e01007387 */ /* 0x000fe80000100800 */
[----:B------:R-:W-:Y:S01]  /*183c0*/  STL [R1+0x2ff0], R14 ;  /* 0x002ff00e01007387 */ /* 0x000fe20000100800 */
[----:B------:R-:W-:Y:S01]  /*183d0*/  UIMAD UR55, UR58, 0x7d, URZ ;  /* 0x0000007d3a3778a4 */ /* 0x000fe2000f8e023f */
[----:B----4-:R-:W-:Y:S02]  /*183e0*/  IADD3 R4, P1, R0, UR54, RZ ;  /* 0x0000003600047c10 */ /* 0x010fe4000ff3e0ff */
[----:B-----5:R-:W-:-:S05]  /*183f0*/  IADD3 R2, P0, R18, UR54, RZ ;  /* 0x0000003612027c10 */ /* 0x020fca000ff1e0ff */
[----:B------:R2:W-:Y:S01]  /*18400*/  STL [R1+0x2800], R2 ;  /* 0x0028000201007387 */ /* 0x0005e20000100800 */
[----:B------:R-:W-:-:S03]  /*18410*/  USHF.R.S32.HI UR54, URZ, 0x1f, UR4 ;  /* 0x0000001f3f367899 */ /* 0x000fc60008011404 */
[----:B------:R3:W-:Y:S01]  /*18420*/  STL [R1+0x2808], R4 ;  /* 0x0028080401007387 */ /* 0x0007e20000100800 */
[----:B--2---:R-:W-:Y:S02]  /*18430*/  IADD3.X R2, R9, UR5, RZ, P0, !PT ;  /* 0x0000000509027c10 */ /* 0x004fe400087fe4ff */
[----:B---3--:R-:W-:-:S03]  /*18440*/  IADD3.X R4, R11, UR5, RZ, P1, !PT ;  /* 0x000000050b047c10 */ /* 0x008fc60008ffe4ff */
[----:B------:R0:W-:Y:S04]  /*18450*/  STL [R1+0x27fc], R2 ;  /* 0x0027fc0201007387 */ /* 0x0001e80000100800 */
[----:B------:R1:W-:Y:S01]  /*18460*/  STL [R1+0x2804], R4 ;  /* 0x0028040401007387 */ /* 0x0003e20000100800 */
[----:B0-----:R-:W-:Y:S02]  /*18470*/  IADD3 R2, P0, R18, UR4, RZ ;  /* 0x0000000412027c10 */ /* 0x001fe4000ff1e0ff */
[----:B-1----:R-:W-:-:S03]  /*18480*/  IADD3 R4, P1, R0, UR4, RZ ;  /* 0x0000000400047c10 */ /* 0x002fc6000ff3e0ff */
[----:B------:R0:W-:Y:S01]  /*18490*/  STL [R1+0x2810], R2 ;  /* 0x0028100201007387 */ /* 0x0001e20000100800 */
[----:B------:R-:W-:-:S03]  /*184a0*/  USHF.R.S32.HI UR4, URZ, 0x1f, UR55 ;  /* 0x0000001f3f047899 */ /* 0x000fc60008011437 */
[----:B------:R1:W-:Y:S01]  /*184b0*/  STL [R1+0x2818], R4 ;  /* 0x0028180401007387 */ /* 0x0003e20000100800 */
[----:B0-----:R-:W-:Y:S02]  /*184c0*/  IADD3.X R2, R9, UR54, RZ, P0, !PT ;  /* 0x0000003609027c10 */ /* 0x001fe400087fe4ff */
[----:B-1----:R-:W-:-:S03]  /*184d0*/  IADD3.X R4, R11, UR54, RZ, P1, !PT ;  /* 0x000000360b047c10 */ /* 0x002fc60008ffe4ff */
[----:B------:R0:W-:Y:S01]  /*184e0*/  STL [R1+0x280c], R2 ;  /* 0x00280c0201007387 */ /* 0x0001e20000100800 */
[----:B------:R-:W-:-:S03]  /*184f0*/  UIMAD UR5, UR58, 0x7c, URZ ;  /* 0x0000007c3a0578a4 */ /* 0x000fc6000f8e023f */
        /* <DEDUP_REMOVED lines=599> */
[----:B------:R-:W-:-:S03]  /*1aa70*/  USHF.L.U32 UR5, UR58, 0x6, URZ ;  /* 0x000000063a057899 */ /* 0x000fc6000800063f */
        /* <DEDUP_REMOVED lines=14> */
[----:B------:R-:W-:-:S03]  /*1ab60*/  UIMAD UR56, UR58, 0x3e, URZ ;  /* 0x0000003e3a3878a4 */ /* 0x000fc6000f8e023f */
[----:B------:R1:W-:Y:S01]  /*1ab70*/  STL [R1+0x2bf8], R4 ;  /* 0x002bf80401007387 */ /* 0x0003e20000100800 */
[----:B0-----:R-:W-:Y:S02]  /*1ab80*/  IADD3.X R2, R9, UR55, RZ, P0, !PT ;  /* 0x0000003709027c10 */ /* 0x001fe400087fe4ff */
[----:B-1----:R-:W-:-:S03]  /*1ab90*/  IADD3.X R4, R11, UR55, RZ, P1, !PT ;  /* 0x000000370b047c10 */ /* 0x002fc60008ffe4ff */
[----:B------:R0:W-:Y:S01]  /*1aba0*/  STL [R1+0x2bec], R2 ;  /* 0x002bec0201007387 */ /* 0x0001e20000100800 */
[----:B------:R-:W-:-:S03]  /*1abb0*/  USHF.R.S32.HI UR55, URZ, 0x1f, UR54 ;  /* 0x0000001f3f377899 */ /* 0x000fc60008011436 */
[----:B------:R1:W-:Y:S01]  /*1abc0*/  STL [R1+0x2bf4], R4 ;  /* 0x002bf40401007387 */ /* 0x0003e20000100800 */
[----:B0-----:R-:W-:Y:S02]  /*1abd0*/  IADD3 R2, P0, R18, UR54, RZ ;  /* 0x0000003612027c10 */ /* 0x001fe4000ff1e0ff */
[----:B-1----:R-:W-:-:S03]  /*1abe0*/  IADD3 R4, P1, R0, UR54, RZ ;  /* 0x0000003600047c10 */ /* 0x002fc6000ff3e0ff */
[----:B------:R0:W-:Y:S01]  /*1abf0*/  STL [R1+0x2c00], R2 ;  /* 0x002c000201007387 */ /* 0x0001e20000100800 */
[----:B------:R-:W-:Y:S01]  /*1ac00*/  IADD3 R5, P3, R0, UR56, RZ ;  /* 0x0000003800057c10 */ /* 0x000fe2000ff7e0ff */
[----:B------:R-:W-:Y:S02]  /*1ac10*/  USHF.R.S32.HI UR5, URZ, 0x1f, UR56 ;  /* 0x0000001f3f057899 */ /* 0x000fe40008011438 */
[----:B------:R1:W-:Y:S01]  /*1ac20*/  STL [R1+0x2c08], R4 ;  /* 0x002c080401007387 */ /* 0x0003e20000100800 */
[----:B------:R-:W-:Y:S02]  /*1ac30*/  UIMAD UR4, UR58, 0x3d, URZ ;  /* 0x0000003d3a0478a4 */ /* 0x000fe4000f8e023f */
[----:B------:R-:W-:Y:S02]  /*1ac40*/  UIMAD UR57, UR57, 0x3b, URZ ;  /* 0x0000003b393978a4 */ /* 0x000fe4000f8e023f */
[----:B------:R-:W-:Y:S01]  /*1ac50*/  UIMAD UR59, UR59, 0x3a, URZ ;  /* 0x0000003a3b3b78a4 */ /* 0x000fe2000f8e023f */
[----:B0-----:R-:W-:Y:S01]  /*1ac60*/  IADD3 R2, P2, R18, UR56, RZ ;  /* 0x0000003812027c10 */ /* 0x001fe2000ff5e0ff */
[----:B------:R-:W-:-:S02]  /*1ac70*/  UIMAD UR50, UR50, 0x39, URZ ;  /* 0x00000039323278a4 */ /* 0x000fc4000f8e023f */
[----:B------:R-:W-:Y:S01]  /*1ac80*/  UIMAD UR60, UR60, 0x38, URZ ;  /* 0x000000383c3c78a4 */ /* 0x000fe2000f8e023f */
[----:B-1----:R-:W-:Y:S01]  /*1ac90*/  IADD3.X R4, R9, UR55, RZ, P0, !PT ;  /* 0x0000003709047c10 */ /* 0x002fe200087fe4ff */
[----:B------:R0:W-:Y:S01]  /*1aca0*/  STL [R1+0x2c10], R2 ;  /* 0x002c100201007387 */ /* 0x0001e20000100800 */
[----:B------:R-:W-:Y:S01]  /*1acb0*/  UIMAD UR58, UR58, 0x3c, URZ ;  /* 0x0000003c3a3a78a4 */ /* 0x000fe2000f8e023f */
[----:B------:R-:W-:Y:S01]  /*1acc0*/  SHF.R.S32.HI R15, RZ, 0x1f, R16 ;  /* 0x0000001fff0f7819 */ /* 0x000fe20000011410 */
[----:B------:R-:W-:Y:S01]  /*1acd0*/  UIMAD UR51, UR51, 0x37, URZ ;  /* 0x00000037333378a4 */ /* 0x000fe2000f8e023f */
[----:B------:R-:W-:Y:S01]  /*1ace0*/  STL [R1+0x2c18], R5 ;  /* 0x002c180501007387 */ /* 0x000fe20000100800 */
[----:B------:R-:W-:Y:S01]  /*1acf0*/  SHF.R.S32.HI R13, RZ, 0x1f, R19 ;  /* 0x0000001fff0d7819 */ /* 0x000fe20000011413 */
[----:B------:R-:W-:Y:S01]  /*1ad00*/  UIMAD UR52, UR52, 0x36, URZ ;  /* 0x00000036343478a4 */ /* 0x000fe2000f8e023f */
[----:B------:R-:W-:Y:S01]  /*1ad10*/  SHF.R.S32.HI R3, RZ, 0x1f, R3 ;  /* 0x0000001fff037819 */ /* 0x000fe20000011403 */
[----:B------:R-:W-:Y:S01]  /*1ad20*/  UIMAD UR53, UR53, 0x35, URZ ;  /* 0x00000035353578a4 */ /* 0x000fe2000f8e023f */
[----:B0-----:R-:W-:Y:S01]  /*1ad30*/  IADD3.X R2, R11, UR55, RZ, P1, !PT ;  /* 0x000000370b027c10 */ /* 0x001fe20008ffe4ff */
[----:B------:R0:W-:Y:S01]  /*1ad40*/  STL [R1+0x2bfc], R4 ;  /* 0x002bfc0401007387 */ /* 0x0001e20000100800 */
[----:B------:R-:W-:-:S02]  /*1ad50*/  UIMAD UR29, UR29, 0x32, URZ ;  /* 0x000000321d1d78a4 */ /* 0x000fc4000f8e023f */
[----:B------:R-:W-:Y:S01]  /*1ad60*/  UIMAD UR32, UR32, 0x31, URZ ;  /* 0x00000031202078a4 */ /* 0x000fe2000f8e023f */
[----:B------:R1:W-:Y:S01]  /*1ad70*/  STL [R1+0x2c04], R2 ;  /* 0x002c040201007387 */ /* 0x0003e20000100800 */
[----:B------:R-:W-:Y:S02]  /*1ad80*/  UIMAD UR47, UR47, 0x30, URZ ;  /* 0x000000302f2f78a4 */ /* 0x000fe4000f8e023f */
[----:B------:R-:W-:Y:S02]  /*1ad90*/  UIMAD UR36, UR36, 0x2f, URZ ;  /* 0x0000002f242478a4 */ /* 0x000fe4000f8e023f */
[----:B------:R-:W-:Y:S01]  /*1ada0*/  UIMAD UR43, UR43, 0x2e, URZ ;  /* 0x0000002e2b2b78a4 */ /* 0x000fe2000f8e023f */
[----:B0-----:R-:W-:Y:S01]  /*1adb0*/  IADD3.X R4, R9, UR5, RZ, P2, !PT ;  /* 0x0000000509047c10 */ /* 0x001fe200097fe4ff */
[----:B------:R-:W-:Y:S02]  /*1adc0*/  UIMAD UR30, UR30, 0x2d, URZ ;  /* 0x0000002d1e1e78a4 */ /* 0x000fe4000f8e023f */
[----:B------:R-:W-:Y:S01]  /*1add0*/  UIMAD UR34, UR34, 0x2c, URZ ;  /* 0x0000002c222278a4 */ /* 0x000fe2000f8e023f */
[----:B-1----:R-:W-:Y:S01]  /*1ade0*/  IADD3.X R2, R11, UR5, RZ, P3, !PT ;  /* 0x000000050b027c10 */ /* 0x002fe20009ffe4ff */
[----:B------:R0:W-:Y:S01]  /*1adf0*/  STL [R1+0x2c0c], R4 ;  /* 0x002c0c0401007387 */ /* 0x0001e20000100800 */
[----:B------:R-:W-:-:S02]  /*1ae00*/  USHF.R.S32.HI UR5, URZ, 0x1f, UR4 ;  /* 0x0000001f3f057899 */ /* 0x000fc40008011404 */
[----:B------:R-:W-:Y:S01]  /*1ae10*/  UIMAD UR38, UR38, 0x2b, URZ ;  /* 0x0000002b262678a4 */ /* 0x000fe2000f8e023f */
[----:B------:R1:W-:Y:S01]  /*1ae20*/  STL [R1+0x2c14], R2 ;  /* 0x002c140201007387 */ /* 0x0003e20000100800 */
[----:B------:R-:W-:Y:S02]  /*1ae30*/  UIMAD UR41, UR41, 0x2a, URZ ;  /* 0x0000002a292978a4 */ /* 0x000fe4000f8e023f */
[----:B------:R-:W-:Y:S02]  /*1ae40*/  UIMAD UR45, UR45, 0x29, URZ ;  /* 0x000000292d2d78a4 */ /* 0x000fe4000f8e023f */
[----:B------:R-:W-:Y:S01]  /*1ae50*/  UIMAD UR49, UR49, 0x28, URZ ;  /* 0x00000028313178a4 */ /* 0x000fe2000f8e023f */
[----:B0-----:R-:W-:Y:S01]  /*1ae60*/  IADD3 R4, P0, R18, UR4, RZ ;  /* 0x0000000412047c10 */ /* 0x001fe2000ff1e0ff */
[----:B------:R-:W-:Y:S02]  /*1ae70*/  UIMAD UR31, UR31, 0x27, URZ ;  /* 0x000000271f1f78a4 */ /* 0x000fe4000f8e023f */
[----:B------:R-:W-:Y:S01]  /*1ae80*/  UIMAD UR33, UR33, 0x26, URZ ;  /* 0x00000026212178a4 */ /* 0x000fe2000f8e023f */
[----:B-1----:R-:W-:Y:S01]  /*1ae90*/  IADD3 R2, P1, R0, UR4, RZ ;  /* 0x0000000400027c10 */ /* 0x002fe2000ff3e0ff */
        /* <DEDUP_REMOVED lines=8> */
[----:B------:R-:W-:Y:S02]  /*1af20*/  USHF.L.U32 UR44, UR44, 0x5, URZ ;  /* 0x000000052c2c7899 */ /* 0x000fe4000800063f */
[----:B------:R-:W-:Y:S01]  /*1af30*/  UIMAD UR46, UR46, 0x1f, URZ ;  /* 0x0000001f2e2e78a4 */ /* 0x000fe2000f8e023f */
[----:B-1----:R-:W-:Y:S01]  /*1af40*/  IADD3.X R2, R11, UR5, RZ, P1, !PT ;  /* 0x000000050b027c10 */ /* 0x002fe20008ffe4ff */
[----:B------:R0:W-:Y:S01]  /*1af50*/  STL [R1+0x2c1c], R4 ;  /* 0x002c1c0401007387 */ /* 0x0001e20000100800 */
[----:B------:R-:W-:Y:S01]  /*1af60*/  IADD3 R5, P2, R18, UR57, RZ ;  /* 0x0000003912057c10 */ /* 0x000fe2000ff5e0ff */
[----:B------:R-:W-:-:S02]  /*1af70*/  UIMAD UR48, UR48, 0x1e, URZ ;  /* 0x0000001e303078a4 */ /* 0x000fc4000f8e023f */
        /* <DEDUP_REMOVED lines=8> */
[----:B------:R-:W-:Y:S01]  /*1b000*/  STL [R1+0x2c30], R4 ;  /* 0x002c300401007387 */ /* 0x000fe20000100800 */
[----:B------:R-:W-:-:S02]  /*1b010*/  UIMAD UR13, UR13, 0x18, URZ ;  /* 0x000000180d0d78a4 */ /* 0x000fc4000f8e023f */
[----:B------:R-:W-:Y:S01]  /*1b020*/  UIMAD UR14, UR14, 0x17, URZ ;  /* 0x000000170e0e78a4 */ /* 0x000fe2000f8e023f */
[----:B------:R0:W-:Y:S01]  /*1b030*/  STL [R1+0x2c38], R2 ;  /* 0x002c380201007387 */ /* 0x0001e20000100800 */
[----:B------:R-:W-:Y:S02]  /*1b040*/  UIMAD UR15, UR15, 0x16, URZ ;  /* 0x000000160f0f78a4 */ /* 0x000fe4000f8e023f */
[----:B------:R-:W-:Y:S01]  /*1b050*/  UIMAD UR16, UR16, 0x15, URZ ;  /* 0x00000015101078a4 */ /* 0x000fe2000f8e023f */
[----:B------:R-:W-:Y:S01]  /*1b060*/  STL [R1+0x2c40], R5 ;  /* 0x002c400501007387 */ /* 0x000fe20000100800 */
[----:B------:R-:W-:Y:S02]  /*1b070*/  UIMAD UR17, UR17, 0x14, URZ ;  /* 0x00000014111178a4 */ /* 0x000fe4000f8e023f */
[----:B------:R-:W-:Y:S01]  /*1b080*/  UIMAD UR18, UR18, 0x13, URZ ;  /* 0x00000013121278a4 */ /* 0x000fe2000f8e023f */
[----:B------:R-:W2:Y:S01]  /*1b090*/  LDL R29, [R1+0x4c] ;  /* 0x00004c00011d7983 */ /* 0x000ea20000100800 */
[----:B------:R-:W-:Y:S01]  /*1b0a0*/  USHF.R.S32.HI UR5, URZ, 0x1f, UR58 ;  /* 0x0000001f3f057899 */ /* 0x000fe2000801143a */
[----:B0-----:R-:W-:Y:S01]  /*1b0b0*/  IADD3 R2, P3, R0, UR57, RZ ;  /* 0x0000003900027c10 */ /* 0x001fe2000ff7e0ff */
[----:B------:R-:W-:-:S02]  /*1b0c0*/  USHF.R.S32.HI UR4, URZ, 0x1f, UR57 ;  /* 0x0000001f3f047899 */ /* 0x000fc40008011439 */
[----:B------:R-:W-:Y:S02]  /*1b0d0*/  UIMAD UR19, UR19, 0x12, URZ ;  /* 0x00000012131378a4 */ /* 0x000fe4000f8e023f */
[----:B------:R-:W-:Y:S01]  /*1b0e0*/  IADD3.X R4, R9, UR5, RZ, P0, !PT ;  /* 0x0000000509047c10 */ /* 0x000fe200087fe4ff */
[----:B------:R0:W-:Y:S01]  /*1b0f0*/  STL [R1+0x2c48], R2 ;  /* 0x002c480201007387 */ /* 0x0001e20000100800 */
[----:B------:R-:W-:Y:S02]  /*1b100*/  UIMAD UR20, UR20, 0x11, URZ ;  /* 0x00000011141478a4 */ /* 0x000fe4000f8e023f */
[----:B------:R-:W-:Y:S01]  /*1b110*/  USHF.L.U32 UR21, UR21, 0x4, URZ ;  /* 0x0000000415157899 */ /* 0x000fe2000800063f */
[----:B------:R1:W-:Y:S01]  /*1b120*/  STL [R1+0x2c2c], R4 ;  /* 0x002c2c0401007387 */ /* 0x0003e20000100800 */
[----:B------:R-:W-:Y:S02]  /*1b130*/  UIMAD UR22, UR22, 0xf, URZ ;  /* 0x0000000f161678a4 */ /* 0x000fe4000f8e023f */
[----:B------:R-:W-:-:S02]  /*1b140*/  UIMAD UR23, UR23, 0xe, URZ ;  /* 0x0000000e171778a4 */ /* 0x000fc4000f8e023f */
[----:B------:R-:W-:Y:S01]  /*1b150*/  UIMAD UR24, UR24, 0xd, URZ ;  /* 0x0000000d181878a4 */ /* 0x000fe2000f8e023f */
[----:B0-----:R-:W-:Y:S01]  /*1b160*/  IADD3.X R2, R11, UR5, RZ, P1, !PT ;  /* 0x000000050b027c10 */ /* 0x001fe20008ffe4ff */
[----:B------:R-:W-:Y:S02]  /*1b170*/  UIMAD UR25, UR25, 0xc, URZ ;  /* 0x0000000c191978a4 */ /* 0x000fe4000f8e023f */
[----:B------:R-:W-:Y:S01]  /*1b180*/  UIMAD UR26, UR26, 0xb, URZ ;  /* 0x0000000b1a1a78a4 */ /* 0x000fe2000f8e023f */
[----:B-1----:R-:W-:Y:S01]  /*1b190*/  IADD3.X R4, R9, UR4, RZ, P2, !PT ;  /* 0x0000000409047c10 */ /* 0x002fe200097fe4ff */
[----:B------:R0:W-:Y:S01]  /*1b1a0*/  STL [R1+0x2c34], R2 ;  /* 0x002c340201007387 */ /* 0x0001e20000100800 */
[----:B------:R-:W-:Y:S02]  /*1b1b0*/  UIMAD UR27, UR27, 0xa, URZ ;  /* 0x0000000a1b1b78a4 */ /* 0x000fe4000f8e023f */
[----:B------:R-:W-:Y:S01]  /*1b1c0*/  UIMAD UR28, UR28, 0x9, URZ ;  /* 0x000000091c1c78a4 */ /* 0x000fe2000f8e023f */
[----:B------:R1:W-:Y:S01]  /*1b1d0*/  STL [R1+0x2c3c], R4 ;  /* 0x002c3c0401007387 */ /* 0x0003e20000100800 */
[----:B------:R-:W-:Y:S01]  /*1b1e0*/  ULDC UR54, c[0x0][0x238] ;  /* 0x00008e0000367ab9 */ /* 0x000fe20000000800 */
[----:B------:R-:W-:Y:S01]  /*1b1f0*/  ULDC UR55, c[0x0][0x238] ;  /* 0x00008e0000377ab9 */ /* 0x000fe20000000800 */
[----:B------:R-:W-:Y:S01]  /*1b200*/  ULDC UR56, c[0x0][0x238] ;  /* 0x00008e0000387ab9 */ /* 0x000fe20000000800 */
[----:B------:R-:W-:Y:S01]  /*1b210*/  ULDC UR57, c[0x0][0x238] ;  /* 0x00008e0000397ab9 */ /* 0x000fe20000000800 */
[----:B------:R-:W-:Y:S01]  /*1b220*/  ULDC UR58, c[0x0][0x238] ;  /* 0x00008e00003a7ab9 */ /* 0x000fe20000000800 */
[----:B0-----:R-:W-:Y:S01]  /*1b230*/  IADD3.X R2, R11, UR4, RZ, P3, !PT ;  /* 0x000000040b027c10 */ /* 0x001fe20009ffe4ff */
[----:B------:R-:W-:-:S02]  /*1b240*/  USHF.R.S32.HI UR4, URZ, 0x1f, UR59 ;  /* 0x0000001f3f047899 */ /* 0x000fc4000801143b */
[----:B-1----:R-:W-:Y:S02]  /*1b250*/  IADD3 R4, P0, R18, UR59, RZ ;  /* 0x0000003b12047c10 */ /* 0x002fe4000ff1e0ff */
[----:B------:R0:W-:Y:S04]  /*1b260*/  STL [R1+0x2c44], R2 ;  /* 0x002c440201007387 */ /* 0x0001e80000100800 */
[----:B------:R1:W-:Y:S01]  /*1b270*/  STL [R1+0x2c50], R4 ;  /* 0x002c500401007387 */ /* 0x0003e20000100800 */
[----:B0-----:R-:W-:Y:S01]  /*1b280*/  IADD3 R2, P1, R0, UR59, RZ ;  /* 0x0000003b00027c10 */ /* 0x001fe2000ff3e0ff */
[----:B------:R-:W-:Y:S01]  /*1b290*/  USHF.R.S32.HI UR5, URZ, 0x1f, UR50 ;  /* 0x0000001f3f057899 */ /* 0x000fe20008011432 */
[----:B------:R-:W-:Y:S01]  /*1b2a0*/  IADD3 R5, P2, R18, UR60, RZ ;  /* 0x0000003c12057c10 */ /* 0x000fe2000ff5e0ff */
[----:B------:R-:W-:Y:S01]  /*1b2b0*/  ULDC UR59, c[0x0][0x238] ;  /* 0x00008e00003b7ab9 */ /* 0x000fe20000000800 */
[----:B-1----:R-:W-:Y:S01]  /*1b2c0*/  IADD3.X R4, R9, UR4, RZ, P0, !PT ;  /* 0x0000000409047c10 */ /* 0x002fe200087fe4ff */
[----:B------:R0:W-:Y:S04]  /*1b2d0*/  STL [R1+0x2c58], R2 ;  /* 0x002c580201007387 */ /* 0x0001e80000100800 */
[----:B------:R1:W-:Y:S01]  /*1b2e0*/  STL [R1+0x2c4c], R4 ;  /* 0x002c4c0401007387 */ /* 0x0003e20000100800 */
[----:B0-----:R-:W-:-:S02]  /*1b2f0*/  IADD3.X R2, R11, UR4, RZ, P1, !PT ;  /* 0x000000040b027c10 */ /* 0x001fc40008ffe4ff */
[----:B-1----:R-:W-:-:S03]  /*1b300*/  IADD3 R4, P0, R18, UR50, RZ ;  /* 0x0000003212047c10 */ /* 0x002fc6000ff1e0ff */
[----:B------:R0:W-:Y:S01]  /*1b310*/  STL [R1+0x2c54], R2 ;  /* 0x002c540201007387 */ /* 0x0001e20000100800 */
[----:B------:R-:W-:-:S03]  /*1b320*/  USHF.R.S32.HI UR4, URZ, 0x1f, UR60 ;  /* 0x0000001f3f047899 */ /* 0x000fc6000801143c */
[----:B------:R1:W-:Y:S01]  /*1b330*/  STL [R1+0x2c60], R4 ;  /* 0x002c600401007387 */ /* 0x0003e20000100800 */
[C---:B0-----:R-:W-:Y:S01]  /*1b340*/  IADD3 R2, P1, R0.reuse, UR50, RZ ;  /* 0x0000003200027c10 */ /* 0x041fe2000ff3e0ff */
[----:B------:R-:W-:Y:S01]  /*1b350*/  ULDC UR50, c[0x0][0x238] ;  /* 0x00008e0000327ab9 */ /* 0x000fe20000000800 */
[----:B-1----:R-:W-:-:S03]  /*1b360*/  IADD3 R4, P3, R0, UR60, RZ ;  /* 0x0000003c00047c10 */ /* 0x002fc6000ff7e0ff */
[----:B------:R0:W-:Y:S01]  /*1b370*/  STL [R1+0x2c68], R2 ;  /* 0x002c680201007387 */ /* 0x0001e20000100800 */
[----:B------:R-:W-:Y:S01]  /*1b380*/  IADD3.X R0, R11, UR5, RZ, P1, !PT ;  /* 0x000000050b007c10 */ /* 0x000fe20008ffe4ff */
[----:B------:R-:W-:Y:S02]  /*1b390*/  ULDC UR60, c[0x0][0x238] ;  /* 0x00008e00003c7ab9 */ /* 0x000fe40000000800 */
[----:B------:R-:W-:Y:S01]  /*1b3a0*/  STL [R1+0x2c70], R5 ;  /* 0x002c700501007387 */ /* 0x000fe20000100800 */
[----:B0-----:R-:W-:-:S03]  /*1b3b0*/  IADD3.X R2, R9, UR5, RZ, P0, !PT ;  /* 0x0000000509027c10 */ /* 0x001fc600087fe4ff */
[----:B------:R-:W-:Y:S04]  /*1b3c0*/  STL [R1+0x2c78], R4 ;  /* 0x002c780401007387 */ /* 0x000fe80000100800 */
[----:B------:R0:W-:Y:S04]  /*1b3d0*/  STL [R1+0x2c5c], R2 ;  /* 0x002c5c0201007387 */ /* 0x0001e80000100800 */
[----:B------:R1:W-:Y:S01]  /*1b3e0*/  STL [R1+0x2c64], R0 ;  /* 0x002c640001007387 */ /* 0x0003e20000100800 */
[----:B0-----:R-:W-:-:S03]  /*1b3f0*/  IADD3.X R2, R9, UR4, RZ, P2, !PT ;  /* 0x0000000409027c10 */ /* 0x001fc600097fe4ff */
[----:B------:R-:W3:Y:S01]  /*1b400*/  LDL R9, [R1+0x108] ;  /* 0x0001080001097983 */ /* 0x000ee20000100800 */
[----:B-1----:R-:W-:-:S03]  /*1b410*/  IADD3.X R0, R11, UR4, RZ, P3, !PT ;  /* 0x000000040b007c10 */ /* 0x002fc60009ffe4ff */
[----:B------:R-:W-:Y:S04]  /*1b420*/  STL [R1+0x2c6c], R2 ;  /* 0x002c6c0201007387 */ /* 0x000fe80000100800 */
[----:B------:R-:W4:Y:S04]  /*1b430*/  LDL R23, [R1+0x10c] ;  /* 0x00010c0001177983 */ /* 0x000f280000100800 */
[----:B------:R-:W5:Y:S04]  /*1b440*/  LDL R22, [R1+0x110] ;  /* 0x0001100001167983 */ /* 0x000f680000100800 */
[----:B------:R0:W-:Y:S04]  /*1b450*/  STL [R1+0x2c74], R0 ;  /* 0x002c740001007387 */ /* 0x0001e80000100800 */
[----:B------:R-:W5:Y:S04]  /*1b460*/  LDL R20, [R1+0x180] ;  /* 0x0001800001147983 */ /* 0x000f680000100800 */
[----:B------:R-:W5:Y:S04]  /*1b470*/  LDL R25, [R1+0x188] ;  /* 0x0001880001197983 */ /* 0x000f680000100800 */
[----:B0-----:R-:W5:Y:S04]  /*1b480*/  LDL R0, [R1+0x1e0] ;  /* 0x0001e00001007983 */ /* 0x001f680000100800 */
[----:B------:R-:W5:Y:S01]  /*1b490*/  LDL R18, [R1+0x20c] ;  /* 0x00020c0001127983 */ /* 0x000f620000100800 */
[----:B--2---:R-:W-:-:S03]  /*1b4a0*/  SHF.R.S32.HI R17, RZ, 0x1f, R29 ;  /* 0x0000001fff117819 */ /* 0x004fc6000001141d */
[----:B------:R-:W2:Y:S04]  /*1b4b0*/  LDL R29, [R1+0x204] ;  /* 0x00020400011d7983 */ /* 0x000ea80000100800 */
[----:B------:R-:W-:Y:S04]  /*1b4c0*/  STL [R1+0x2fe0], R17 ;  /* 0x002fe01101007387 */ /* 0x000fe80000100800 */
[----:B------:R-:W-:Y:S04]  /*1b4d0*/  STL [R1+0x2ff8], R15 ;  /* 0x002ff80f01007387 */ /* 0x000fe80000100800 */
[----:B------:R-:W-:Y:S04]  /*1b4e0*/  STL [R1+0x2ff4], R16 ;  /* 0x002ff41001007387 */ /* 0x000fe80000100800 */
[----:B------:R-:W-:Y:S04]  /*1b4f0*/  STL [R1+0x2ffc], R19 ;  /* 0x002ffc1301007387 */ /* 0x000fe80000100800 */
[----:B------:R0:W-:Y:S04]  /*1b500*/  STL [R1+0x2fd4], R13 ;  /* 0x002fd40d01007387 */ /* 0x0001e80000100800 */
[----:B0-----:R-:W3:Y:S02]  /*1b510*/  LDL.LU R13, [R1+0x60] ;  /* 0x00006000010d7983 */ /* 0x001ee40000300800 */
[----:B---3--:R-:W-:-:S02]  /*1b520*/  SHF.R.S32.HI R12, RZ, 0x1f, R13 ;  /* 0x0000001fff0c7819 */ /* 0x008fc4000001140d */
[----:B------:R-:W-:Y:S04]  /*1b530*/  STL [R1+0x3000], R13 ;  /* 0x0030000d01007387 */ /* 0x000fe80000100800 */
[----:B------:R0:W-:Y:S04]  /*1b540*/  STL [R1+0x2fd0], R12 ;  /* 0x002fd00c01007387 */ /* 0x0001e80000100800 */
[----:B0-----:R-:W3:Y:S02]  /*1b550*/  LDL.LU R12, [R1+0x64] ;  /* 0x00006400010c7983 */ /* 0x001ee40000300800 */
[----:B---3--:R-:W-:-:S02]  /*1b560*/  SHF.R.S32.HI R11, RZ, 0x1f, R12 ;  /* 0x0000001fff0b7819 */ /* 0x008fc4000001140c */
[----:B------:R-:W-:Y:S04]  /*1b570*/  STL [R1+0x3004], R12 ;  /* 0x0030040c01007387 */ /* 0x000fe80000100800 */
[----:B------:R0:W-:Y:S04]  /*1b580*/  STL [R1+0x2fcc], R11 ;  /* 0x002fcc0b01007387 */ /* 0x0001e80000100800 */
[----:B0-----:R-:W3:Y:S01]  /*1b590*/  LDL.LU R11, [R1+0xa0] ;  /* 0x0000a000010b7983 */ /* 0x001ee20000300800 */
[----:B------:R-:W-:Y:S02]  /*1b5a0*/  SHF.R.S32.HI R9, RZ, 0x1f, R9 ;  /* 0x0000001fff097819 */ /* 0x000fe40000011409 */
[----:B----4-:R-:W-:-:S02]  /*1b5b0*/  SHF.R.S32.HI R8, RZ, 0x1f, R23 ;  /* 0x0000001fff087819 */ /* 0x010fc40000011417 */
[----:B-----5:R-:W-:Y:S02]  /*1b5c0*/  SHF.R.S32.HI R7, RZ, 0x1f, R22 ;  /* 0x0000001fff077819 */ /* 0x020fe40000011416 */
[----:B---3--:R-:W-:-:S05]  /*1b5d0*/  SHF.R.S32.HI R10, RZ, 0x1f, R11 ;  /* 0x0000001fff0a7819 */ /* 0x008fca000001140b */
[----:B------:R-:W-:Y:S04]  /*1b5e0*/  STL [R1+0x300c], R10 ;  /* 0x00300c0a01007387 */ /* 0x000fe80000100800 */
[----:B------:R-:W-:Y:S04]  /*1b5f0*/  STL [R1+0x3008], R11 ;  /* 0x0030080b01007387 */ /* 0x000fe80000100800 */
[----:B------:R-:W-:Y:S04]  /*1b600*/  STL [R1+0x2fc8], R9 ;  /* 0x002fc80901007387 */ /* 0x000fe80000100800 */
[----:B------:R-:W-:Y:S04]  /*1b610*/  STL [R1+0x3010], R8 ;  /* 0x0030100801007387 */ /* 0x000fe80000100800 */
[----:B------:R0:W-:Y:S04]  /*1b620*/  STL [R1+0x2fc4], R7 ;  /* 0x002fc40701007387 */ /* 0x0001e80000100800 */
[----:B0-----:R-:W3:Y:S01]  /*1b630*/  LDL.LU R7, [R1+0x158] ;  /* 0x0001580001077983 */ /* 0x001ee20000300800 */
[----:B------:R-:W-:-:S02]  /*1b640*/  SHF.R.S32.HI R5, RZ, 0x1f, R20 ;  /* 0x0000001fff057819 */ /* 0x000fc40000011414 */
[----:B------:R-:W-:Y:S02]  /*1b650*/  SHF.R.S32.HI R4, RZ, 0x1f, R25 ;  /* 0x0000001fff047819 */ /* 0x000fe40000011419 */
[----:B------:R-:W-:Y:S02]  /*1b660*/  SHF.R.S32.HI R2, RZ, 0x1f, R0 ;  /* 0x0000001fff027819 */ /* 0x000fe40000011400 */
[----:B--2---:R-:W-:Y:S02]  /*1b670*/  SHF.R.S32.HI R0, RZ, 0x1f, R29 ;  /* 0x0000001fff007819 */ /* 0x004fe4000001141d */
[----:B------:R-:W-:Y:S02]  /*1b680*/  SHF.R.S32.HI R18, RZ, 0x1f, R18 ;  /* 0x0000001fff127819 */ /* 0x000fe40000011412 */
[----:B---3--:R-:W-:-:S05]  /*1b690*/  SHF.R.S32.HI R6, RZ, 0x1f, R7 ;  /* 0x0000001fff067819 */ /* 0x008fca0000011407 */
[----:B------:R-:W-:Y:S04]  /*1b6a0*/  STL [R1+0x3018], R6 ;  /* 0x0030180601007387 */ /* 0x000fe80000100800 */
[----:B------:R-:W-:Y:S04]  /*1b6b0*/  STL [R1+0x3014], R7 ;  /* 0x0030140701007387 */ /* 0x000fe80000100800 */
[----:B------:R-:W2:Y:S04]  /*1b6c0*/  LDL R20, [R1+0x228] ;  /* 0x0002280001147983 */ /* 0x000ea80000100800 */
[----:B------:R-:W-:Y:S04]  /*1b6d0*/  STL [R1+0x301c], R5 ;  /* 0x00301c0501007387 */ /* 0x000fe80000100800 */
[----:B------:R-:W3:Y:S04]  /*1b6e0*/  LDL R22, [R1+0x22c] ;  /* 0x00022c0001167983 */ /* 0x000ee80000100800 */
[----:B------:R-:W4:Y:S04]  /*1b6f0*/  LDL R23, [R1+0x3b4] ;  /* 0x0003b40001177983 */ /* 0x000f280000100800 */
[----:B------:R-:W-:Y:S04]  /*1b700*/  STL [R1+0x3020], R4 ;  /* 0x0030200401007387 */ /* 0x000fe80000100800 */
[----:B------:R-:W5:Y:S04]  /*1b710*/  LDL R24, [R1+0x3b0] ;  /* 0x0003b00001187983 */ /* 0x000f680000100800 */
[----:B------:R-:W5:Y:S04]  /*1b720*/  LDL R25, [R1+0x3ac] ;  /* 0x0003ac0001197983 */ /* 0x000f680000100800 */
[----:B------:R-:W-:Y:S04]  /*1b730*/  STL [R1+0x3024], R3 ;  /* 0x0030240301007387 */ /* 0x000fe80000100800 */
[----:B------:R-:W5:Y:S04]  /*1b740*/  LDL R26, [R1+0x3a8] ;  /* 0x0003a800011a7983 */ /* 0x000f680000100800 */
[----:B------:R-:W5:Y:S04]  /*1b750*/  LDL R27, [R1+0x3a4] ;  /* 0x0003a400011b7983 */ /* 0x000f680000100800 */
[----:B------:R0:W-:Y:S04]  /*1b760*/  STL [R1+0x3028], R2 ;  /* 0x0030280201007387 */ /* 0x0001e80000100800 */
[----:B------:R-:W5:Y:S04]  /*1b770*/  LDL R28, [R1+0x3a0] ;  /* 0x0003a000011c7983 */ /* 0x000f680000100800 */
[----:B------:R-:W5:Y:S04]  /*1b780*/  LDL R29, [R1+0x39c] ;  /* 0x00039c00011d7983 */ /* 0x000f680000100800 */
[----:B------:R1:W-:Y:S04]  /*1b790*/  STL [R1+0x302c], R0 ;  /* 0x00302c0001007387 */ /* 0x0003e80000100800 */
[----:B------:R-:W0:Y:S04]  /*1b7a0*/  LDL R8, [R1+0x398] ;  /* 0x0003980001087983 */ /* 0x000e280000100800 */
[----:B------:R-:W1:Y:S04]  /*1b7b0*/  LDL R9, [R1+0x394] ;  /* 0x0003940001097983 */ /* 0x000e680000100800 */
[----:B------:R-:W5:Y:S04]  /*1b7c0*/  LDL R11, [R1+0x390] ;  /* 0x00039000010b7983 */ /* 0x000f680000100800 */
        /* <DEDUP_REMOVED lines=8> */
[----:B------:R-:W-:Y:S04]  /*1b850*/  STL [R1+0x3030], R18 ;  /* 0x0030301201007387 */ /* 0x000fe80000100800 */
[----:B------:R-:W5:Y:S01]  /*1b860*/  LDL R14, [R1+0x36c] ;  /* 0x00036c00010e7983 */ /* 0x000f620000100800 */
[----:B--2---:R-:W-:-:S02]  /*1b870*/  SHF.R.S32.HI R20, RZ, 0x1f, R20 ;  /* 0x0000001fff147819 */ /* 0x004fc40000011414 */
[----:B---3--:R-:W-:-:S03]  /*1b880*/  SHF.R.S32.HI R22, RZ, 0x1f, R22 ;  /* 0x0000001fff167819 */ /* 0x008fc60000011416 */
[----:B------:R-:W-:Y:S01]  /*1b890*/  STL [R1+0x3034], R20 ;  /* 0x0030341401007387 */ /* 0x000fe20000100800 */
[----:B----4-:R-:W-:-:S03]  /*1b8a0*/  SHF.R.S32.HI R23, RZ, 0x1f, R23 ;  /* 0x0000001fff177819 */ /* 0x010fc60000011417 */
[----:B------:R-:W-:Y:S01]  /*1b8b0*/  STL [R1+0x3038], R22 ;  /* 0x0030381601007387 */ /* 0x000fe20000100800 */
[----:B-----5:R-:W-:-:S03]  /*1b8c0*/  SHF.R.S32.HI R24, RZ, 0x1f, R24 ;  /* 0x0000001fff187819 */ /* 0x020fc60000011418 */
[----:B------:R-:W-:Y:S01]  /*1b8d0*/  STL [R1+0x303c], R23 ;  /* 0x00303c1701007387 */ /* 0x000fe20000100800 */
[----:B------:R-:W-:-:S03]  /*1b8e0*/  SHF.R.S32.HI R25, RZ, 0x1f, R25 ;  /* 0x0000001fff197819 */ /* 0x000fc60000011419 */
        /* <DEDUP_REMOVED lines=9> */
[----:B0-----:R-:W-:-:S03]  /*1b980*/  SHF.R.S32.HI R2, RZ, 0x1f, R8 ;  /* 0x0000001fff027819 */ /* 0x001fc60000011408 */
[----:B------:R-:W-:Y:S01]  /*1b990*/  STL [R1+0x3054], R29 ;  /* 0x0030541d01007387 */ /* 0x000fe20000100800 */
[----:B-1----:R-:W-:-:S03]  /*1b9a0*/  SHF.R.S32.HI R0, RZ, 0x1f, R9 ;  /* 0x0000001fff007819 */ /* 0x002fc60000011409 */
[----:B------:R-:W-:Y:S01]  /*1b9b0*/  STL [R1], R2 ;  /* 0x0000000201007387 */ /* 0x000fe20000100800 */
[----:B------:R-:W-:-:S03]  /*1b9c0*/  SHF.R.S32.HI R3, RZ, 0x1f, R11 ;  /* 0x0000001fff037819 */ /* 0x000fc6000001140b */
[----:B------:R0:W-:Y:S04]  /*1b9d0*/  STL [R1+0x4], R0 ;  /* 0x0000040001007387 */ /* 0x0001e80000100800 */
[----:B------:R1:W-:Y:S01]  /*1b9e0*/  STL [R1+0x8], R3 ;  /* 0x0000080301007387 */ /* 0x0003e20000100800 */
[----:B0-----:R-:W-:-:S03]  /*1b9f0*/  SHF.R.S32.HI R0, RZ, 0x1f, R21 ;  /* 0x0000001fff007819 */ /* 0x001fc60000011415 */
[----:B------:R-:W2:Y:S01]  /*1ba00*/  LDL R21, [R1+0x368] ;  /* 0x0003680001157983 */ /* 0x000ea20000100800 */
[----:B------:R-:W-:Y:S02]  /*1ba10*/  SHF.R.S32.HI R2, RZ, 0x1f, R10 ;  /* 0x0000001fff027819 */ /* 0x000fe4000001140a */
[----:B-1----:R-:W-:-:S03]  /*1ba20*/  SHF.R.S32.HI R3, RZ, 0x1f, R12 ;  /* 0x0000001fff037819 */ /* 0x002fc6000001140c */
[----:B------:R0:W-:Y:S04]  /*1ba30*/  STL [R1+0xc], R2 ;  /* 0x00000c0201007387 */ /* 0x0001e80000100800 */
[----:B------:R1:W-:Y:S04]  /*1ba40*/  STL [R1+0x10], R0 ;  /* 0x0000100001007387 */ /* 0x0003e80000100800 */
[----:B------:R3:W-:Y:S01]  /*1ba50*/  STL [R1+0x14], R3 ;  /* 0x0000140301007387 */ /* 0x0007e20000100800 */
[----:B0-----:R-:W-:Y:S02]  /*1ba60*/  SHF.R.S32.HI R2, RZ, 0x1f, R13 ;  /* 0x0000001fff027819 */ /* 0x001fe4000001140d */
[----:B-1----:R-:W-:-:S03]  /*1ba70*/  SHF.R.S32.HI R0, RZ, 0x1f, R19 ;  /* 0x0000001fff007819 */ /* 0x002fc60000011413 */
[----:B------:R0:W-:Y:S01]  /*1ba80*/  STL [R1+0x18], R2 ;  /* 0x0000180201007387 */ /* 0x0001e20000100800 */
[----:B---3--:R-:W-:-:S03]  /*1ba90*/  SHF.R.S32.HI R3, RZ, 0x1f, R16 ;  /* 0x0000001fff037819 */ /* 0x008fc60000011410 */
[----:B------:R1:W-:Y:S04]  /*1baa0*/  STL [R1+0x1c], R0 ;  /* 0x00001c0001007387 */ /* 0x0003e80000100800 */
[----:B------:R-:W-:Y:S01]  /*1bab0*/  STL [R1+0x20], R3 ;  /* 0x0000200301007387 */ /* 0x000fe20000100800 */
[----:B0-----:R-:W-:-:S03]  /*1bac0*/  SHF.R.S32.HI R2, RZ, 0x1f, R15 ;  /* 0x0000001fff027819 */ /* 0x001fc6000001140f */
[----:B------:R-:W3:Y:S01]  /*1bad0*/  LDL R29, [R1+0x364] ;  /* 0x00036400011d7983 */ /* 0x000ee20000100800 */
[----:B-1----:R-:W-:-:S03]  /*1bae0*/  SHF.R.S32.HI R0, RZ, 0x1f, R17 ;  /* 0x0000001fff007819 */ /* 0x002fc60000011411 */
[----:B------:R-:W-:Y:S04]  /*1baf0*/  STL [R1+0x24], R2 ;  /* 0x0000240201007387 */ /* 0x000fe80000100800 */
[----:B------:R-:W4:Y:S04]  /*1bb00*/  LDL R17, [R1+0x360] ;  /* 0x0003600001117983 */ /* 0x000f280000100800 */
[----:B------:R0:W-:Y:S04]  /*1bb10*/  STL [R1+0x28], R0 ;  /* 0x0000280001007387 */ /* 0x0001e80000100800 */
[----:B------:R-:W5:Y:S04]  /*1bb20*/  LDL R28, [R1+0x35c] ;  /* 0x00035c00011c7983 */ /* 0x000f680000100800 */
[----:B------:R-:W5:Y:S01]  /*1bb30*/  LDL R27, [R1+0x358] ;  /* 0x00035800011b7983 */ /* 0x000f620000100800 */
[----:B0-----:R-:W-:-:S05]  /*1bb40*/  SHF.R.S32.HI R0, RZ, 0x1f, R14 ;  /* 0x0000001fff007819 */ /* 0x001fca000001140e */
[----:B------:R0:W-:Y:S04]  /*1bb50*/  STL [R1+0x2c], R0 ;  /* 0x00002c0001007387 */ /* 0x0001e80000100800 */
[----:B------:R-:W5:Y:S04]  /*1bb60*/  LDL R26, [R1+0x354] ;  /* 0x00035400011a7983 */ /* 0x000f680000100800 */
[----:B------:R-:W5:Y:S04]  /*1bb70*/  LDL R25, [R1+0x350] ;  /* 0x0003500001197983 */ /* 0x000f680000100800 */
[----:B------:R-:W5:Y:S04]  /*1bb80*/  LDL R24, [R1+0x34c] ;  /* 0x00034c0001187983 */ /* 0x000f680000100800 */
[----:B------:R-:W5:Y:S04]  /*1bb90*/  LDL R23, [R1+0x348] ;  /* 0x0003480001177983 */ /* 0x000f680000100800 */
[----:B------:R-:W5:Y:S04]  /*1bba0*/  LDL R22, [R1+0x344] ;  /* 0x0003440001167983 */ /* 0x000f680000100800 */
[----:B------:R-:W5:Y:S04]  /*1bbb0*/  LDL R20, [R1+0x340] ;  /* 0x0003400001147983 */ /* 0x000f680000100800 */
[----:B------:R-:W5:Y:S04]  /*1bbc0*/  LDL R18, [R1+0x33c] ;  /* 0x00033c0001127983 */ /* 0x000f680000100800 */
[----:B0-----:R-:W5:Y:S04]  /*1bbd0*/  LDL R0, [R1+0x338] ;  /* 0x0003380001007983 */ /* 0x001f680000100800 */
        /* <DEDUP_REMOVED lines=12> */
[----:B------:R-:W5:Y:S01]  /*1bca0*/  LDL R13, [R1+0x304] ;  /* 0x00030400010d7983 */ /* 0x000f620000100800 */
[----:B--2---:R-:W-:-:S05]  /*1bcb0*/  SHF.R.S32.HI R15, RZ, 0x1f, R21 ;  /* 0x0000001fff0f7819 */ /* 0x004fca0000011415 */
[----:B------:R0:W-:Y:S04]  /*1bcc0*/  STL [R1+0x30], R15 ;  /* 0x0000300f01007387 */ /* 0x0001e80000100800 */
[----:B------:R-:W2:Y:S04]  /*1bcd0*/  LDL R19, [R1+0x300] ;  /* 0x0003000001137983 */ /* 0x000ea80000100800 */
[----:B------:R-:W2:Y:S04]  /*1bce0*/  LDL R16, [R1+0x2fc] ;  /* 0x0002fc0001107983 */ /* 0x000ea80000100800 */
[----:B0-----:R-:W2:Y:S04]  /*1bcf0*/  LDL R15, [R1+0x2f8] ;  /* 0x0002f800010f7983 */ /* 0x001ea80000100800 */
[----:B------:R-:W2:Y:S01]  /*1bd00*/  LDL R21, [R1+0x2f4] ;  /* 0x0002f40001157983 */ /* 0x000ea20000100800 */
[----:B---3--:R-:W-:-:S05]  /*1bd10*/  SHF.R.S32.HI R29, RZ, 0x1f, R29 ;  /* 0x0000001fff1d7819 */ /* 0x008fca000001141d */
[----:B------:R4:W-:Y:S02]  /*1bd20*/  STL [R1+0x34], R29 ;  /* 0x0000341d01007387 */ /* 0x0009e40000100800 */
[----:B----4-:R-:W-:Y:S02]  /*1bd30*/  SHF.R.S32.HI R29, RZ, 0x1f, R17 ;  /* 0x0000001fff1d7819 */ /* 0x010fe40000011411 */
[----:B------:R-:W3:Y:S04]  /*1bd40*/  LDL R17, [R1+0x2f0] ;  /* 0x0002f00001117983 */ /* 0x000ee80000100800 */
[----:B------:R5:W-:Y:S02]  /*1bd50*/  STL [R1+0x38], R29 ;  /* 0x0000381d01007387 */ /* 0x000be40000100800 */
[----:B-----5:R-:W-:-:S02]  /*1bd60*/  SHF.R.S32.HI R29, RZ, 0x1f, R28 ;  /* 0x0000001fff1d7819 */ /* 0x020fc4000001141c */
[----:B------:R-:W-:Y:S02]  /*1bd70*/  SHF.R.S32.HI R28, RZ, 0x1f, R27 ;  /* 0x0000001fff1c7819 */ /* 0x000fe4000001141b */
[----:B------:R-:W-:Y:S02]  /*1bd80*/  SHF.R.S32.HI R27, RZ, 0x1f, R26 ;  /* 0x0000001fff1b7819 */ /* 0x000fe4000001141a */
[----:B------:R-:W-:Y:S01]  /*1bd90*/  SHF.R.S32.HI R26, RZ, 0x1f, R25 ;  /* 0x0000001fff1a7819 */ /* 0x000fe20000011419 */
        /* <DEDUP_REMOVED lines=18> */
[----:B------:R-:W-:Y:S04]  /*1bec0*/  STL [R1+0x74], R18 ;  /* 0x0000741201007387 */ /* 0x000fe80000100800 */
[----:B------:R0:W-:Y:S04]  /*1bed0*/  STL [R1+0x78], R2 ;  /* 0x0000780201007387 */ /* 0x0001e80000100800 */
[----:B------:R1:W-:Y:S04]  /*1bee0*/  STL [R1+0x7c], R0 ;  /* 0x00007c0001007387 */ /* 0x0003e80000100800 */
[----:B------:R4:W-:Y:S01]  /*1bef0*/  STL [R1+0x80], R3 ;  /* 0x0000800301007387 */ /* 0x0009e20000100800 */
[----:B0-----:R-:W-:-:S02]  /*1bf00*/  SHF.R.S32.HI R2, RZ, 0x1f, R5 ;  /* 0x0000001fff027819 */ /* 0x001fc40000011405 */
[----:B-1----:R-:W-:-:S03]  /*1bf10*/  SHF.R.S32.HI R0, RZ, 0x1f, R7 ;  /* 0x0000001fff007819 */ /* 0x002fc60000011407 */
[----:B------:R0:W-:Y:S01]  /*1bf20*/  STL [R1+0x84], R2 ;  /* 0x0000840201007387 */ /* 0x0001e20000100800 */
[----:B----4-:R-:W-:-:S03]  /*1bf30*/  SHF.R.S32.HI R3, RZ, 0x1f, R6 ;  /* 0x0000001fff037819 */ /* 0x010fc60000011406 */
[----:B------:R1:W-:Y:S04]  /*1bf40*/  STL [R1+0x88], R0 ;  /* 0x0000880001007387 */ /* 0x0003e80000100800 */
[----:B------:R4:W-:Y:S01]  /*1bf50*/  STL [R1+0x8c], R3 ;  /* 0x00008c0301007387 */ /* 0x0009e20000100800 */
[----:B0-----:R-:W-:Y:S02]  /*1bf60*/  SHF.R.S32.HI R2, RZ, 0x1f, R8 ;  /* 0x0000001fff027819 */ /* 0x001fe40000011408 */
[----:B-1----:R-:W-:-:S03]  /*1bf70*/  SHF.R.S32.HI R0, RZ, 0x1f, R9 ;  /* 0x0000001fff007819 */ /* 0x002fc60000011409 */
[----:B------:R-:W-:Y:S01]  /*1bf80*/  STL [R1+0x90], R2 ;  /* 0x0000900201007387 */ /* 0x000fe20000100800 */
[----:B----4-:R-:W-:-:S03]  /*1bf90*/  SHF.R.S32.HI R3, RZ, 0x1f, R11 ;  /* 0x0000001fff037819 */ /* 0x010fc6000001140b */
[----:B------:R0:W-:Y:S04]  /*1bfa0*/  STL [R1+0x94], R0 ;  /* 0x0000940001007387 */ /* 0x0001e80000100800 */
[----:B------:R1:W-:Y:S01]  /*1bfb0*/  STL [R1+0x98], R3 ;  /* 0x0000980301007387 */ /* 0x0003e20000100800 */
[----:B0-----:R-:W-:-:S03]  /*1bfc0*/  SHF.R.S32.HI R0, RZ, 0x1f, R14 ;  /* 0x0000001fff007819 */ /* 0x001fc6000001140e */
[----:B------:R-:W4:Y:S01]  /*1bfd0*/  LDL R14, [R1+0x2ec] ;  /* 0x0002ec00010e7983 */ /* 0x000f220000100800 */
[----:B------:R-:W-:Y:S02]  /*1bfe0*/  SHF.R.S32.HI R2, RZ, 0x1f, R10 ;  /* 0x0000001fff027819 */ /* 0x000fe4000001140a */
[----:B-1----:R-:W-:-:S03]  /*1bff0*/  SHF.R.S32.HI R3, RZ, 0x1f, R12 ;  /* 0x0000001fff037819 */ /* 0x002fc6000001140c */
[----:B------:R0:W-:Y:S04]  /*1c000*/  STL [R1+0x9c], R2 ;  /* 0x00009c0201007387 */ /* 0x0001e80000100800 */
[----:B------:R2:W-:Y:S04]  /*1c010*/  STL [R1+0xa4], R0 ;  /* 0x0000a40001007387 */ /* 0x0005e80000100800 */
[----:B------:R1:W-:Y:S01]  /*1c020*/  STL [R1+0xa8], R3 ;  /* 0x0000a80301007387 */ /* 0x0003e20000100800 */
[----:B0-----:R-:W-:-:S05]  /*1c030*/  SHF.R.S32.HI R2, RZ, 0x1f, R13 ;  /* 0x0000001fff027819 */ /* 0x001fca000001140d */
[----:B------:R0:W-:Y:S01]  /*1c040*/  STL [R1+0xac], R2 ;  /* 0x0000ac0201007387 */ /* 0x0001e20000100800 */
[----:B--2---:R-:W-:Y:S02]  /*1c050*/  SHF.R.S32.HI R0, RZ, 0x1f, R19 ;  /* 0x0000001fff007819 */ /* 0x004fe40000011413 */
[----:B-1----:R-:W-:-:S03]  /*1c060*/  SHF.R.S32.HI R3, RZ, 0x1f, R16 ;  /* 0x0000001fff037819 */ /* 0x002fc60000011410 */
[----:B------:R1:W-:Y:S01]  /*1c070*/  STL [R1+0xb0], R0 ;  /* 0x0000b00001007387 */ /* 0x0003e20000100800 */
[----:B0-----:R-:W-:-:S03]  /*1c080*/  SHF.R.S32.HI R2, RZ, 0x1f, R15 ;  /* 0x0000001fff027819 */ /* 0x001fc6000001140f */
[----:B------:R-:W-:Y:S04]  /*1c090*/  STL [R1+0xb4], R3 ;  /* 0x0000b40301007387 */ /* 0x000fe80000100800 */
[----:B------:R-:W2:Y:S01]  /*1c0a0*/  LDL R29, [R1+0x2e8] ;  /* 0x0002e800011d7983 */ /* 0x000ea20000100800 */
[----:B-1----:R-:W-:-:S03]  /*1c0b0*/  SHF.R.S32.HI R0, RZ, 0x1f, R21 ;  /* 0x0000001fff007819 */ /* 0x002fc60000011415 */
[----:B------:R-:W-:Y:S04]  /*1c0c0*/  STL [R1+0xb8], R2 ;  /* 0x0000b80201007387 */ /* 0x000fe80000100800 */
[----:B------:R-:W5:Y:S04]  /*1c0d0*/  LDL R21, [R1+0x2e4] ;  /* 0x0002e40001157983 */ /* 0x000f680000100800 */
[----:B------:R3:W-:Y:S04]  /*1c0e0*/  STL [R1+0xbc], R0 ;  /* 0x0000bc0001007387 */ /* 0x0007e80000100800 */
[----:B------:R-:W5:Y:S04]  /*1c0f0*/  LDL R28, [R1+0x2e0] ;  /* 0x0002e000011c7983 */ /* 0x000f680000100800 */
[----:B------:R-:W5:Y:S01]  /*1c100*/  LDL R27, [R1+0x2dc] ;  /* 0x0002dc00011b7983 */ /* 0x000f620000100800 */
[----:B---3--:R-:W-:-:S05]  /*1c110*/  SHF.R.S32.HI R0, RZ, 0x1f, R17 ;  /* 0x0000001fff007819 */ /* 0x008fca0000011411 */
[----:B------:R0:W-:Y:S04]  /*1c120*/  STL [R1+0xc0], R0 ;  /* 0x0000c00001007387 */ /* 0x0001e80000100800 */
[----:B------:R-:W3:Y:S04]  /*1c130*/  LDL R26, [R1+0x2d8] ;  /* 0x0002d800011a7983 */ /* 0x000ee80000100800 */
[----:B------:R-:W3:Y:S04]  /*1c140*/  LDL R25, [R1+0x2d4] ;  /* 0x0002d40001197983 */ /* 0x000ee80000100800 */
[----:B------:R-:W3:Y:S04]  /*1c150*/  LDL R24, [R1+0x2d0] ;  /* 0x0002d00001187983 */ /* 0x000ee80000100800 */
[----:B------:R-:W3:Y:S04]  /*1c160*/  LDL R23, [R1+0x2cc] ;  /* 0x0002cc0001177983 */ /* 0x000ee80000100800 */
[----:B------:R-:W3:Y:S04]  /*1c170*/  LDL R22, [R1+0x2c8] ;  /* 0x0002c80001167983 */ /* 0x000ee80000100800 */
[----:B------:R-:W3:Y:S04]  /*1c180*/  LDL R20, [R1+0x2c4] ;  /* 0x0002c40001147983 */ /* 0x000ee80000100800 */
[----:B------:R-:W3:Y:S04]  /*1c190*/  LDL R18, [R1+0x2c0] ;  /* 0x0002c00001127983 */ /* 0x000ee80000100800 */
[----:B0-----:R-:W3:Y:S04]  /*1c1a0*/  LDL R0, [R1+0x2bc] ;  /* 0x0002bc0001007983 */ /* 0x001ee80000100800 */
[----:B------:R-:W3:Y:S04]  /*1c1b0*/  LDL R2, [R1+0x2b8] ;  /* 0x0002b80001027983 */ /* 0x000ee80000100800 */
        /* <DEDUP_REMOVED lines=11> */
[----:B------:R-:W3:Y:S01]  /*1c270*/  LDL R13, [R1+0x288] ;  /* 0x00028800010d7983 */ /* 0x000ee20000100800 */
[----:B----4-:R-:W-:-:S05]  /*1c280*/  SHF.R.S32.HI R14, RZ, 0x1f, R14 ;  /* 0x0000001fff0e7819 */ /* 0x010fca000001140e */
[----:B------:R0:W-:Y:S04]  /*1c290*/  STL [R1+0xc4], R14 ;  /* 0x0000c40e01007387 */ /* 0x0001e80000100800 */
[----:B------:R-:W4:Y:S04]  /*1c2a0*/  LDL R19, [R1+0x284] ;  /* 0x0002840001137983 */ /* 0x000f280000100800 */
[----:B------:R-:W4:Y:S04]  /*1c2b0*/  LDL R16, [R1+0x280] ;  /* 0x0002800001107983 */ /* 0x000f280000100800 */
[----:B------:R-:W4:Y:S04]  /*1c2c0*/  LDL R15, [R1+0x27c] ;  /* 0x00027c00010f7983 */ /* 0x000f280000100800 */
[----:B0-----:R-:W4:Y:S01]  /*1c2d0*/  LDL R14, [R1+0x278] ;  /* 0x00027800010e7983 */ /* 0x001f220000100800 */
[----:B--2---:R-:W-:-:S05]  /*1c2e0*/  SHF.R.S32.HI R29, RZ, 0x1f, R29 ;  /* 0x0000001fff1d7819 */ /* 0x004fca000001141d */
[----:B------:R5:W-:Y:S02]  /*1c2f0*/  STL [R1+0xc8], R29 ;  /* 0x0000c81d01007387 */ /* 0x000be40000100800 */
[----:B-----5:R-:W-:Y:S02]  /*1c300*/  SHF.R.S32.HI R29, RZ, 0x1f, R21 ;  /* 0x0000001fff1d7819 */ /* 0x020fe40000011415 */
[----:B------:R-:W2:Y:S04]  /*1c310*/  LDL R21, [R1+0x274] ;  /* 0x0002740001157983 */ /* 0x000ea80000100800 */
[----:B------:R0:W-:Y:S02]  /*1c320*/  STL [R1+0xcc], R29 ;  /* 0x0000cc1d01007387 */ /* 0x0001e40000100800 */
[----:B0-----:R-:W-:-:S02]  /*1c330*/  SHF.R.S32.HI R29, RZ, 0x1f, R28 ;  /* 0x0000001fff1d7819 */ /* 0x001fc4000001141c */
[----:B------:R-:W-:Y:S02]  /*1c340*/  SHF.R.S32.HI R28, RZ, 0x1f, R27 ;  /* 0x0000001fff1c7819 */ /* 0x000fe4000001141b */
[----:B---3--:R-:W-:Y:S01]  /*1c350*/  SHF.R.S32.HI R27, RZ, 0x1f, R26 ;  /* 0x0000001fff1b7819 */ /* 0x008fe2000001141a */
        /* <DEDUP_REMOVED lines=36> */
[----:B-1----:R-:W-:Y:S02]  /*1c5a0*/  SHF.R.S32.HI R0, RZ, 0x1f, R17 ;  /* 0x0000001fff007819 */ /* 0x002fe40000011411 */
[----:B------:R-:W5:Y:S01]  /*1c5b0*/  LDL R17, [R1+0x270] ;  /* 0x0002700001117983 */ /* 0x000f620000100800 */
[----:B---3--:R-:W-:-:S03]  /*1c5c0*/  SHF.R.S32.HI R3, RZ, 0x1f, R12 ;  /* 0x0000001fff037819 */ /* 0x008fc6000001140c */
[----:B------:R0:W-:Y:S04]  /*1c5d0*/  STL [R1+0x128], R2 ;  /* 0x0001280201007387 */ /* 0x0001e80000100800 */
[----:B------:R4:W-:Y:S04]  /*1c5e0*/  STL [R1+0x12c], R0 ;  /* 0x00012c0001007387 */ /* 0x0009e80000100800 */
[----:B------:R1:W-:Y:S01]  /*1c5f0*/  STL [R1+0x130], R3 ;  /* 0x0001300301007387 */ /* 0x0003e20000100800 */
[----:B0-----:R-:W-:Y:S02]  /*1c600*/  SHF.R.S32.HI R2, RZ, 0x1f, R13 ;  /* 0x0000001fff027819 */ /* 0x001fe4000001140d */
[----:B----4-:R-:W-:-:S03]  /*1c610*/  SHF.R.S32.HI R0, RZ, 0x1f, R19 ;  /* 0x0000001fff007819 */ /* 0x010fc60000011413 */
[----:B------:R0:W-:Y:S01]  /*1c620*/  STL [R1+0x134], R2 ;  /* 0x0001340201007387 */ /* 0x0001e20000100800 */
[----:B-1----:R-:W-:-:S03]  /*1c630*/  SHF.R.S32.HI R3, RZ, 0x1f, R16 ;  /* 0x0000001fff037819 */ /* 0x002fc60000011410 */
        /* <DEDUP_REMOVED lines=8> */
[----:B------:R-:W4:Y:S04]  /*1c6c0*/  LDL R28, [R1+0x264] ;  /* 0x00026400011c7983 */ /* 0x000f280000100800 */
[----:B------:R-:W4:Y:S01]  /*1c6d0*/  LDL R27, [R1+0x260] ;  /* 0x00026000011b7983 */ /* 0x000f220000100800 */
[----:B--2---:R-:W-:-:S05]  /*1c6e0*/  SHF.R.S32.HI R0, RZ, 0x1f, R21 ;  /* 0x0000001fff007819 */ /* 0x004fca0000011415 */
[----:B------:R0:W-:Y:S04]  /*1c6f0*/  STL [R1+0x148], R0 ;  /* 0x0001480001007387 */ /* 0x0001e80000100800 */
[----:B------:R-:W2:Y:S04]  /*1c700*/  LDL R26, [R1+0x25c] ;  /* 0x00025c00011a7983 */ /* 0x000ea80000100800 */
[----:B------:R-:W2:Y:S04]  /*1c710*/  LDL R25, [R1+0x258] ;  /* 0x0002580001197983 */ /* 0x000ea80000100800 */
[----:B------:R-:W2:Y:S04]  /*1c720*/  LDL R24, [R1+0x254] ;  /* 0x0002540001187983 */ /* 0x000ea80000100800 */
[----:B------:R-:W2:Y:S04]  /*1c730*/  LDL R23, [R1+0x250] ;  /* 0x0002500001177983 */ /* 0x000ea80000100800 */
[----:B------:R-:W2:Y:S04]  /*1c740*/  LDL R22, [R1+0x24c] ;  /* 0x00024c0001167983 */ /* 0x000ea80000100800 */
[----:B------:R-:W2:Y:S04]  /*1c750*/  LDL R20, [R1+0x248] ;  /* 0x0002480001147983 */ /* 0x000ea80000100800 */
[----:B------:R-:W2:Y:S04]  /*1c760*/  LDL R18, [R1+0x244] ;  /* 0x0002440001127983 */ /* 0x000ea80000100800 */
[----:B0-----:R-:W2:Y:S04]  /*1c770*/  LDL R0, [R1+0x240] ;  /* 0x0002400001007983 */ /* 0x001ea80000100800 */
[----:B------:R-:W2:Y:S04]  /*1c780*/  LDL R2, [R1+0x23c] ;  /* 0x00023c0001027983 */ /* 0x000ea80000100800 */
        /* <DEDUP_REMOVED lines=11> */
[----:B------:R-:W2:Y:S01]  /*1c840*/  LDL R13, [R1+0x1fc] ;  /* 0x0001fc00010d7983 */ /* 0x000ea20000100800 */
[----:B-----5:R-:W-:-:S05]  /*1c850*/  SHF.R.S32.HI R15, RZ, 0x1f, R17 ;  /* 0x0000001fff0f7819 */ /* 0x020fca0000011411 */
[----:B------:R0:W-:Y:S04]  /*1c860*/  STL [R1+0x14c], R15 ;  /* 0x00014c0f01007387 */ /* 0x0001e80000100800 */
[----:B------:R-:W5:Y:S04]  /*1c870*/  LDL R19, [R1+0x1f8] ;  /* 0x0001f80001137983 */ /* 0x000f680000100800 */
[----:B------:R-:W5:Y:S04]  /*1c880*/  LDL R16, [R1+0x1f4] ;  /* 0x0001f40001107983 */ /* 0x000f680000100800 */
[----:B0-----:R-:W5:Y:S04]  /*1c890*/  LDL R15, [R1+0x1f0] ;  /* 0x0001f000010f7983 */ /* 0x001f680000100800 */
[----:B------:R-:W5:Y:S01]  /*1c8a0*/  LDL R17, [R1+0x1ec] ;  /* 0x0001ec0001117983 */ /* 0x000f620000100800 */
[----:B---3--:R-:W-:-:S05]  /*1c8b0*/  SHF.R.S32.HI R29, RZ, 0x1f, R29 ;  /* 0x0000001fff1d7819 */ /* 0x008fca000001141d */
[----:B------:R4:W-:Y:S02]  /*1c8c0*/  STL [R1+0x150], R29 ;  /* 0x0001501d01007387 */ /* 0x0009e40000100800 */
[----:B----4-:R-:W-:Y:S02]  /*1c8d0*/  SHF.R.S32.HI R29, RZ, 0x1f, R14 ;  /* 0x0000001fff1d7819 */ /* 0x010fe4000001140e */
[----:B------:R-:W3:Y:S04]  /*1c8e0*/  LDL R14, [R1+0x1e8] ;  /* 0x0001e800010e7983 */ /* 0x000ee80000100800 */
[----:B------:R0:W-:Y:S02]  /*1c8f0*/  STL [R1+0x154], R29 ;  /* 0x0001541d01007387 */ /* 0x0001e40000100800 */
[----:B0-----:R-:W-:-:S02]  /*1c900*/  SHF.R.S32.HI R29, RZ, 0x1f, R28 ;  /* 0x0000001fff1d7819 */ /* 0x001fc4000001141c */
[----:B------:R-:W-:-:S03]  /*1c910*/  SHF.R.S32.HI R28, RZ, 0x1f, R27 ;  /* 0x0000001fff1c7819 */ /* 0x000fc6000001141b */
[----:B------:R-:W-:Y:S04]  /*1c920*/  STL [R1+0x15c], R29 ;  /* 0x00015c1d01007387 */ /* 0x000fe80000100800 */
[----:B------:R-:W-:Y:S01]  /*1c930*/  STL [R1+0x160], R28 ;  /* 0x0001601c01007387 */ /* 0x000fe20000100800 */
[----:B--2---:R-:W-:Y:S02]  /*1c940*/  SHF.R.S32.HI R27, RZ, 0x1f, R26 ;  /* 0x0000001fff1b7819 */ /* 0x004fe4000001141a */
        /* <DEDUP_REMOVED lines=17> */
[----:B------:R0:W-:Y:S01]  /*1ca60*/  STL [R1+0x18c], R2 ;  /* 0x00018c0201007387 */ /* 0x0001e20000100800 */
[----:B------:R-:W-:-:S03]  /*1ca70*/  SHF.R.S32.HI R3, RZ, 0x1f, R4 ;  /* 0x0000001fff037819 */ /* 0x000fc60000011404 */
[----:B------:R1:W-:Y:S04]  /*1ca80*/  STL [R1+0x194], R0 ;  /* 0x0001940001007387 */ /* 0x0003e80000100800 */
[----:B------:R2:W-:Y:S01]  /*1ca90*/  STL [R1+0x198], R3 ;  /* 0x0001980301007387 */ /* 0x0005e20000100800 */
[----:B0-----:R-:W-:Y:S02]  /*1caa0*/  SHF.R.S32.HI R2, RZ, 0x1f, R5 ;  /* 0x0000001fff027819 */ /* 0x001fe40000011405 */
[----:B-1----:R-:W-:-:S03]  /*1cab0*/  SHF.R.S32.HI R0, RZ, 0x1f, R7 ;  /* 0x0000001fff007819 */ /* 0x002fc60000011407 */
[----:B------:R0:W-:Y:S01]  /*1cac0*/  STL [R1+0x19c], R2 ;  /* 0x00019c0201007387 */ /* 0x0001e20000100800 */
[----:B--2---:R-:W-:-:S03]  /*1cad0*/  SHF.R.S32.HI R3, RZ, 0x1f, R6 ;  /* 0x0000001fff037819 */ /* 0x004fc60000011406 */
[----:B------:R1:W-:Y:S04]  /*1cae0*/  STL [R1+0x1a0], R0 ;  /* 0x0001a00001007387 */ /* 0x0003e80000100800 */
[----:B------:R2:W-:Y:S01]  /*1caf0*/  STL [R1+0x1a4], R3 ;  /* 0x0001a40301007387 */ /* 0x0005e20000100800 */
[----:B0-----:R-:W-:Y:S02]  /*1cb00*/  SHF.R.S32.HI R2, RZ, 0x1f, R8 ;  /* 0x0000001fff027819 */ /* 0x001fe40000011408 */
[----:B-1----:R-:W-:-:S03]  /*1cb10*/  SHF.R.S32.HI R0, RZ, 0x1f, R9 ;  /* 0x0000001fff007819 */ /* 0x002fc60000011409 */
[----:B------:R-:W-:Y:S01]  /*1cb20*/  STL [R1+0x1a8], R2 ;  /* 0x0001a80201007387 */ /* 0x000fe20000100800 */
[----:B--2---:R-:W-:-:S03]  /*1cb30*/  SHF.R.S32.HI R3, RZ, 0x1f, R11 ;  /* 0x0000001fff037819 */ /* 0x004fc6000001140b */
        /* <DEDUP_REMOVED lines=10> */
[----:B-----5:R-:W-:-:S03]  /*1cbe0*/  SHF.R.S32.HI R0, RZ, 0x1f, R19 ;  /* 0x0000001fff007819 */ /* 0x020fc60000011413 */
[----:B------:R0:W-:Y:S01]  /*1cbf0*/  STL [R1+0x3c4], R2 ;  /* 0x0003c40201007387 */ /* 0x0001e20000100800 */
[----:B-1----:R-:W-:-:S03]  /*1cc00*/  SHF.R.S32.HI R3, RZ, 0x1f, R16 ;  /* 0x0000001fff037819 */ /* 0x002fc60000011410 */
[----:B------:R1:W-:Y:S04]  /*1cc10*/  STL [R1+0x3d0], R0 ;  /* 0x0003d00001007387 */ /* 0x0003e80000100800 */
[----:B------:R-:W-:Y:S01]  /*1cc20*/  STL [R1+0x3dc], R3 ;  /* 0x0003dc0301007387 */ /* 0x000fe20000100800 */
[----:B0-----:R-:W-:-:S03]  /*1cc30*/  SHF.R.S32.HI R2, RZ, 0x1f, R15 ;  /* 0x0000001fff027819 */ /* 0x001fc6000001140f */
[----:B------:R-:W4:Y:S01]  /*1cc40*/  LDL R29, [R1+0x1dc] ;  /* 0x0001dc00011d7983 */ /* 0x000f220000100800 */
        /* <DEDUP_REMOVED lines=29> */
[----:B--2---:R-:W-:-:S05]  /*1ce20*/  SHF.R.S32.HI R15, RZ, 0x1f, R21 ;  /* 0x0000001fff0f7819 */ /* 0x004fca0000011415 */
[----:B------:R0:W-:Y:S04]  /*1ce30*/  STL [R1+0x404], R15 ;  /* 0x0004040f01007387 */ /* 0x0001e80000100800 */
[----:B------:R-:W2:Y:S04]  /*1ce40*/  LDL R19, [R1+0x420] ;  /* 0x0004200001137983 */ /* 0x000ea80000100800 */
[----:B------:R-:W2:Y:S04]  /*1ce50*/  LDL R16, [R1+0x428] ;  /* 0x0004280001107983 */ /* 0x000ea80000100800 */
[----:B0-----:R-:W2:Y:S04]  /*1ce60*/  LDL R15, [R1+0x42c] ;  /* 0x00042c00010f7983 */ /* 0x001ea80000100800 */
[----:B------:R-:W2:Y:S01]  /*1ce70*/  LDL R21, [R1+0x434] ;  /* 0x0004340001157983 */ /* 0x000ea20000100800 */
[----:B----4-:R-:W-:-:S05]  /*1ce80*/  SHF.R.S32.HI R29, RZ, 0x1f, R29 ;  /* 0x0000001fff1d7819 */ /* 0x010fca000001141d */
[----:B------:R5:W-:Y:S02]  /*1ce90*/  STL [R1+0x410], R29 ;  /* 0x0004101d01007387 */ /* 0x000be40000100800 */
[----:B-----5:R-:W-:Y:S02]  /*1cea0*/  SHF.R.S32.HI R29, RZ, 0x1f, R17 ;  /* 0x0000001fff1d7819 */ /* 0x020fe40000011411 */
[----:B------:R-:W4:Y:S04]  /*1ceb0*/  LDL R17, [R1+0x438] ;  /* 0x0004380001117983 */ /* 0x000f280000100800 */
        /* <DEDUP_REMOVED lines=35> */
[----:B------:R-:W-:Y:S01]  /*1d0f0*/  STL [R1+0x4d0], R2 ;  /* 0x0004d00201007387 */ /* 0x000fe20000100800 */
[----:B---3--:R-:W-:-:S03]  /*1d100*/  SHF.R.S32.HI R3, RZ, 0x1f, R11 ;  /* 0x0000001fff037819 */ /* 0x008fc6000001140b */
[----:B------:R0:W-:Y:S04]  /*1d110*/  STL [R1+0x4dc], R0 ;  /* 0x0004dc0001007387 */ /* 0x0001e80000100800 */
[----:B------:R1:W-:Y:S01]  /*1d120*/  STL [R1+0x4e8], R3 ;  /* 0x0004e80301007387 */ /* 0x0003e20000100800 */
[----:B0-----:R-:W-:-:S03]  /*1d130*/  SHF.R.S32.HI R0, RZ, 0x1f, R14 ;  /* 0x0000001fff007819 */ /* 0x001fc6000001140e */
[----:B------:R-:W3:Y:S01]  /*1d140*/  LDL R14, [R1+0x440] ;  /* 0x00044000010e7983 */ /* 0x000ee20000100800 */
        /* <DEDUP_REMOVED lines=19> */
[----:B----4-:R-:W-:-:S05]  /*1d280*/  SHF.R.S32.HI R0, RZ, 0x1f, R17 ;  /* 0x0000001fff007819 */ /* 0x010fca0000011411 */
[----:B------:R0:W-:Y:S04]  /*1d290*/  STL [R1+0x548], R0 ;  /* 0x0005480001007387 */ /* 0x0001e80000100800 */
[----:B------:R-:W4:Y:S04]  /*1d2a0*/  LDL R26, [R1+0x460] ;  /* 0x00046000011a7983 */ /* 0x000f280000100800 */
[----:B------:R-:W4:Y:S04]  /*1d2b0*/  LDL R25, [R1+0x468] ;  /* 0x0004680001197983 */ /* 0x000f280000100800 */
[----:B------:R-:W4:Y:S04]  /*1d2c0*/  LDL R24, [R1+0x46c] ;  /* 0x00046c0001187983 */ /* 0x000f280000100800 */
[----:B------:R-:W4:Y:S04]  /*1d2d0*/  LDL R23, [R1+0x474] ;  /* 0x0004740001177983 */ /* 0x000f280000100800 */
[----:B------:R-:W4:Y:S04]  /*1d2e0*/  LDL R22, [R1+0x478] ;  /* 0x0004780001167983 */ /* 0x000f280000100800 */
[----:B------:R-:W4:Y:S04]  /*1d2f0*/  LDL R20, [R1+0x480] ;  /* 0x0004800001147983 */ /* 0x000f280000100800 */
[----:B------:R-:W4:Y:S04]  /*1d300*/  LDL R18, [R1+0x484] ;  /* 0x0004840001127983 */ /* 0x000f280000100800 */
[----:B0-----:R-:W4:Y:S04]  /*1d310*/  LDL R0, [R1+0x48c] ;  /* 0x00048c0001007983 */ /* 0x001f280000100800 */
[----:B------:R-:W4:Y:S04]  /*1d320*/  LDL R2, [R1+0x494] ;  /* 0x0004940001027983 */ /* 0x000f280000100800 */
        /* <DEDUP_REMOVED lines=11> */
[----:B------:R-:W4:Y:S01]  /*1d3e0*/  LDL R13, [R1+0x4e0] ;  /* 0x0004e000010d7983 */ /* 0x000f220000100800 */
[----:B---3--:R-:W-:-:S05]  /*1d3f0*/  SHF.R.S32.HI R14, RZ, 0x1f, R14 ;  /* 0x0000001fff0e7819 */ /* 0x008fca000001140e */
[----:B------:R0:W-:Y:S04]  /*1d400*/  STL [R1+0x554], R14 ;  /* 0x0005540e01007387 */ /* 0x0001e80000100800 */
[----:B------:R-:W3:Y:S04]  /*1d410*/  LDL R19, [R1+0x4e4] ;  /* 0x0004e40001137983 */ /* 0x000ee80000100800 */
[----:B------:R-:W3:Y:S04]  /*1d420*/  LDL R16, [R1+0x4ec] ;  /* 0x0004ec0001107983 */ /* 0x000ee80000100800 */
[----:B------:R-:W3:Y:S04]  /*1d430*/  LDL R15, [R1+0x4f0] ;  /* 0x0004f000010f7983 */ /* 0x000ee80000100800 */
[----:B0-----:R-:W3:Y:S01]  /*1d440*/  LDL R14, [R1+0x4f8] ;  /* 0x0004f800010e7983 */ /* 0x001ee20000100800 */
[----:B--2---:R-:W-:-:S05]  /*1d450*/  SHF.R.S32.HI R29, RZ, 0x1f, R29 ;  /* 0x0000001fff1d7819 */ /* 0x004fca000001141d */
[----:B------:R5:W-:Y:S02]  /*1d460*/  STL [R1+0x55c], R29 ;  /* 0x00055c1d01007387 */ /* 0x000be40000100800 */
[----:B-----5:R-:W-:Y:S02]  /*1d470*/  SHF.R.S32.HI R29, RZ, 0x1f, R21 ;  /* 0x0000001fff1d7819 */ /* 0x020fe40000011415 */
[----:B------:R-:W2:Y:S04]  /*1d480*/  LDL R21, [R1+0x500] ;  /* 0x0005000001157983 */ /* 0x000ea80000100800 */
[----:B------:R0:W-:Y:S02]  /*1d490*/  STL [R1+0x568], R29 ;  /* 0x0005681d01007387 */ /* 0x0001e40000100800 */
[----:B0-----:R-:W-:-:S02]  /*1d4a0*/  SHF.R.S32.HI R29, RZ, 0x1f, R28 ;  /* 0x0000001fff1d7819 */ /* 0x001fc4000001141c */
[----:B------:R-:W-:-:S03]  /*1d4b0*/  SHF.R.S32.HI R28, RZ, 0x1f, R27 ;  /* 0x0000001fff1c7819 */ /* 0x000fc6000001141b */
[----:B------:R-:W-:Y:S01]  /*1d4c0*/  STL [R1+0x574], R29 ;  /* 0x0005741d01007387 */ /* 0x000fe20000100800 */
[----:B----4-:R-:W-:-:S03]  /*1d4d0*/  SHF.R.S32.HI R27, RZ, 0x1f, R26 ;  /* 0x0000001fff1b7819 */ /* 0x010fc6000001141a */
        /* <DEDUP_REMOVED lines=25> */
[----:B----4-:R-:W-:-:S03]  /*1d670*/  SHF.R.S32.HI R3, RZ, 0x1f, R6 ;  /* 0x0000001fff037819 */ /* 0x010fc60000011406 */
        /* <DEDUP_REMOVED lines=9> */
[----:B-1----:R-:W-:Y:S02]  /*1d710*/  SHF.R.S32.HI R0, RZ, 0x1f, R17 ;  /* 0x0000001fff007819 */ /* 0x002fe40000011411 */
[----:B------:R-:W5:Y:S01]  /*1d720*/  LDL R17, [R1+0x504] ;  /* 0x0005040001117983 */ /* 0x000f620000100800 */
[----:B----4-:R-:W-:-:S03]  /*1d730*/  SHF.R.S32.HI R3, RZ, 0x1f, R12 ;  /* 0x0000001fff037819 */ /* 0x010fc6000001140c */
[----:B------:R0:W-:Y:S04]  /*1d740*/  STL [R1+0x640], R2 ;  /* 0x0006400201007387 */ /* 0x0001e80000100800 */
[----:B------:R3:W-:Y:S04]  /*1d750*/  STL [R1+0x64c], R0 ;  /* 0x00064c0001007387 */ /* 0x0007e80000100800 */
[----:B------:R1:W-:Y:S01]  /*1d760*/  STL [R1+0x654], R3 ;  /* 0x0006540301007387 */ /* 0x0003e20000100800 */
[----:B0-----:R-:W-:-:S05]  /*1d770*/  SHF.R.S32.HI R2, RZ, 0x1f, R13 ;  /* 0x0000001fff027819 */ /* 0x001fca000001140d */
[----:B------:R0:W-:Y:S01]  /*1d780*/  STL [R1+0x660], R2 ;  /* 0x0006600201007387 */ /* 0x0001e20000100800 */
[----:B---3--:R-:W-:Y:S02]  /*1d790*/  SHF.R.S32.HI R0, RZ, 0x1f, R19 ;  /* 0x0000001fff007819 */ /* 0x008fe40000011413 */
[----:B-1----:R-:W-:-:S03]  /*1d7a0*/  SHF.R.S32.HI R3, RZ, 0x1f, R16 ;  /* 0x0000001fff037819 */ /* 0x002fc60000011410 */
[----:B------:R1:W-:Y:S01]  /*1d7b0*/  STL [R1+0x66c], R0 ;  /* 0x00066c0001007387 */ /* 0x0003e20000100800 */
[----:B0-----:R-:W-:-:S03]  /*1d7c0*/  SHF.R.S32.HI R2, RZ, 0x1f, R15 ;  /* 0x0000001fff027819 */ /* 0x001fc6000001140f */
[----:B------:R-:W-:Y:S04]  /*1d7d0*/  STL [R1+0x674], R3 ;  /* 0x0006740301007387 */ /* 0x000fe80000100800 */
        /* <DEDUP_REMOVED lines=84> */
[----:B------:R5:W-:Y:S01]  /*1dd20*/  STL [R1+0x6f8], R0 ;  /* 0x0006f80001007387 */ /* 0x000be20000100800 */
[----:B0-----:R-:W-:-:S03]  /*1dd30*/  SHF.R.S32.HI R2, RZ, 0x1f, R13 ;  /* 0x0000001fff027819 */ /* 0x001fc6000001140d */
[----:B------:R0:W-:Y:S04]  /*1dd40*/  STL [R1+0x6fc], R3 ;  /* 0x0006fc0301007387 */ /* 0x0001e80000100800 */
[----:B------:R1:W-:Y:S01]  /*1dd50*/  STL [R1+0x700], R2 ;  /* 0x0007000201007387 */ /* 0x0003e20000100800 */
[----:B-----5:R-:W-:Y:S02]  /*1dd60*/  SHF.R.S32.HI R0, RZ, 0x1f, R19 ;  /* 0x0000001fff007819 */ /* 0x020fe40000011413 */
[----:B0-----:R-:W-:-:S03]  /*1dd70*/  SHF.R.S32.HI R3, RZ, 0x1f, R16 ;  /* 0x0000001fff037819 */ /* 0x001fc60000011410 */
[----:B------:R0:W-:Y:S01]  /*1dd80*/  STL [R1+0x704], R0 ;  /* 0x0007040001007387 */ /* 0x0001e20000100800 */
[----:B-1----:R-:W-:-:S03]  /*1dd90*/  SHF.R.S32.HI R2, RZ, 0x1f, R15 ;  /* 0x0000001fff027819 */ /* 0x002fc6000001140f */
[----:B------:R-:W-:Y:S04]  /*1dda0*/  STL [R1+0x708], R3 ;  /* 0x0007080301007387 */ /* 0x000fe80000100800 */
[----:B------:R-:W4:Y:S01]  /*1ddb0*/  LDL R29, [R1+0x5d0] ;  /* 0x0005d000011d7983 */ /* 0x000f220000100800 */
[----:B0-----:R-:W-:-:S03]  /*1ddc0*/  SHF.R.S32.HI R0, RZ, 0x1f, R17 ;  /* 0x0000001fff007819 */ /* 0x001fc60000011411 */
        /* <DEDUP_REMOVED lines=35> */
[----:B------:R0:W-:Y:S01]  /*1e000*/  STL [R1+0x71c], R29 ;  /* 0x00071c1d01007387 */ /* 0x0001e20000100800 */
[----:B-----5:R-:W-:-:S03]  /*1e010*/  SHF.R.S32.HI R17, RZ, 0x1f, R17 ;  /* 0x0000001fff117819 */ /* 0x020fc60000011411 */
[----:B0-----:R-:W4:Y:S01]  /*1e020*/  LDL.LU R29, [R1+0x3054] ;  /* 0x00305400011d7983 */ /* 0x001f220000300800 */
[----:B------:R-:W-:-:S03]  /*1e030*/  SHF.R.S32.HI R28, RZ, 0x1f, R28 ;  /* 0x0000001fff1c7819 */ /* 0x000fc6000001141c */
[----:B------:R0:W-:Y:S01]  /*1e040*/  STL [R1+0x720], R17 ;  /* 0x0007201101007387 */ /* 0x0001e20000100800 */
[----:B------:R-:W-:-:S03]  /*1e050*/  SHF.R.S32.HI R27, RZ, 0x1f, R27 ;  /* 0x0000001fff1b7819 */ /* 0x000fc6000001141b */
[----:B0-----:R-:W5:Y:S04]  /*1e060*/  LDL.LU R17, [R1+0x4c] ;  /* 0x00004c0001117983 */ /* 0x001f680000300800 */
[----:B------:R0:W-:Y:S01]  /*1e070*/  STL [R1+0x724], R28 ;  /* 0x0007241c01007387 */ /* 0x0001e20000100800 */
[----:B---3--:R-:W-:-:S03]  /*1e080*/  SHF.R.S32.HI R26, RZ, 0x1f, R26 ;  /* 0x0000001fff1a7819 */ /* 0x008fc6000001141a */
[----:B0-----:R-:W3:Y:S01]  /*1e090*/  LDL.LU R28, [R1+0x3050] ;  /* 0x00305000011c7983 */ /* 0x001ee20000300800 */
[----:B------:R-:W-:-:S03]  /*1e0a0*/  SHF.R.S32.HI R25, RZ, 0x1f, R25 ;  /* 0x0000001fff197819 */ /* 0x000fc60000011419 */
[----:B------:R0:W-:Y:S01]  /*1e0b0*/  STL [R1+0x728], R27 ;  /* 0x0007281b01007387 */ /* 0x0001e20000100800 */
[----:B------:R-:W-:Y:S02]  /*1e0c0*/  SHF.R.S32.HI R24, RZ, 0x1f, R24 ;  /* 0x0000001fff187819 */ /* 0x000fe40000011418 */
[----:B------:R-:W-:Y:S01]  /*1e0d0*/  SHF.R.S32.HI R23, RZ, 0x1f, R23 ;  /* 0x0000001fff177819 */ /* 0x000fe20000011417 */
[----:B0-----:R-:W4:Y:S01]  /*1e0e0*/  LDL.LU R27, [R1+0x304c] ;  /* 0x00304c00011b7983 */ /* 0x001f220000300800 */
[----:B------:R-:W-:-:S03]  /*1e0f0*/  SHF.R.S32.HI R22, RZ, 0x1f, R22 ;  /* 0x0000001fff167819 */ /* 0x000fc60000011416 */
[----:B------:R0:W-:Y:S01]  /*1e100*/  STL [R1+0x72c], R26 ;  /* 0x00072c1a01007387 */ /* 0x0001e20000100800 */
[----:B------:R-:W-:Y:S02]  /*1e110*/  SHF.R.S32.HI R20, RZ, 0x1f, R20 ;  /* 0x0000001fff147819 */ /* 0x000fe40000011414 */
[----:B------:R-:W-:Y:S01]  /*1e120*/  SHF.R.S32.HI R18, RZ, 0x1f, R18 ;  /* 0x0000001fff127819 */ /* 0x000fe20000011412 */
[----:B0-----:R-:W3:Y:S04]  /*1e130*/  LDL.LU R26, [R1+0x3048] ;  /* 0x00304800011a7983 */ /* 0x001ee80000300800 */
[----:B------:R0:W-:Y:S01]  /*1e140*/  STL [R1+0x730], R25 ;  /* 0x0007301901007387 */ /* 0x0001e20000100800 */
[----:B------:R-:W-:-:S03]  /*1e150*/  SHF.R.S32.HI R0, RZ, 0x1f, R0 ;  /* 0x0000001fff007819 */ /* 0x000fc60000011400 */
[----:B0-----:R-:W4:Y:S04]  /*1e160*/  LDL.LU R25, [R1+0x3044] ;  /* 0x0030440001197983 */ /* 0x001f280000300800 */
[----:B------:R0:W-:Y:S01]  /*1e170*/  STL [R1+0x734], R24 ;  /* 0x0007341801007387 */ /* 0x0001e20000100800 */
[----:B------:R-:W-:-:S03]  /*1e180*/  SHF.R.S32.HI R2, RZ, 0x1f, R2 ;  /* 0x0000001fff027819 */ /* 0x000fc60000011402 */
        /* <DEDUP_REMOVED lines=38> */
[----:B--2---:R-:W-:-:S03]  /*1e3f0*/  SHF.R.S32.HI R15, RZ, 0x1f, R15 ;  /* 0x0000001fff0f7819 */ /* 0x004fc6000001140f */
[----:B0-----:R-:W2:Y:S04]  /*1e400*/  LDL.LU R10, [R1+0x300c] ;  /* 0x00300c00010a7983 */ /* 0x001ea80000300800 */
        /* <DEDUP_REMOVED lines=8> */
[----:B0-----:R-:W2:Y:S04]  /*1e490*/  LDL.LU R9, [R1+0x108] ;  /* 0x0001080001097983 */ /* 0x001ea80000300800 */
[----:B------:R0:W-:Y:S04]  /*1e4a0*/  STL [R1+0x778], R13 ;  /* 0x0007780d01007387 */ /* 0x0001e80000100800 */
[----:B0-----:R-:W4:Y:S04]  /*1e4b0*/  LDL.LU R13, [R1+0x3000] ;  /* 0x00300000010d7983 */ /* 0x001f280000300800 */
[----:B------:R0:W-:Y:S04]  /*1e4c0*/  STL [R1+0x77c], R19 ;  /* 0x00077c1301007387 */ /* 0x0001e80000100800 */
[----:B0-----:R-:W3:Y:S04]  /*1e4d0*/  LDL.LU R19, [R1+0x2ffc] ;  /* 0x002ffc0001137983 */ /* 0x001ee80000300800 */
[----:B------:R0:W-:Y:S04]  /*1e4e0*/  STL [R1+0x780], R15 ;  /* 0x0007800f01007387 */ /* 0x0001e80000100800 */
[----:B0-----:R-:W2:Y:S04]  /*1e4f0*/  LDL.LU R15, [R1+0x2ff8] ;  /* 0x002ff800010f7983 */ /* 0x001ea80000300800 */
[----:B------:R0:W-:Y:S04]  /*1e500*/  STL [R1+0x784], R16 ;  /* 0x0007841001007387 */ /* 0x0001e80000100800 */
[----:B0-----:R-:W4:Y:S04]  /*1e510*/  LDL.LU R16, [R1+0x2ff4] ;  /* 0x002ff40001107983 */ /* 0x001f280000300800 */
[----:B------:R0:W-:Y:S04]  /*1e520*/  STL [R1+0x788], R14 ;  /* 0x0007880e01007387 */ /* 0x0001e80000100800 */
[----:B0-----:R-:W5:Y:S04]  /*1e530*/  LDL.LU R14, [R1+0x2ff0] ;  /* 0x002ff000010e7983 */ /* 0x001f680000300800 */
[----:B------:R0:W-:Y:S04]  /*1e540*/  STL [R1+0x78c], R21 ;  /* 0x00078c1501007387 */ /* 0x0001e80000100800 */
[----:B0-----:R-:W3:Y:S02]  /*1e550*/  LDL.LU R21, [R1+0x2fec] ;  /* 0x002fec0001157983 */ /* 0x001ee40000300800 */
[----:B---3--:R-:W-:-:S05]  /*1e560*/  SHF.R.S32.HI R21, RZ, 0x1f, R21 ;  /* 0x0000001fff157819 */ /* 0x008fca0000011415 */
[----:B------:R0:W-:Y:S04]  /*1e570*/  STL [R1+0x790], R21 ;  /* 0x0007901501007387 */ /* 0x0001e80000100800 */
[----:B0-----:R-:W3:Y:S01]  /*1e580*/  LDL.LU R21, [R1+0x2fe8] ;  /* 0x002fe80001157983 */ /* 0x001ee20000300800 */
[----:B-----5:R-:W-:-:S05]  /*1e590*/  SHF.R.S32.HI R14, RZ, 0x1f, R14 ;  /* 0x0000001fff0e7819 */ /* 0x020fca000001140e */
[----:B------:R3:W-:Y:S02]  /*1e5a0*/  STL [R1+0x794], R14 ;  /* 0x0007940e01007387 */ /* 0x0007e40000100800 */
[----:B---3--:R-:W-:-:S05]  /*1e5b0*/  IADD3 R14, P4, R17, R21, RZ ;  /* 0x00000015110e7210 */ /* 0x008fca0007f9e0ff */
[----:B------:R0:W-:Y:S04]  /*1e5c0*/  STL [R1+0x1824], R14 ;  /* 0x0018240e01007387 */ /* 0x0001e80000100800 */
[----:B0-----:R-:W3:Y:S02]  /*1e5d0*/  LDL.LU R14, [R1+0x2fe4] ;  /* 0x002fe400010e7983 */ /* 0x001ee40000300800 */
[----:B---3--:R-:W-:-:S05]  /*1e5e0*/  IADD3 R17, P5, R17, R14, RZ ;  /* 0x0000000e11117210 */ /* 0x008fca0007fbe0ff */
[----:B------:R4:W-:Y:S02]  /*1e5f0*/  STL [R1+0x182c], R17 ;  /* 0x00182c1101007387 */ /* 0x0009e40000100800 */
[C---:B----4-:R-:W-:Y:S02]  /*1e600*/  IADD3 R17, P0, R16.reuse, R21, RZ ;  /* 0x0000001510117210 */ /* 0x050fe40007f1e0ff */
[----:B------:R-:W-:-:S03]  /*1e610*/  IADD3 R16, P1, R16, R14, RZ ;  /* 0x0000000e10107210 */ /* 0x000fc60007f3e0ff */
[----:B------:R0:W-:Y:S04]  /*1e620*/  STL [R1+0x27e8], R17 ;  /* 0x0027e81101007387 */ /* 0x0001e80000100800 */
[----:B0-----:R-:W3:Y:S04]  /*1e630*/  LDL.LU R17, [R1+0x2fe0] ;  /* 0x002fe00001117983 */ /* 0x001ee80000300800 */
[----:B------:R0:W-:Y:S02]  /*1e640*/  STL [R1+0x27ec], R16 ;  /* 0x0027ec1001007387 */ /* 0x0001e40000100800 */
[----:B0-----:R-:W-:-:S05]  /*1e650*/  IADD3 R16, P2, R19, R21, RZ ;  /* 0x0000001513107210 */ /* 0x001fca0007f5e0ff */
[----:B------:R0:W-:Y:S04]  /*1e660*/  STL [R1+0x27f0], R16 ;  /* 0x0027f01001007387 */ /* 0x0001e80000100800 */
[----:B0-----:R-:W3:Y:S01]  /*1e670*/  LDL.LU R16, [R1+0x2fdc] ;  /* 0x002fdc0001107983 */ /* 0x001ee20000300800 */
[----:B------:R-:W-:-:S05]  /*1e680*/  IADD3 R19, P3, R19, R14, RZ ;  /* 0x0000000e13137210 */ /* 0x000fca0007f7e0ff */
[----:B------:R3:W-:Y:S02]  /*1e690*/  STL [R1+0x27f4], R19 ;  /* 0x0027f41301007387 */ /* 0x0007e40000100800 */
[----:B---3--:R-:W-:-:S05]  /*1e6a0*/  IMAD.X R19, R17, 0x1, R16, P4 ;  /* 0x0000000111137824 */ /* 0x008fca00020e0610 */
[----:B------:R0:W-:Y:S02]  /*1e6b0*/  STL [R1+0x1820], R19 ;  /* 0x0018201301007387 */ /* 0x0001e40000100800 */
[----:B0-----:R-:W-:-:S05]  /*1e6c0*/  IADD3 R19, P4, R13, R21, RZ ;  /* 0x000000150d137210 */ /* 0x001fca0007f9e0ff */
[----:B------:R0:W-:Y:S04]  /*1e6d0*/  STL [R1+0x27f8], R19 ;  /* 0x0027f81301007387 */ /* 0x0001e80000100800 */
[----:B0-----:R-:W3:Y:S02]  /*1e6e0*/  LDL.LU R19, [R1+0x2fd8] ;  /* 0x002fd80001137983 */ /* 0x001ee40000300800 */
[----:B---3--:R-:W-:-:S05]  /*1e6f0*/  IMAD.X R17, R17, 0x1, R19, P5 ;  /* 0x0000000111117824 */ /* 0x008fca00028e0613 */
[----:B------:R0:W-:Y:S02]  /*1e700*/  STL [R1+0x1828], R17 ;  /* 0x0018281101007387 */ /* 0x0001e40000100800 */
[----:B0-----:R-:W-:Y:S01]  /*1e710*/  IADD3 R17, P5, R13, R14, RZ ;  /* 0x0000000e0d117210 */ /* 0x001fe20007fbe0ff */
[----:B--2---:R-:W-:-:S04]  /*1e720*/  IMAD.X R13, R15, 0x1, R16, P0 ;  /* 0x000000010f0d7824 */ /* 0x004fc800000e0610 */
[----:B------:R0:W-:Y:S04]  /*1e730*/  STL [R1+0x27e0], R17 ;  /* 0x0027e01101007387 */ /* 0x0001e80000100800 */
[----:B0-----:R-:W2:Y:S04]  /*1e740*/  LDL.LU R17, [R1+0x180] ;  /* 0x0001800001117983 */ /* 0x001ea80000300800 */
[----:B------:R0:W-:Y:S02]  /*1e750*/  STL [R1+0x27dc], R13 ;  /* 0x0027dc0d01007387 */ /* 0x0001e40000100800 */
[----:B0-----:R-:W-:-:S05]  /*1e760*/  IADD3 R13, P0, R12, R21, RZ ;  /* 0x000000150c0d7210 */ /* 0x001fca0007f1e0ff */
[----:B------:R0:W-:Y:S04]  /*1e770*/  STL [R1+0x27e4], R13 ;  /* 0x0027e40d01007387 */ /* 0x0001e80000100800 */
[----:B0-----:R-:W3:Y:S01]  /*1e780*/  LDL.LU R13, [R1+0x2fd4] ;  /* 0x002fd400010d7983 */ /* 0x001ee20000300800 */
[----:B------:R-:W-:Y:S01]  /*1e790*/  IMAD.X R15, R15, 0x1, R19, P1 ;  /* 0x000000010f0f7824 */ /* 0x000fe200008e0613 */
[----:B------:R-:W-:-:S04]  /*1e7a0*/  IADD3 R12, P1, R12, R14, RZ ;  /* 0x0000000e0c0c7210 */ /* 0x000fc80007f3e0ff */
[----:B------:R0:W-:Y:S04]  /*1e7b0*/  STL [R1+0x1830], R15 ;  /* 0x0018300f01007387 */ /* 0x0001e80000100800 */
[----:B0-----:R-:W4:Y:S04]  /*1e7c0*/  LDL.LU R15, [R1+0x110] ;  /* 0x00011000010f7983 */ /* 0x001f280000300800 */
[----:B------:R3:W-:Y:S02]  /*1e7d0*/  STL [R1+0x27d4], R12 ;  /* 0x0027d40c01007387 */ /* 0x0007e40000100800 */
[----:B---3--:R-:W-:-:S05]  /*1e7e0*/  IMAD.X R12, R13, 0x1, R16, P2 ;  /* 0x000000010d0c7824 */ /* 0x008fca00010e0610 */
[----:B------:R0:W-:Y:S02]  /*1e7f0*/  STL [R1+0x27d0], R12 ;  /* 0x0027d00c01007387 */ /* 0x0001e40000100800 */
[----:B0-----:R-:W-:-:S05]  /*1e800*/  IADD3 R12, P2, R11, R21, RZ ;  /* 0x000000150b0c7210 */ /* 0x001fca0007f5e0ff */
[----:B------:R0:W-:Y:S04]  /*1e810*/  STL [R1+0x27d8], R12 ;  /* 0x0027d80c01007387 */ /* 0x0001e80000100800 */
[----:B0-----:R-:W3:Y:S01]  /*1e820*/  LDL.LU R12, [R1+0x2fd0] ;  /* 0x002fd000010c7983 */ /* 0x001ee20000300800 */
[----:B------:R-:W-:Y:S01]  /*1e830*/  IMAD.X R13, R13, 0x1, R19, P3 ;  /* 0x000000010d0d7824 */ /* 0x000fe200018e0613 */
[----:B------:R-:W-:-:S04]  /*1e840*/  IADD3 R11, P3, R11, R14, RZ ;  /* 0x0000000e0b0b7210 */ /* 0x000fc80007f7e0ff */
[----:B------:R0:W-:Y:S04]  /*1e850*/  STL [R1+0x1834], R13 ;  /* 0x0018340d01007387 */ /* 0x0001e80000100800 */
[----:B0-----:R-:W5:Y:S04]  /*1e860*/  LDL.LU R13, [R1+0x10c] ;  /* 0x00010c00010d7983 */ /* 0x001f680000300800 */
[----:B------:R3:W-:Y:S02]  /*1e870*/  STL [R1+0x27c8], R11 ;  /* 0x0027c80b01007387 */ /* 0x0007e40000100800 */
[----:B---3--:R-:W-:-:S05]  /*1e880*/  IMAD.X R11, R12, 0x1, R16, P4 ;  /* 0x000000010c0b7824 */ /* 0x008fca00020e0610 */
[----:B------:R0:W-:Y:S02]  /*1e890*/  STL [R1+0x27c4], R11 ;  /* 0x0027c40b01007387 */ /* 0x0001e40000100800 */
[----:B0-----:R-:W-:-:S05]  /*1e8a0*/  IADD3 R11, P4, R9, R21, RZ ;  /* 0x00000015090b7210 */ /* 0x001fca0007f9e0ff */
[----:B------:R0:W-:Y:S04]  /*1e8b0*/  STL [R1+0x27cc], R11 ;  /* 0x0027cc0b01007387 */ /* 0x0001e80000100800 */
[----:B0-----:R-:W3:Y:S01]  /*1e8c0*/  LDL.LU R11, [R1+0x2fcc] ;  /* 0x002fcc00010b7983 */ /* 0x001ee20000300800 */
[----:B------:R-:W-:-:S05]  /*1e8d0*/  IMAD.X R12, R12, 0x1, R19, P5 ;  /* 0x000000010c0c7824 */ /* 0x000fca00028e0613 */
[----:B------:R0:W-:Y:S02]  /*1e8e0*/  STL [R1+0x1838], R12 ;  /* 0x0018380c01007387 */ /* 0x0001e40000100800 */
[----:B0-----:R-:W-:Y:S02]  /*1e8f0*/  IADD3 R12, P5, R9, R14, RZ ;  /* 0x0000000e090c7210 */ /* 0x001fe40007fbe0ff */
[----:B------:R-:W2:Y:S04]  /*1e900*/  LDL.LU R9, [R1+0x2fc8] ;  /* 0x002fc80001097983 */ /* 0x000ea80000300800 */
[----:B------:R3:W-:Y:S02]  /*1e910*/  STL [R1+0x27bc], R12 ;  /* 0x0027bc0c01007387 */ /* 0x0007e40000100800 */
[----:B---3--:R-:W-:-:S05]  /*1e920*/  IMAD.X R12, R11, 0x1, R16, P0 ;  /* 0x000000010b0c7824 */ /* 0x008fca00000e0610 */
[----:B------:R5:W-:Y:S02]  /*1e930*/  STL [R1+0x27b8], R12 ;  /* 0x0027b80c01007387 */ /* 0x000be40000100800 */
[----:B-----5:R-:W-:-:S05]  /*1e940*/  IADD3 R12, P0, R13, R21, RZ ;  /* 0x000000150d0c7210 */ /* 0x020fca0007f1e0ff */
[----:B------:R0:W-:Y:S02]  /*1e950*/  STL [R1+0x27c0], R12 ;  /* 0x0027c00c01007387 */ /* 0x0001e40000100800 */
[----:B0-----:R-:W-:Y:S02]  /*1e960*/  IMAD.X R12, R11, 0x1, R19, P1 ;  /* 0x000000010b0c7824 */ /* 0x001fe400008e0613 */
[----:B------:R-:W3:Y:S04]  /*1e970*/  LDL.LU R11, [R1+0x1e0] ;  /* 0x0001e000010b7983 */ /* 0x000ee80000300800 */
[----:B------:R0:W-:Y:S02]  /*1e980*/  STL [R1+0x183c], R12 ;  /* 0x00183c0c01007387 */ /* 0x0001e40000100800 */
[----:B0-----:R-:W-:Y:S01]  /*1e990*/  IADD3 R12, P1, R13, R14, RZ ;  /* 0x0000000e0d0c7210 */ /* 0x001fe20007f3e0ff */
[----:B------:R-:W-:-:S04]  /*1e9a0*/  IMAD.X R13, R10, 0x1, R16, P2 ;  /* 0x000000010a0d7824 */ /* 0x000fc800010e0610 */
[----:B------:R0:W-:Y:S04]  /*1e9b0*/  STL [R1+0x27b0], R12 ;  /* 0x0027b00c01007387 */ /* 0x0001e80000100800 */
[----:B0-----:R-:W5:Y:S04]  /*1e9c0*/  LDL.LU R12, [R1+0x204] ;  /* 0x00020400010c7983 */ /* 0x001f680000300800 */
[----:B------:R4:W-:Y:S02]  /*1e9d0*/  STL [R1+0x27ac], R13 ;  /* 0x0027ac0d01007387 */ /* 0x0009e40000100800 */
[----:B----4-:R-:W-:-:S05]  /*1e9e0*/  IADD3 R13, P2, R15, R21, RZ ;  /* 0x000000150f0d7210 */ /* 0x010fca0007f5e0ff */
[----:B------:R0:W-:Y:S02]  /*1e9f0*/  STL [R1+0x27b4], R13 ;  /* 0x0027b40d01007387 */ /* 0x0001e40000100800 */
[----:B0-----:R-:W-:Y:S02]  /*1ea00*/  IMAD.X R13, R10, 0x1, R19, P3 ;  /* 0x000000010a0d7824 */ /* 0x001fe400018e0613 */
[----:B------:R-:W4:Y:S04]  /*1ea10*/  LDL.LU R10, [R1+0x188] ;  /* 0x00018800010a7983 */ /* 0x000f280000300800 */
[----:B------:R0:W-:Y:S02]  /*1ea20*/  STL [R1+0x1840], R13 ;  /* 0x0018400d01007387 */ /* 0x0001e40000100800 */
[----:B0-----:R-:W-:Y:S01]  /*1ea30*/  IADD3 R13, P3, R15, R14, RZ ;  /* 0x0000000e0f0d7210 */ /* 0x001fe20007f7e0ff */
[----:B--2---:R-:W-:-:S04]  /*1ea40*/  IMAD.X R15, R9, 0x1, R16, P4 ;  /* 0x00000001090f7824 */ /* 0x004fc800020e0610 */
[----:B------:R0:W-:Y:S04]  /*1ea50*/  STL [R1+0x27a4], R13 ;  /* 0x0027a40d01007387 */ /* 0x0001e80000100800 */
[----:B0-----:R-:W2:Y:S04]  /*1ea60*/  LDL.LU R13, [R1+0x20c] ;  /* 0x00020c00010d7983 */ /* 0x001ea80000300800 */
[----:B------:R0:W-:Y:S02]  /*1ea70*/  STL [R1+0x27a0], R15 ;  /* 0x0027a00f01007387 */ /* 0x0001e40000100800 */
[----:B0-----:R-:W-:-:S05]  /*1ea80*/  IADD3 R15, P4, R7, R21, RZ ;  /* 0x00000015070f7210 */ /* 0x001fca0007f9e0ff */
[----:B------:R0:W-:Y:S02]  /*1ea90*/  STL [R1+0x27a8], R15 ;  /* 0x0027a80f01007387 */ /* 0x0001e40000100800 */
[----:B0-----:R-:W-:Y:S02]  /*1eaa0*/  IMAD.X R15, R9, 0x1, R19, P5 ;  /* 0x00000001090f7824 */ /* 0x001fe400028e0613 */
[----:B------:R-:W3:Y:S04]  /*1eab0*/  LDL.LU R9, [R1+0x190] ;  /* 0x0001900001097983 */ /* 0x000ee80000300800 */
[----:B------:R0:W-:Y:S02]  /*1eac0*/  STL [R1+0x1844], R15 ;  /* 0x0018440f01007387 */ /* 0x0001e40000100800 */
[----:B0-----:R-:W-:Y:S01]  /*1ead0*/  IADD3 R15, P5, R7, R14, RZ ;  /* 0x0000000e070f7210 */ /* 0x001fe20007fbe0ff */
[----:B------:R-:W-:-:S04]  /*1eae0*/  IMAD.X R7, R8, 0x1, R16, P0 ;  /* 0x0000000108077824 */ /* 0x000fc800000e0610 */
[----:B------:R0:W-:Y:S04]  /*1eaf0*/  STL [R1+0x2798], R15 ;  /* 0x0027980f01007387 */ /* 0x0001e80000100800 */
[----:B0-----:R-:W2:Y:S04]  /*1eb00*/  LDL.LU R15, [R1+0x228] ;  /* 0x00022800010f7983 */ /* 0x001ea80000300800 */
[----:B------:R0:W-:Y:S02]  /*1eb10*/  STL [R1+0x2794], R7 ;  /* 0x0027940701007387 */ /* 0x0001e40000100800 */
[----:B0-----:R-:W-:-:S05]  /*1eb20*/  IADD3 R7, P0, R17, R21, RZ ;  /* 0x0000001511077210 */ /* 0x001fca0007f1e0ff */
[----:B------:R0:W-:Y:S04]  /*1eb30*/  STL [R1+0x279c], R7 ;  /* 0x00279c0701007387 */ /* 0x0001e80000100800 */
[----:B0-----:R-:W5:Y:S01]  /*1eb40*/  LDL.LU R7, [R1+0x2fc4] ;  /* 0x002fc40001077983 */ /* 0x001f620000300800 */
[----:B------:R-:W-:Y:S01]  /*1eb50*/  IMAD.X R8, R8, 0x1, R19, P1 ;  /* 0x0000000108087824 */ /* 0x000fe200008e0613 */
[----:B------:R-:W-:-:S04]  /*1eb60*/  IADD3 R17, P1, R17, R14, RZ ;  /* 0x0000000e11117210 */ /* 0x000fc80007f3e0ff */
[----:B------:R-:W-:Y:S04]  /*1eb70*/  STL [R1+0x1848], R8 ;  /* 0x0018480801007387 */ /* 0x000fe80000100800 */
[----:B------:R0:W-:Y:S04]  /*1eb80*/  STL [R1+0x278c], R17 ;  /* 0x00278c1101007387 */ /* 0x0001e80000100800 */
[----:B0-----:R-:W2:Y:S01]  /*1eb90*/  LDL.LU R17, [R1+0x22c] ;  /* 0x00022c0001117983 */ /* 0x001ea20000300800 */
[----:B-----5:R-:W-:-:S05]  /*1eba0*/  IMAD.X R8, R7, 0x1, R16, P2 ;  /* 0x0000000107087824 */ /* 0x020fca00010e0610 */
[----:B------:R4:W-:Y:S01]  /*1ebb0*/  STL [R1+0x2788], R8 ;  /* 0x0027880801007387 */ /* 0x0009e20000100800 */
[----:B------:R-:W-:Y:S01]  /*1ebc0*/  IMAD.X R7, R7, 0x1, R19, P3 ;  /* 0x0000000107077824 */ /* 0x000fe200018e0613 */
[----:B----4-:R-:W-:-:S05]  /*1ebd0*/  IADD3 R8, P2, R10, R21, RZ ;  /* 0x000000150a087210 */ /* 0x010fca0007f5e0ff */
[----:B------:R0:W-:Y:S02]  /*1ebe0*/  STL [R1+0x2790], R8 ;  /* 0x0027900801007387 */ /* 0x0001e40000100800 */
[----:B0-----:R-:W-:Y:S02]  /*1ebf0*/  IADD3 R8, P3, R10, R14, RZ ;  /* 0x0000000e0a087210 */ /* 0x001fe40007f7e0ff */
[----:B------:R-:W4:Y:S04]  /*1ec00*/  LDL.LU R10, [R1+0x3b4] ;  /* 0x0003b400010a7983 */ /* 0x000f280000300800 */
[----:B------:R0:W-:Y:S04]  /*1ec10*/  STL [R1+0x184c], R7 ;  /* 0x00184c0701007387 */ /* 0x0001e80000100800 */
[----:B------:R3:W-:Y:S01]  /*1ec20*/  STL [R1+0x2780], R8 ;  /* 0x0027800801007387 */ /* 0x0007e20000100800 */
[----:B0-----:R-:W-:Y:S01]  /*1ec30*/  IMAD.X R7, R6, 0x1, R16, P4 ;  /* 0x0000000106077824 */ /* 0x001fe200020e0610 */
[----:B---3--:R-:W-:-:S04]  /*1ec40*/  IADD3 R8, P4, R9, R21, RZ ;  /* 0x0000001509087210 */ /* 0x008fc80007f9e0ff */
[----:B------:R0:W-:Y:S04]  /*1ec50*/  STL [R1+0x277c], R7 ;  /* 0x00277c0701007387 */ /* 0x0001e80000100800 */
[----:B------:R1:W-:Y:S01]  /*1ec60*/  STL [R1+0x2784], R8 ;  /* 0x0027840801007387 */ /* 0x0003e20000100800 */
[----:B0-----:R-:W-:Y:S01]  /*1ec70*/  IMAD.X R7, R6, 0x1, R19, P5 ;  /* 0x0000000106077824 */ /* 0x001fe200028e0613 */
[----:B------:R-:W-:Y:S02]  /*1ec80*/  IADD3 R6, P5, R9, R14, RZ ;  /* 0x0000000e09067210 */ /* 0x000fe40007fbe0ff */
[----:B------:R-:W3:Y:S01]  /*1ec90*/  LDL.LU R9, [R1+0x3b0] ;  /* 0x0003b00001097983 */ /* 0x000ee20000300800 */
[----:B-1----:R-:W-:-:S03]  /*1eca0*/  IMAD.X R8, R5, 0x1, R16, P0 ;  /* 0x0000000105087824 */ /* 0x002fc600000e0610 */
[----:B------:R0:W-:Y:S04]  /*1ecb0*/  STL [R1+0x1850], R7 ;  /* 0x0018500701007387 */ /* 0x0001e80000100800 */
[----:B------:R1:W-:Y:S01]  /*1ecc0*/  STL [R1+0x2774], R6 ;  /* 0x0027740601007387 */ /* 0x0003e20000100800 */
[----:B0-----:R-:W-:-:S03]  /*1ecd0*/  IADD3 R7, P0, R11, R21, RZ ;  /* 0x000000150b077210 */ /* 0x001fc60007f1e0ff */
[----:B------:R-:W-:Y:S01]  /*1ece0*/  STL [R1+0x2770], R8 ;  /* 0x0027700801007387 */ /* 0x000fe20000100800 */
[----:B-1----:R-:W-:Y:S01]  /*1ecf0*/  IMAD.X R6, R5, 0x1, R19, P1 ;  /* 0x0000000105067824 */ /* 0x002fe200008e0613 */
[----:B------:R-:W-:Y:S02]  /*1ed00*/  IADD3 R5, P1, R11, R14, RZ ;  /* 0x0000000e0b057210 */ /* 0x000fe40007f3e0ff */
[----:B------:R0:W-:Y:S04]  /*1ed10*/  STL [R1+0x2778], R7 ;  /* 0x0027780701007387 */ /* 0x0001e80000100800 */
[----:B------:R-:W5:Y:S04]  /*1ed20*/  LDL.LU R11, [R1+0x3ac] ;  /* 0x0003ac00010b7983 */ /* 0x000f680000300800 */
[----:B------:R1:W-:Y:S01]  /*1ed30*/  STL [R1+0x1854], R6 ;  /* 0x0018540601007387 */ /* 0x0003e20000100800 */
[----:B0-----:R-:W-:-:S03]  /*1ed40*/  IMAD.X R7, R4, 0x1, R16, P2 ;  /* 0x0000000104077824 */ /* 0x001fc600010e0610 */
[----:B------:R0:W-:Y:S01]  /*1ed50*/  STL [R1+0x2768], R5 ;  /* 0x0027680501007387 */ /* 0x0001e20000100800 */
[----:B-1----:R-:W-:-:S03]  /*1ed60*/  IADD3 R6, P2, R12, R21, RZ ;  /* 0x000000150c067210 */ /* 0x002fc60007f5e0ff */
[----:B------:R-:W-:Y:S01]  /*1ed70*/  STL [R1+0x2764], R7 ;  /* 0x0027640701007387 */ /* 0x000fe20000100800 */
[----:B0-----:R-:W-:Y:S01]  /*1ed80*/  IMAD.X R5, R4, 0x1, R19, P3 ;  /* 0x0000000104057824 */ /* 0x001fe200018e0613 */
[----:B------:R-:W-:Y:S02]  /*1ed90*/  IADD3 R4, P3, R12, R14, RZ ;  /* 0x0000000e0c047210 */ /* 0x000fe40007f7e0ff */
[----:B------:R0:W-:Y:S04]  /*1eda0*/  STL [R1+0x276c], R6 ;  /* 0x00276c0601007387 */ /* 0x0001e80000100800 */
[----:B------:R-:W5:Y:S04]  /*1edb0*/  LDL.LU R12, [R1+0x3a8] ;  /* 0x0003a800010c7983 */ /* 0x000f680000300800 */
[----:B------:R2:W-:Y:S01]  /*1edc0*/  STL [R1+0x1858], R5 ;  /* 0x0018580501007387 */ /* 0x0005e20000100800 */
[----:B0-----:R-:W-:-:S03]  /*1edd0*/  IMAD.X R6, R3, 0x1, R16, P4 ;  /* 0x0000000103067824 */ /* 0x001fc600020e0610 */
[----:B------:R0:W-:Y:S01]  /*1ede0*/  STL [R1+0x275c], R4 ;  /* 0x00275c0401007387 */ /* 0x0001e20000100800 */
[----:B--2---:R-:W-:-:S03]  /*1edf0*/  IADD3 R5, P4, R13, R21, RZ ;  /* 0x000000150d057210 */ /* 0x004fc60007f9e0ff */
[----:B------:R-:W-:Y:S01]  /*1ee00*/  STL [R1+0x2758], R6 ;  /* 0x0027580601007387 */ /* 0x000fe20000100800 */
[----:B0-----:R-:W-:Y:S01]  /*1ee10*/  IMAD.X R4, R3, 0x1, R19, P5 ;  /* 0x0000000103047824 */ /* 0x001fe200028e0613 */
[----:B------:R-:W-:Y:S02]  /*1ee20*/  IADD3 R3, P5, R13, R14, RZ ;  /* 0x0000000e0d037210 */ /* 0x000fe40007fbe0ff */
[----:B------:R0:W-:Y:S04]  /*1ee30*/  STL [R1+0x2760], R5 ;  /* 0x0027600501007387 */ /* 0x0001e80000100800 */
[----:B------:R-:W2:Y:S04]  /*1ee40*/  LDL.LU R13, [R1+0x3a4] ;  /* 0x0003a400010d7983 */ /* 0x000ea80000300800 */
[----:B------:R1:W-:Y:S01]  /*1ee50*/  STL [R1+0x185c], R4 ;  /* 0x00185c0401007387 */ /* 0x0003e20000100800 */
[----:B0-----:R-:W-:-:S03]  /*1ee60*/  IMAD.X R5, R2, 0x1, R16, P0 ;  /* 0x0000000102057824 */ /* 0x001fc600000e0610 */
[----:B------:R0:W-:Y:S01]  /*1ee70*/  STL [R1+0x2750], R3 ;  /* 0x0027500301007387 */ /* 0x0001e20000100800 */
[----:B-1----:R-:W-:Y:S01]  /*1ee80*/  IMAD.X R4, R2, 0x1, R19, P1 ;  /* 0x0000000102047824 */ /* 0x002fe200008e0613 */
[C---:B0-----:R-:W-:Y:S02]  /*1ee90*/  IADD3 R3, P0, R15.reuse, R21, RZ ;  /* 0x000000150f037210 */ /* 0x041fe40007f1e0ff */
[----:B------:R-:W-:Y:S01]  /*1eea0*/  STL [R1+0x274c], R5 ;  /* 0x00274c0501007387 */ /* 0x000fe20000100800 */
[----:B------:R-:W-:-:S03]  /*1eeb0*/  IADD3 R2, P1, R15, R14, RZ ;  /* 0x0000000e0f027210 */ /* 0x000fc60007f3e0ff */
[----:B------:R0:W-:Y:S04]  /*1eec0*/  STL [R1+0x2754], R3 ;  /* 0x0027540301007387 */ /* 0x0001e80000100800 */
[----:B------:R-:W-:Y:S04]  /*1eed0*/  STL [R1+0x1860], R4 ;  /* 0x0018600401007387 */ /* 0x000fe80000100800 */
[----:B------:R-:W2:Y:S01]  /*1eee0*/  LDL.LU R15, [R1+0x3a0] ;  /* 0x0003a000010f7983 */ /* 0x000ea20000300800 */
[----:B0-----:R-:W-:-:S03]  /*1eef0*/  IMAD.X R3, R0, 0x1, R16, P2 ;  /* 0x0000000100037824 */ /* 0x001fc600010e0610 */
[----:B------:R0:W-:Y:S01]  /*1ef00*/  STL [R1+0x2744], R2 ;  /* 0x0027440201007387 */ /* 0x0001e20000100800 */
[----:B------:R-:W-:-:S03]  /*1ef10*/  IMAD.X R0, R0, 0x1, R19, P3 ;  /* 0x0000000100007824 */ /* 0x000fc600018e0613 */
[----:B------:R1:W-:Y:S01]  /*1ef20*/  STL [R1+0x2740], R3 ;  /* 0x0027400301007387 */ /* 0x0003e20000100800 */
[C---:B0-----:R-:W-:Y:S02]  /*1ef30*/  IADD3 R2, P2, R17.reuse, R21, RZ ;  /* 0x0000001511027210 */ /* 0x041fe40007f5e0ff */
[----:B-1----:R-:W-:-:S03]  /*1ef40*/  IADD3 R3, P3, R17, R14, RZ ;  /* 0x0000000e11037210 */ /* 0x002fc60007f7e0ff */
[----:B------:R0:W-:Y:S04]  /*1ef50*/  STL [R1+0x2748], R2 ;  /* 0x0027480201007387 */ /* 0x0001e80000100800 */
[----:B------:R-:W-:Y:S04]  /*1ef60*/  STL [R1+0x1864], R0 ;  /* 0x0018640001007387 */ /* 0x000fe80000100800 */
[----:B------:R1:W-:Y:S04]  /*1ef70*/  STL [R1+0x1880], R3 ;  /* 0x0018800301007387 */ /* 0x0003e80000100800 */
[----:B------:R-:W2:Y:S01]  /*1ef80*/  LDL.LU R17, [R1+0x39c] ;  /* 0x00039c0001117983 */ /* 0x000ea20000300800 */
[----:B0-----:R-:W-:-:S05]  /*1ef90*/  IMAD.X R2, R18, 0x1, R16, P4 ;  /* 0x0000000112027824 */ /* 0x001fca00020e0610 */
[----:B------:R0:W-:Y:S01]  /*1efa0*/  STL [R1+0x1868], R2 ;  /* 0x0018680201007387 */ /* 0x0001e20000100800 */
[----:B-1----:R-:W-:Y:S02]  /*1efb0*/  IMAD.X R3, R20, 0x1, R16, P0 ;  /* 0x0000000114037824 */ /* 0x002fe400000e0610 */
[----:B0-----:R-:W-:Y:S01]  /*1efc0*/  IMAD.X R2, R18, 0x1, R19, P5 ;  /* 0x0000000112027824 */ /* 0x001fe200028e0613 */
[----:B----4-:R-:W-:-:S05]  /*1efd0*/  IADD3 R0, P4, R10, R21, RZ ;  /* 0x000000150a007210 */ /* 0x010fca0007f9e0ff */
[----:B------:R0:W-:Y:S04]  /*1efe0*/  STL [R1+0x1888], R0 ;  /* 0x0018880001007387 */ /* 0x0001e80000100800 */
[----:B------:R-:W-:Y:S01]  /*1eff0*/  STL [R1+0x186c], R2 ;  /* 0x00186c0201007387 */ /* 0x000fe20000100800 */
[----:B0-----:R-:W-:-:S05]  /*1f000*/  IADD3 R0, P5, R10, R14, RZ ;  /* 0x0000000e0a007210 */ /* 0x001fca0007fbe0ff */
[----:B------:R0:W-:Y:S04]  /*1f010*/  STL [R1+0x1890], R0 ;  /* 0x0018900001007387 */ /* 0x0001e80000100800 */
[----:B------:R-:W-:Y:S04]  /*1f020*/  STL [R1+0x1870], R3 ;  /* 0x0018700301007387 */ /* 0x000fe80000100800 */
[----:B------:R-:W4:Y:S01]  /*1f030*/  LDL.LU R10, [R1+0x398] ;  /* 0x00039800010a7983 */ /* 0x000f220000300800 */
[----:B0-----:R-:W-:Y:S01]  /*1f040*/  IMAD.X R0, R20, 0x1, R19, P1 ;  /* 0x0000000114007824 */ /* 0x001fe200008e0613 */
[----:B---3--:R-:W-:-:S05]  /*1f050*/  IADD3 R2, P0, R9, R21, RZ ;  /* 0x0000001509027210 */ /* 0x008fca0007f1e0ff */
[----:B------:R0:W-:Y:S04]  /*1f060*/  STL [R1+0x1898], R2 ;  /* 0x0018980201007387 */ /* 0x0001e80000100800 */
[----:B------:R1:W-:Y:S01]  /*1f070*/  STL [R1+0x1874], R0 ;  /* 0x0018740001007387 */ /* 0x0003e20000100800 */
[----:B0-----:R-:W-:Y:S01]  /*1f080*/  IADD3 R2, P1, R9, R14, RZ ;  /* 0x0000000e09027210 */ /* 0x001fe20007f3e0ff */
[----:B-1----:R-:W-:-:S04]  /*1f090*/  IMAD.X R0, R22, 0x1, R16, P2 ;  /* 0x0000000116007824 */ /* 0x002fc800010e0610 */
[----:B------:R0:W-:Y:S01]  /*1f0a0*/  STL [R1+0x18a0], R2 ;  /* 0x0018a00201007387 */ /* 0x0001e20000100800 */
[----:B-----5:R-:W-:-:S03]  /*1f0b0*/  IADD3 R3, P2, R11, R21, RZ ;  /* 0x000000150b037210 */ /* 0x020fc60007f5e0ff */
[----:B------:R1:W-:Y:S04]  /*1f0c0*/  STL [R1+0x1878], R0 ;  /* 0x0018780001007387 */ /* 0x0003e80000100800 */
[----:B------:R3:W-:Y:S01]  /*1f0d0*/  STL [R1+0x18a8], R3 ;  /* 0x0018a80301007387 */ /* 0x0007e20000100800 */
[--C-:B0-----:R-:W-:Y:S01]  /*1f0e0*/  IMAD.X R2, R22, 0x1, R19.reuse, P3 ;  /* 0x0000000116027824 */ /* 0x101fe200018e0613 */
[----:B-1----:R-:W-:Y:S02]  /*1f0f0*/  IADD3 R0, P3, R11, R14, RZ ;  /* 0x0000000e0b007210 */ /* 0x002fe40007f7e0ff */
[----:B------:R-:W5:Y:S04]  /*1f100*/  LDL.LU R11, [R1+0x394] ;  /* 0x00039400010b7983 */ /* 0x000f680000300800 */
[----:B------:R0:W-:Y:S01]  /*1f110*/  STL [R1+0x187c], R2 ;  /* 0x00187c0201007387 */ /* 0x0001e20000100800 */
[----:B---3--:R-:W-:-:S03]  /*1f120*/  IMAD.X R3, R23, 0x1, R19, P5 ;  /* 0x0000000117037824 */ /* 0x008fc600028e0613 */
[----:B------:R1:W-:Y:S01]  /*1f130*/  STL [R1+0x18b0], R0 ;  /* 0x0018b00001007387 */ /* 0x0003e20000100800 */
[----:B0-----:R-:W-:Y:S01]  /*1f140*/  IMAD.X R2, R23, 0x1, R16, P4 ;  /* 0x0000000117027824 */ /* 0x001fe200020e0610 */
[----:B-1----:R-:W-:-:S04]  /*1f150*/  IADD3 R0, P4, R12, R21, RZ ;  /* 0x000000150c007210 */ /* 0x002fc80007f9e0ff */
[----:B------:R0:W-:Y:S04]  /*1f160*/  STL [R1+0x1884], R2 ;  /* 0x0018840201007387 */ /* 0x0001e80000100800 */
[----:B------:R1:W-:Y:S04]  /*1f170*/  STL [R1+0x18b8], R0 ;  /* 0x0018b80001007387 */ /* 0x0003e80000100800 */
[----:B------:R2:W-:Y:S01]  /*1f180*/  STL [R1+0x188c], R3 ;  /* 0x00188c0301007387 */ /* 0x0005e20000100800 */
[----:B0-----:R-:W-:-:S03]  /*1f190*/  IADD3 R2, P5, R12, R14, RZ ;  /* 0x0000000e0c027210 */ /* 0x001fc60007fbe0ff */
[----:B------:R-:W3:Y:S01]  /*1f1a0*/  LDL.LU R12, [R1+0x390] ;  /* 0x00039000010c7983 */ /* 0x000ee20000300800 */
[----:B-1----:R-:W-:-:S03]  /*1f1b0*/  IMAD.X R0, R24, 0x1, R16, P0 ;  /* 0x0000000118007824 */ /* 0x002fc600000e0610 */
[----:B------:R-:W-:Y:S01]  /*1f1c0*/  STL [R1+0x18c0], R2 ;  /* 0x0018c00201007387 */ /* 0x000fe20000100800 */
[----:B--2---:R-:W-:-:S03]  /*1f1d0*/  IADD3 R3, P0, R13, R21, RZ ;  /* 0x000000150d037210 */ /* 0x004fc60007f1e0ff */
[----:B------:R0:W-:Y:S04]  /*1f1e0*/  STL [R1+0x1894], R0 ;  /* 0x0018940001007387 */ /* 0x0001e80000100800 */
[----:B------:R-:W-:Y:S04]  /*1f1f0*/  STL [R1+0x18c8], R3 ;  /* 0x0018c80301007387 */ /* 0x000fe80000100800 */
[----:B------:R-:W2:Y:S01]  /*1f200*/  LDL.LU R6, [R1] ;  /* 0x0000000001067983 */ /* 0x000ea20000300800 */
[----:B0-----:R-:W-:Y:S01]  /*1f210*/  IMAD.X R0, R24, 0x1, R19, P1 ;  /* 0x0000000118007824 */ /* 0x001fe200008e0613 */
[----:B------:R-:W-:-:S04]  /*1f220*/  IADD3 R2, P1, R13, R14, RZ ;  /* 0x0000000e0d027210 */ /* 0x000fc80007f3e0ff */
[----:B------:R0:W-:Y:S04]  /*1f230*/  STL [R1+0x189c], R0 ;  /* 0x00189c0001007387 */ /* 0x0001e80000100800 */
[----:B------:R-:W-:Y:S04]  /*1f240*/  STL [R1+0x18d0], R2 ;  /* 0x0018d00201007387 */ /* 0x000fe80000100800 */
[----:B------:R-:W2:Y:S01]  /*1f250*/  LDL.LU R13, [R1+0x38c] ;  /* 0x00038c00010d7983 */ /* 0x000ea20000300800 */
        /* <DEDUP_REMOVED lines=20> */
[----:B0-----:R-:W-:-:S05]  /*1f3a0*/  IMAD.X R0, R27, 0x1, R16, P0 ;  /* 0x000000011b007824 */ /* 0x001fca00000e0610 */
[----:B------:R0:W-:Y:S02]  /*1f3b0*/  STL [R1+0x18c4], R0 ;  /* 0x0018c40001007387 */ /* 0x0001e40000100800 */
[----:B0-----:R-:W-:Y:S01]  /*1f3c0*/  IMAD.X R0, R27, 0x1, R19, P1 ;  /* 0x000000011b007824 */ /* 0x001fe200008e0613 */
[C---:B----4-:R-:W-:Y:S02]  /*1f3d0*/  IADD3 R3, P0, R10.reuse, R21, RZ ;  /* 0x000000150a037210 */ /* 0x050fe40007f1e0ff */
[----:B------:R-:W-:-:S03]  /*1f3e0*/  IADD3 R2, P1, R10, R14, RZ ;  /* 0x0000000e0a027210 */ /* 0x000fc60007f3e0ff */
[----:B------:R-:W-:Y:S04]  /*1f3f0*/  STL [R1+0x18f8], R3 ;  /* 0x0018f80301007387 */ /* 0x000fe80000100800 */
[----:B------:R-:W4:Y:S04]  /*1f400*/  LDL.LU R4, [R1+0xc] ;  /* 0x00000c0001047983 */ /* 0x000f280000300800 */
[----:B------:R0:W-:Y:S04]  /*1f410*/  STL [R1+0x18cc], R0 ;  /* 0x0018cc0001007387 */ /* 0x0001e80000100800 */
[----:B------:R-:W-:Y:S04]  /*1f420*/  STL [R1+0x1900], R2 ;  /* 0x0019000201007387 */ /* 0x000fe80000100800 */
[----:B------:R-:W4:Y:S01]  /*1f430*/  LDL.LU R9, [R1+0x380] ;  /* 0x0003800001097983 */ /* 0x000f220000300800 */
[----:B0-----:R-:W-:-:S05]  /*1f440*/  IMAD.X R0, R28, 0x1, R16, P2 ;  /* 0x000000011c007824 */ /* 0x001fca00010e0610 */
[----:B------:R0:W-:Y:S02]  /*1f450*/  STL [R1+0x18d4], R0 ;  /* 0x0018d40001007387 */ /* 0x0001e40000100800 */
[----:B0-----:R-:W-:Y:S01]  /*1f460*/  IMAD.X R0, R28, 0x1, R19, P3 ;  /* 0x000000011c007824 */ /* 0x001fe200018e0613 */
[C---:B-----5:R-:W-:Y:S02]  /*1f470*/  IADD3 R3, P2, R11.reuse, R21, RZ ;  /* 0x000000150b037210 */ /* 0x060fe40007f5e0ff */
[----:B------:R-:W-:-:S03]  /*1f480*/  IADD3 R2, P3, R11, R14, RZ ;  /* 0x0000000e0b027210 */ /* 0x000fc60007f7e0ff */
[----:B------:R-:W-:Y:S04]  /*1f490*/  STL [R1+0x1908], R3 ;  /* 0x0019080301007387 */ /* 0x000fe80000100800 */
[----:B------:R-:W5:Y:S04]  /*1f4a0*/  LDL.LU R10, [R1+0x10] ;  /* 0x00001000010a7983 */ /* 0x000f680000300800 */
[----:B------:R0:W-:Y:S04]  /*1f4b0*/  STL [R1+0x18dc], R0 ;  /* 0x0018dc0001007387 */ /* 0x0001e80000100800 */
[----:B------:R-:W-:Y:S04]  /*1f4c0*/  STL [R1+0x1910], R2 ;  /* 0x0019100201007387 */ /* 0x000fe80000100800 */
[----:B------:R-:W5:Y:S01]  /*1f4d0*/  LDL.LU R11, [R1+0x37c] ;  /* 0x00037c00010b7983 */ /* 0x000f620000300800 */
[----:B0-----:R-:W-:-:S05]  /*1f4e0*/  IMAD.X R0, R29, 0x1, R16, P4 ;  /* 0x000000011d007824 */ /* 0x001fca00020e0610 */
[----:B------:R0:W-:Y:S01]  /*1f4f0*/  STL [R1+0x18e4], R0 ;  /* 0x0018e40001007387 */ /* 0x0001e20000100800 */
[----:B---3--:R-:W-:-:S05]  /*1f500*/  IADD3 R3, P4, R12, R21, RZ ;  /* 0x000000150c037210 */ /* 0x008fca0007f9e0ff */
[----:B------:R-:W-:Y:S01]  /*1f510*/  STL [R1+0x1918], R3 ;  /* 0x0019180301007387 */ /* 0x000fe20000100800 */
[----:B0-----:R-:W-:Y:S01]  /*1f520*/  IMAD.X R0, R29, 0x1, R19, P5 ;  /* 0x000000011d007824 */ /* 0x001fe200028e0613 */
[----:B------:R-:W-:Y:S02]  /*1f530*/  IADD3 R2, P5, R12, R14, RZ ;  /* 0x0000000e0c027210 */ /* 0x000fe40007fbe0ff */
[----:B------:R-:W3:Y:S04]  /*1f540*/  LDL.LU R5, [R1+0x14] ;  /* 0x0000140001057983 */ /* 0x000ee80000300800 */
[----:B------:R2:W-:Y:S04]  /*1f550*/  STL [R1+0x18ec], R0 ;  /* 0x0018ec0001007387 */ /* 0x0005e80000100800 */
[----:B------:R-:W-:Y:S04]  /*1f560*/  STL [R1+0x1920], R2 ;  /* 0x0019200201007387 */ /* 0x000fe80000100800 */
[----:B------:R-:W3:Y:S01]  /*1f570*/  LDL.LU R12, [R1+0x378] ;  /* 0x00037800010c7983 */ /* 0x000ee20000300800 */
[----:B--2---:R-:W-:-:S05]  /*1f580*/  IMAD.X R0, R6, 0x1, R16, P0 ;  /* 0x0000000106007824 */ /* 0x004fca00000e0610 */
[----:B------:R0:W-:Y:S01]  /*1f590*/  STL [R1+0x18f4], R0 ;  /* 0x0018f40001007387 */ /* 0x0001e20000100800 */
[----:B------:R-:W-:-:S05]  /*1f5a0*/  IADD3 R3, P0, R13, R21, RZ ;  /* 0x000000150d037210 */ /* 0x000fca0007f1e0ff */
[----:B------:R-:W-:Y:S01]  /*1f5b0*/  STL [R1+0x1928], R3 ;  /* 0x0019280301007387 */ /* 0x000fe20000100800 */
[----:B0-----:R-:W-:Y:S01]  /*1f5c0*/  IMAD.X R0, R6, 0x1, R19, P1 ;  /* 0x0000000106007824 */ /* 0x001fe200008e0613 */
[----:B------:R-:W-:Y:S02]  /*1f5d0*/  IADD3 R2, P1, R13, R14, RZ ;  /* 0x0000000e0d027210 */ /* 0x000fe40007f3e0ff */
[----:B------:R-:W2:Y:S04]  /*1f5e0*/  LDL.LU R6, [R1+0x18] ;  /* 0x0000180001067983 */ /* 0x000ea80000300800 */
[----:B------:R0:W-:Y:S04]  /*1f5f0*/  STL [R1+0x18fc], R0 ;  /* 0x0018fc0001007387 */ /* 0x0001e80000100800 */
[----:B------:R-:W-:Y:S04]  /*1f600*/  STL [R1+0x1930], R2 ;  /* 0x0019300201007387 */ /* 0x000fe80000100800 */
[----:B------:R-:W2:Y:S01]  /*1f610*/  LDL.LU R13, [R1+0x374] ;  /* 0x00037400010d7983 */ /* 0x000ea20000300800 */
[----:B0-----:R-:W-:-:S05]  /*1f620*/  IMAD.X R0, R7, 0x1, R16, P2 ;  /* 0x0000000107007824 */ /* 0x001fca00010e0610 */
        /* <DEDUP_REMOVED lines=9> */
[----:B0-----:R-:W-:Y:S01]  /*1f6c0*/  IMAD.X R0, R8, 0x1, R16, P4 ;  /* 0x0000000108007824 */ /* 0x001fe200020e0610 */
[----:B------:R-:W-:-:S04]  /*1f6d0*/  IADD3 R3, P4, R17, R21, RZ ;  /* 0x0000001511037210 */ /* 0x000fc80007f9e0ff */
[----:B------:R0:W-:Y:S04]  /*1f6e0*/  STL [R1+0x1914], R0 ;  /* 0x0019140001007387 */ /* 0x0001e80000100800 */
[----:B------:R-:W-:Y:S01]  /*1f6f0*/  STL [R1+0x1948], R3 ;  /* 0x0019480301007387 */ /* 0x000fe20000100800 */
[----:B0-----:R-:W-:Y:S01]  /*1f700*/  IMAD.X R0, R8, 0x1, R19, P5 ;  /* 0x0000000108007824 */ /* 0x001fe200028e0613 */
[----:B------:R-:W-:Y:S02]  /*1f710*/  IADD3 R2, P5, R17, R14, RZ ;  /* 0x0000000e11027210 */ /* 0x000fe40007fbe0ff */
[----:B------:R-:W2:Y:S04]  /*1f720*/  LDL.LU R8, [R1+0x20] ;  /* 0x0000200001087983 */ /* 0x000ea80000300800 */
[----:B------:R4:W-:Y:S04]  /*1f730*/  STL [R1+0x191c], R0 ;  /* 0x00191c0001007387 */ /* 0x0009e80000100800 */
[----:B------:R-:W-:Y:S04]  /*1f740*/  STL [R1+0x1950], R2 ;  /* 0x0019500201007387 */ /* 0x000fe80000100800 */
[----:B------:R-:W2:Y:S01]  /*1f750*/  LDL.LU R17, [R1+0x36c] ;  /* 0x00036c0001117983 */ /* 0x000ea20000300800 */
[----:B----4-:R-:W-:-:S05]  /*1f760*/  IMAD.X R0, R4, 0x1, R16, P0 ;  /* 0x0000000104007824 */ /* 0x010fca00000e0610 */
[----:B------:R0:W-:Y:S01]  /*1f770*/  STL [R1+0x1924], R0 ;  /* 0x0019240001007387 */ /* 0x0001e20000100800 */
[C---:B------:R-:W-:Y:S01]  /*1f780*/  IADD3 R3, P0, R9.reuse, R21, RZ ;  /* 0x0000001509037210 */ /* 0x040fe20007f1e0ff */
[----:B0-----:R-:W-:Y:S01]  /*1f790*/  IMAD.X R0, R4, 0x1, R19, P1 ;  /* 0x0000000104007824 */ /* 0x001fe200008e0613 */
[----:B------:R-:W-:-:S03]  /*1f7a0*/  IADD3 R2, P1, R9, R14, RZ ;  /* 0x0000000e09027210 */ /* 0x000fc60007f3e0ff */
[----:B------:R-:W-:Y:S04]  /*1f7b0*/  STL [R1+0x1958], R3 ;  /* 0x0019580301007387 */ /* 0x000fe80000100800 */
[----:B------:R-:W4:Y:S04]  /*1f7c0*/  LDL.LU R4, [R1+0x24] ;  /* 0x0000240001047983 */ /* 0x000f280000300800 */
[----:B------:R5:W-:Y:S04]  /*1f7d0*/  STL [R1+0x192c], R0 ;  /* 0x00192c0001007387 */ /* 0x000be80000100800 */
[----:B------:R-:W-:Y:S04]  /*1f7e0*/  STL [R1+0x1960], R2 ;  /* 0x0019600201007387 */ /* 0x000fe80000100800 */
[----:B------:R-:W4:Y:S01]  /*1f7f0*/  LDL.LU R9, [R1+0x368] ;  /* 0x0003680001097983 */ /* 0x000f220000300800 */
[----:B-----5:R-:W-:-:S05]  /*1f800*/  IMAD.X R0, R10, 0x1, R16, P2 ;  /* 0x000000010a007824 */ /* 0x020fca00010e0610 */
[----:B------:R0:W-:Y:S01]  /*1f810*/  STL [R1+0x1934], R0 ;  /* 0x0019340001007387 */ /* 0x0001e20000100800 */
[C---:B------:R-:W-:Y:S01]  /*1f820*/  IADD3 R3, P2, R11.reuse, R21, RZ ;  /* 0x000000150b037210 */ /* 0x040fe20007f5e0ff */
[----:B0-----:R-:W-:Y:S01]  /*1f830*/  IMAD.X R0, R10, 0x1, R19, P3 ;  /* 0x000000010a007824 */ /* 0x001fe200018e0613 */
[----:B------:R-:W-:-:S03]  /*1f840*/  IADD3 R2, P3, R11, R14, RZ ;  /* 0x0000000e0b027210 */ /* 0x000fc60007f7e0ff */
[----:B------:R-:W-:Y:S04]  /*1f850*/  STL [R1+0x1968], R3 ;  /* 0x0019680301007387 */ /* 0x000fe80000100800 */
[----:B------:R-:W5:Y:S04]  /*1f860*/  LDL.LU R10, [R1+0x28] ;  /* 0x00002800010a7983 */ /* 0x000f680000300800 */
[----:B------:R3:W-:Y:S04]  /*1f870*/  STL [R1+0x193c], R0 ;  /* 0x00193c0001007387 */ /* 0x0007e80000100800 */
[----:B------:R-:W-:Y:S04]  /*1f880*/  STL [R1+0x1970], R2 ;  /* 0x0019700201007387 */ /* 0x000fe80000100800 */
[----:B------:R-:W5:Y:S01]  /*1f890*/  LDL.LU R11, [R1+0x364] ;  /* 0x00036400010b7983 */ /* 0x000f620000300800 */
[----:B---3--:R-:W-:-:S05]  /*1f8a0*/  IMAD.X R0, R5, 0x1, R16, P4 ;  /* 0x0000000105007824 */ /* 0x008fca00020e0610 */
[----:B------:R0:W-:Y:S01]  /*1f8b0*/  STL [R1+0x1944], R0 ;  /* 0x0019440001007387 */ /* 0x0001e20000100800 */
[C---:B------:R-:W-:Y:S01]  /*1f8c0*/  IADD3 R3, P4, R12.reuse, R21, RZ ;  /* 0x000000150c037210 */ /* 0x040fe20007f9e0ff */
[----:B0-----:R-:W-:Y:S01]  /*1f8d0*/  IMAD.X R0, R5, 0x1, R19, P5 ;  /* 0x0000000105007824 */ /* 0x001fe200028e0613 */
[----:B------:R-:W-:-:S03]  /*1f8e0*/  IADD3 R2, P5, R12, R14, RZ ;  /* 0x0000000e0c027210 */ /* 0x000fc60007fbe0ff */
[----:B------:R-:W-:Y:S04]  /*1f8f0*/  STL [R1+0x1978], R3 ;  /* 0x0019780301007387 */ /* 0x000fe80000100800 */
[----:B------:R-:W3:Y:S04]  /*1f900*/  LDL.LU R5, [R1+0x2c] ;  /* 0x00002c0001057983 */ /* 0x000ee80000300800 */
[----:B------:R2:W-:Y:S04]  /*1f910*/  STL [R1+0x194c], R0 ;  /* 0x00194c0001007387 */ /* 0x0005e80000100800 */
[----:B------:R-:W-:Y:S04]  /*1f920*/  STL [R1+0x1980], R2 ;  /* 0x0019800201007387 */ /* 0x000fe80000100800 */
[----:B------:R-:W3:Y:S01]  /*1f930*/  LDL.LU R12, [R1+0x360] ;  /* 0x00036000010c7983 */ /* 0x000ee20000300800 */
[----:B--2---:R-:W-:Y:S01]  /*1f940*/  IMAD.X R0, R6, 0x1, R16, P0 ;  /* 0x0000000106007824 */ /* 0x004fe200000e0610 */
        /* <DEDUP_REMOVED lines=121> */
[C---:B------:R-:W-:Y:S01]  /*200e0*/  IADD3 R3, P0, R13.reuse, R21, RZ ;  /* 0x000000150d037210 */ /* 0x040fe20007f1e0ff */
[----:B0-----:R-:W-:Y:S01]  /*200f0*/  IMAD.X R0, R6, 0x1, R19, P1 ;  /* 0x0000000106007824 */ /* 0x001fe200008e0613 */
[----:B------:R-:W-:-:S03]  /*20100*/  IADD3 R2, P1, R13, R14, RZ ;  /* 0x0000000e0d027210 */ /* 0x000fc60007f3e0ff */
[----:B------:R-:W-:Y:S04]  /*20110*/  STL [R1+0x1a48], R3 ;  /* 0x001a480301007387 */ /* 0x000fe80000100800 */
        /* <DEDUP_REMOVED lines=126> */
[----:B------:R-:W-:Y:S01]  /*20900*/  IADD3 R3, P2, R15, R21, RZ ;  /* 0x000000150f037210 */ /* 0x000fe20007f5e0ff */
        /* <DEDUP_REMOVED lines=1685> */
[----:B------:R1:W-:Y:S04]  /*27260*/  STL [R1+0x2590], R2 ;  /* 0x0025900201007387 */ /* 0x0003e80000100800 */
[----:B------:R-:W2:Y:S01]  /*27270*/  LDL.LU R15, [R1+0x608] ;  /* 0x00060800010f7983 */ /* 0x000ea20000300800 */
[----:B0-----:R-:W-:-:S05]  /*27280*/  IMAD.X R0, R8, 0x1, R16, P4 ;  /* 0x0000000108007824 */ /* 0x001fca00020e0610 */
[----:B------:R0:W-:Y:S01]  /*27290*/  STL [R1+0x2564], R0 ;  /* 0x0025640001007387 */ /* 0x0001e20000100800 */
[C---:B-1----:R-:W-:Y:S01]  /*272a0*/  IADD3 R2, P4, R17.reuse, R21, RZ ;  /* 0x0000001511027210 */ /* 0x042fe20007f9e0ff */
[----:B0-----:R-:W-:Y:S02]  /*272b0*/  IMAD.X R0, R8, 0x1, R19, P5 ;  /* 0x0000000108007824 */ /* 0x001fe400028e0613 */
[----:B------:R-:W2:Y:S04]  /*272c0*/  LDL.LU R8, [R1+0x738] ;  /* 0x0007380001087983 */ /* 0x000ea80000300800 */
[----:B------:R0:W-:Y:S04]  /*272d0*/  STL [R1+0x2598], R2 ;  /* 0x0025980201007387 */ /* 0x0001e80000100800 */
[----:B------:R4:W-:Y:S01]  /*272e0*/  STL [R1+0x256c], R0 ;  /* 0x00256c0001007387 */ /* 0x0009e20000100800 */
[----:B0-----:R-:W-:-:S03]  /*272f0*/  IADD3 R2, P5, R17, R14, RZ ;  /* 0x0000000e11027210 */ /* 0x001fc60007fbe0ff */
[----:B------:R-:W2:Y:S04]  /*27300*/  LDL.LU R17, [R1+0x610] ;  /* 0x0006100001117983 */ /* 0x000ea80000300800 */
[----:B------:R0:W-:Y:S01]  /*27310*/  STL [R1+0x25a0], R2 ;  /* 0x0025a00201007387 */ /* 0x0001e20000100800 */
[----:B----4-:R-:W-:-:S05]  /*27320*/  IMAD.X R0, R4, 0x1, R16, P0 ;  /* 0x0000000104007824 */ /* 0x010fca00000e0610 */
[----:B------:R1:W-:Y:S01]  /*27330*/  STL [R1+0x2574], R0 ;  /* 0x0025740001007387 */ /* 0x0003e20000100800 */
[C---:B0-----:R-:W-:Y:S01]  /*27340*/  IADD3 R2, P0, R9.reuse, R21, RZ ;  /* 0x0000001509027210 */ /* 0x041fe20007f1e0ff */
[----:B-1----:R-:W-:Y:S02]  /*27350*/  IMAD.X R0, R4, 0x1, R19, P1 ;  /* 0x0000000104007824 */ /* 0x002fe400008e0613 */
[----:B------:R-:W4:Y:S04]  /*27360*/  LDL.LU R4, [R1+0x73c] ;  /* 0x00073c0001047983 */ /* 0x000f280000300800 */
[----:B------:R0:W-:Y:S04]  /*27370*/  STL [R1+0x25a8], R2 ;  /* 0x0025a80201007387 */ /* 0x0001e80000100800 */
[----:B------:R5:W-:Y:S01]  /*27380*/  STL [R1+0x257c], R0 ;  /* 0x00257c0001007387 */ /* 0x000be20000100800 */
[----:B0-----:R-:W-:-:S03]  /*27390*/  IADD3 R2, P1, R9, R14, RZ ;  /* 0x0000000e09027210 */ /* 0x001fc60007f3e0ff */
[----:B------:R-:W4:Y:S04]  /*273a0*/  LDL.LU R9, [R1+0x618] ;  /* 0x0006180001097983 */ /* 0x000f280000300800 */
[----:B------:R0:W-:Y:S01]  /*273b0*/  STL [R1+0x25b0], R2 ;  /* 0x0025b00201007387 */ /* 0x0001e20000100800 */
[----:B-----5:R-:W-:-:S05]  /*273c0*/  IMAD.X R0, R10, 0x1, R16, P2 ;  /* 0x000000010a007824 */ /* 0x020fca00010e0610 */
[----:B------:R1:W-:Y:S01]  /*273d0*/  STL [R1+0x2584], R0 ;  /* 0x0025840001007387 */ /* 0x0003e20000100800 */
[C---:B0-----:R-:W-:Y:S01]  /*273e0*/  IADD3 R2, P2, R11.reuse, R21, RZ ;  /* 0x000000150b027210 */ /* 0x041fe20007f5e0ff */
[----:B-1----:R-:W-:Y:S02]  /*273f0*/  IMAD.X R0, R10, 0x1, R19, P3 ;  /* 0x000000010a007824 */ /* 0x002fe400018e0613 */
[----:B------:R-:W5:Y:S04]  /*27400*/  LDL.LU R10, [R1+0x740] ;  /* 0x00074000010a7983 */ /* 0x000f680000300800 */
[----:B------:R0:W-:Y:S04]  /*27410*/  STL [R1+0x25b8], R2 ;  /* 0x0025b80201007387 */ /* 0x0001e80000100800 */
[----:B------:R3:W-:Y:S01]  /*27420*/  STL [R1+0x258c], R0 ;  /* 0x00258c0001007387 */ /* 0x0007e20000100800 */
[----:B0-----:R-:W-:-:S03]  /*27430*/  IADD3 R2, P3, R11, R14, RZ ;  /* 0x0000000e0b027210 */ /* 0x001fc60007f7e0ff */
[----:B------:R-:W5:Y:S01]  /*27440*/  LDL.LU R11, [R1+0x61c] ;  /* 0x00061c00010b7983 */ /* 0x000f620000300800 */
[----:B---3--:R-:W-:-:S03]  /*27450*/  IMAD.X R0, R5, 0x1, R16, P4 ;  /* 0x0000000105007824 */ /* 0x008fc600020e0610 */
[----:B------:R0:W-:Y:S04]  /*27460*/  STL [R1+0x25c0], R2 ;  /* 0x0025c00201007387 */ /* 0x0001e80000100800 */
[----:B------:R1:W-:Y:S01]  /*27470*/  STL [R1+0x2594], R0 ;  /* 0x0025940001007387 */ /* 0x0003e20000100800 */
[C---:B0-----:R-:W-:Y:S01]  /*27480*/  IADD3 R2, P4, R12.reuse, R21, RZ ;  /* 0x000000150c027210 */ /* 0x041fe20007f9e0ff */
[----:B-1----:R-:W-:Y:S02]  /*27490*/  IMAD.X R0, R5, 0x1, R19, P5 ;  /* 0x0000000105007824 */ /* 0x002fe400028e0613 */
[----:B------:R-:W3:Y:S04]  /*274a0*/  LDL.LU R5, [R1+0x744] ;  /* 0x0007440001057983 */ /* 0x000ee80000300800 */
[----:B------:R0:W-:Y:S04]  /*274b0*/  STL [R1+0x25c8], R2 ;  /* 0x0025c80201007387 */ /* 0x0001e80000100800 */
[----:B------:R2:W-:Y:S01]  /*274c0*/  STL [R1+0x259c], R0 ;  /* 0x00259c0001007387 */ /* 0x0005e20000100800 */
[----:B0-----:R-:W-:-:S03]  /*274d0*/  IADD3 R2, P5, R12, R14, RZ ;  /* 0x0000000e0c027210 */ /* 0x001fc60007fbe0ff */
[----:B------:R-:W3:Y:S01]  /*274e0*/  LDL.LU R12, [R1+0x624] ;  /* 0x00062400010c7983 */ /* 0x000ee20000300800 */
[----:B--2---:R-:W-:-:S03]  /*274f0*/  IMAD.X R0, R6, 0x1, R16, P0 ;  /* 0x0000000106007824 */ /* 0x004fc600000e0610 */
[----:B------:R0:W-:Y:S04]  /*27500*/  STL [R1+0x25d0], R2 ;  /* 0x0025d00201007387 */ /* 0x0001e80000100800 */
[----:B------:R1:W-:Y:S01]  /*27510*/  STL [R1+0x25a4], R0 ;  /* 0x0025a40001007387 */ /* 0x0003e20000100800 */
[C---:B------:R-:W-:Y:S01]  /*27520*/  IADD3 R3, P0, R13.reuse, R21, RZ ;  /* 0x000000150d037210 */ /* 0x040fe20007f1e0ff */
[----:B0-----:R-:W-:Y:S01]  /*27530*/  IMAD.X R2, R6, 0x1, R19, P1 ;  /* 0x0000000106027824 */ /* 0x001fe200008e0613 */
[----:B-1----:R-:W-:-:S03]  /*27540*/  IADD3 R0, P1, R13, R14, RZ ;  /* 0x0000000e0d007210 */ /* 0x002fc60007f3e0ff */
[----:B------:R-:W-:Y:S04]  /*27550*/  STL [R1+0x25d8], R3 ;  /* 0x0025d80301007387 */ /* 0x000fe80000100800 */
[----:B------:R-:W2:Y:S04]  /*27560*/  LDL.LU R13, [R1+0x748] ;  /* 0x00074800010d7983 */ /* 0x000ea80000300800 */
[----:B------:R0:W-:Y:S04]  /*27570*/  STL [R1+0x25ac], R2 ;  /* 0x0025ac0201007387 */ /* 0x0001e80000100800 */
[----:B------:R1:W-:Y:S04]  /*27580*/  STL [R1+0x25e0], R0 ;  /* 0x0025e00001007387 */ /* 0x0003e80000100800 */
[----:B------:R-:W2:Y:S01]  /*27590*/  LDL.LU R6, [R1+0x628] ;  /* 0x0006280001067983 */ /* 0x000ea20000300800 */
[----:B0-----:R-:W-:-:S02]  /*275a0*/  IMAD.X R2, R7, 0x1, R16, P2 ;  /* 0x0000000107027824 */ /* 0x001fc400010e0610 */
[----:B------:R-:W-:-:S03]  /*275b0*/  IMAD.X R3, R7, 0x1, R19, P3 ;  /* 0x0000000107037824 */ /* 0x000fc600018e0613 */
[----:B------:R0:W-:Y:S01]  /*275c0*/  STL [R1+0x25b4], R2 ;  /* 0x0025b40201007387 */ /* 0x0001e20000100800 */
[C---:B-1----:R-:W-:Y:S02]  /*275d0*/  IADD3 R0, P2, R15.reuse, R21, RZ ;  /* 0x000000150f007210 */ /* 0x042fe40007f5e0ff */
[----:B0-----:R-:W-:-:S03]  /*275e0*/  IADD3 R2, P3, R15, R14, RZ ;  /* 0x0000000e0f027210 */ /* 0x001fc60007f7e0ff */
[----:B------:R0:W-:Y:S04]  /*275f0*/  STL [R1+0x25e8], R0 ;  /* 0x0025e80001007387 */ /* 0x0001e80000100800 */
[----:B------:R1:W-:Y:S04]  /*27600*/  STL [R1+0x25bc], R3 ;  /* 0x0025bc0301007387 */ /* 0x0003e80000100800 */
[----:B------:R-:W2:Y:S04]  /*27610*/  LDL.LU R15, [R1+0x74c] ;  /* 0x00074c00010f7983 */ /* 0x000ea80000300800 */
[----:B------:R-:W-:Y:S01]  /*27620*/  STL [R1+0x25f0], R2 ;  /* 0x0025f00201007387 */ /* 0x000fe20000100800 */
[----:B0-----:R-:W-:-:S03]  /*27630*/  IMAD.X R0, R8, 0x1, R16, P4 ;  /* 0x0000000108007824 */ /* 0x001fc600020e0610 */
[----:B------:R-:W2:Y:S01]  /*27640*/  LDL.LU R7, [R1+0x630] ;  /* 0x0006300001077983 */ /* 0x000ea20000300800 */
[----:B-1----:R-:W-:-:S03]  /*27650*/  IMAD.X R3, R8, 0x1, R19, P5 ;  /* 0x0000000108037824 */ /* 0x002fc600028e0613 */
[----:B------:R0:W-:Y:S02]  /*27660*/  STL [R1+0x25c4], R0 ;  /* 0x0025c40001007387 */ /* 0x0001e40000100800 */
[C---:B0-----:R-:W-:Y:S02]  /*27670*/  IADD3 R0, P4, R17.reuse, R21, RZ ;  /* 0x0000001511007210 */ /* 0x041fe40007f9e0ff */
[----:B------:R-:W-:-:S03]  /*27680*/  IADD3 R2, P5, R17, R14, RZ ;  /* 0x0000000e11027210 */ /* 0x000fc60007fbe0ff */
[----:B------:R4:W-:Y:S04]  /*27690*/  STL [R1+0x25f8], R0 ;  /* 0x0025f80001007387 */ /* 0x0009e80000100800 */
[----:B------:R0:W-:Y:S04]  /*276a0*/  STL [R1+0x25cc], R3 ;  /* 0x0025cc0301007387 */ /* 0x0001e80000100800 */
[----:B------:R-:W2:Y:S04]  /*276b0*/  LDL.LU R17, [R1+0x750] ;  /* 0x0007500001117983 */ /* 0x000ea80000300800 */
[----:B------:R-:W-:Y:S04]  /*276c0*/  STL [R1+0x2600], R2 ;  /* 0x0026000201007387 */ /* 0x000fe80000100800 */
[----:B------:R-:W2:Y:S01]  /*276d0*/  LDL.LU R8, [R1+0x638] ;  /* 0x0006380001087983 */ /* 0x000ea20000300800 */
[----:B----4-:R-:W-:-:S02]  /*276e0*/  IMAD.X R0, R4, 0x1, R16, P0 ;  /* 0x0000000104007824 */ /* 0x010fc400000e0610 */
[----:B0-----:R-:W-:-:S03]  /*276f0*/  IMAD.X R3, R4, 0x1, R19, P1 ;  /* 0x0000000104037824 */ /* 0x001fc600008e0613 */
[----:B------:R0:W-:Y:S02]  /*27700*/  STL [R1+0x25d4], R0 ;  /* 0x0025d40001007387 */ /* 0x0001e40000100800 */
[C---:B0-----:R-:W-:Y:S02]  /*27710*/  IADD3 R0, P0, R9.reuse, R21, RZ ;  /* 0x0000001509007210 */ /* 0x041fe40007f1e0ff */
[----:B------:R-:W-:-:S03]  /*27720*/  IADD3 R2, P1, R9, R14, RZ ;  /* 0x0000000e09027210 */ /* 0x000fc60007f3e0ff */
[----:B------:R-:W-:Y:S04]  /*27730*/  STL [R1+0x2608], R0 ;  /* 0x0026080001007387 */ /* 0x000fe80000100800 */
[----:B------:R0:W-:Y:S04]  /*27740*/  STL [R1+0x25dc], R3 ;  /* 0x0025dc0301007387 */ /* 0x0001e80000100800 */
[----:B------:R-:W4:Y:S04]  /*27750*/  LDL.LU R9, [R1+0x754] ;  /* 0x0007540001097983 */ /* 0x000f280000300800 */
[----:B------:R-:W-:Y:S04]  /*27760*/  STL [R1+0x2610], R2 ;  /* 0x0026100201007387 */ /* 0x000fe80000100800 */
[----:B0-----:R-:W4:Y:S01]  /*27770*/  LDL.LU R3, [R1+0x63c] ;  /* 0x00063c0001037983 */ /* 0x001f220000300800 */
[----:B-----5:R-:W-:-:S02]  /*27780*/  IMAD.X R0, R10, 0x1, R16, P2 ;  /* 0x000000010a007824 */ /* 0x020fc400010e0610 */
[----:B------:R-:W-:-:S03]  /*27790*/  IMAD.X R4, R10, 0x1, R19, P3 ;  /* 0x000000010a047824 */ /* 0x000fc600018e0613 */
[----:B------:R0:W-:Y:S02]  /*277a0*/  STL [R1+0x25e4], R0 ;  /* 0x0025e40001007387 */ /* 0x0001e40000100800 */
[C---:B0-----:R-:W-:Y:S02]  /*277b0*/  IADD3 R0, P2, R11.reuse, R21, RZ ;  /* 0x000000150b007210 */ /* 0x041fe40007f5e0ff */
[----:B------:R-:W-:-:S03]  /*277c0*/  IADD3 R2, P3, R11, R14, RZ ;  /* 0x0000000e0b027210 */ /* 0x000fc60007f7e0ff */
[----:B------:R3:W-:Y:S04]  /*277d0*/  STL [R1+0x2618], R0 ;  /* 0x0026180001007387 */ /* 0x0007e80000100800 */
[----:B------:R-:W-:Y:S04]  /*277e0*/  STL [R1+0x25ec], R4 ;  /* 0x0025ec0401007387 */ /* 0x000fe80000100800 */
[----:B------:R-:W5:Y:S04]  /*277f0*/  LDL.LU R10, [R1+0x758] ;  /* 0x00075800010a7983 */ /* 0x000f680000300800 */
[----:B------:R0:W-:Y:S01]  /*27800*/  STL [R1+0x2620], R2 ;  /* 0x0026200201007387 */ /* 0x0001e20000100800 */
[----:B---3--:R-:W-:-:S03]  /*27810*/  IMAD.X R0, R5, 0x1, R16, P4 ;  /* 0x0000000105007824 */ /* 0x008fc600020e0610 */
[----:B------:R-:W3:Y:S04]  /*27820*/  LDL.LU R11, [R1+0x644] ;  /* 0x00064400010b7983 */ /* 0x000ee80000300800 */
[----:B------:R1:W-:Y:S01]  /*27830*/  STL [R1+0x25f4], R0 ;  /* 0x0025f40001007387 */ /* 0x0003e20000100800 */
[----:B0-----:R-:W-:Y:S01]  /*27840*/  IMAD.X R2, R5, 0x1, R19, P5 ;  /* 0x0000000105027824 */ /* 0x001fe200028e0613 */
[C---:B------:R-:W-:Y:S02]  /*27850*/  IADD3 R4, P4, R12.reuse, R21, RZ ;  /* 0x000000150c047210 */ /* 0x040fe40007f9e0ff */
[----:B-1----:R-:W-:-:S03]  /*27860*/  IADD3 R0, P5, R12, R14, RZ ;  /* 0x0000000e0c007210 */ /* 0x002fc60007fbe0ff */
[----:B------:R0:W-:Y:S04]  /*27870*/  STL [R1+0x2628], R4 ;  /* 0x0026280401007387 */ /* 0x0001e80000100800 */
[----:B0-----:R-:W3:Y:S04]  /*27880*/  LDL.LU R4, [R1+0x75c] ;  /* 0x00075c0001047983 */ /* 0x001ee80000300800 */
[----:B------:R2:W-:Y:S04]  /*27890*/  STL [R1+0x25fc], R2 ;  /* 0x0025fc0201007387 */ /* 0x0005e80000100800 */
[----:B------:R0:W-:Y:S04]  /*278a0*/  STL [R1+0x2630], R0 ;  /* 0x0026300001007387 */ /* 0x0001e80000100800 */
[----:B------:R-:W3:Y:S01]  /*278b0*/  LDL.LU R12, [R1+0x648] ;  /* 0x00064800010c7983 */ /* 0x000ee20000300800 */
[----:B--2---:R-:W-:-:S05]  /*278c0*/  IMAD.X R2, R13, 0x1, R16, P0 ;  /* 0x000000010d027824 */ /* 0x004fca00000e0610 */
[----:B------:R1:W-:Y:S01]  /*278d0*/  STL [R1+0x2604], R2 ;  /* 0x0026040201007387 */ /* 0x0003e20000100800 */
[C---:B0-----:R-:W-:Y:S01]  /*278e0*/  IADD3 R0, P0, R6.reuse, R21, RZ ;  /* 0x0000001506007210 */ /* 0x041fe20007f1e0ff */
[----:B-1----:R-:W-:Y:S02]  /*278f0*/  IMAD.X R2, R13, 0x1, R19, P1 ;  /* 0x000000010d027824 */ /* 0x002fe400008e0613 */
[----:B------:R-:W2:Y:S04]  /*27900*/  LDL.LU R13, [R1+0x760] ;  /* 0x00076000010d7983 */ /* 0x000ea80000300800 */
[----:B------:R0:W-:Y:S04]  /*27910*/  STL [R1+0x2638], R0 ;  /* 0x0026380001007387 */ /* 0x0001e80000100800 */
[----:B------:R1:W-:Y:S04]  /*27920*/  STL [R1+0x260c], R2 ;  /* 0x00260c0201007387 */ /* 0x0003e80000100800 */
[----:B------:R-:W2:Y:S01]  /*27930*/  LDL.LU R5, [R1+0x650] ;  /* 0x0006500001057983 */ /* 0x000ea20000300800 */
[----:B0-----:R-:W-:Y:S01]  /*27940*/  IADD3 R0, P1, R6, R14, RZ ;  /* 0x0000000e06007210 */ /* 0x001fe20007f3e0ff */
[----:B------:R-:W-:-:S04]  /*27950*/  IMAD.X R6, R15, 0x1, R16, P2 ;  /* 0x000000010f067824 */ /* 0x000fc800010e0610 */
[----:B------:R0:W-:Y:S01]  /*27960*/  STL [R1+0x2640], R0 ;  /* 0x0026400001007387 */ /* 0x0001e20000100800 */
[----:B-1----:R-:W-:-:S03]  /*27970*/  IADD3 R2, P2, R7, R21, RZ ;  /* 0x0000001507027210 */ /* 0x002fc60007f5e0ff */
[----:B------:R1:W-:Y:S01]  /*27980*/  STL [R1+0x2614], R6 ;  /* 0x0026140601007387 */ /* 0x0003e20000100800 */
[----:B0-----:R-:W-:-:S03]  /*27990*/  IMAD.X R0, R15, 0x1, R19, P3 ;  /* 0x000000010f007824 */ /* 0x001fc600018e0613 */
[----:B-1----:R-:W2:Y:S04]  /*279a0*/  LDL.LU R6, [R1+0x764] ;  /* 0x0007640001067983 */ /* 0x002ea80000300800 */
[----:B------:R-:W-:Y:S04]  /*279b0*/  STL [R1+0x2648], R2 ;  /* 0x0026480201007387 */ /* 0x000fe80000100800 */
[----:B------:R-:W2:Y:S04]  /*279c0*/  LDL.LU R15, [R1+0x658] ;  /* 0x00065800010f7983 */ /* 0x000ea80000300800 */
[----:B------:R0:W-:Y:S02]  /*279d0*/  STL [R1+0x261c], R0 ;  /* 0x00261c0001007387 */ /* 0x0001e40000100800 */
[----:B0-----:R-:W-:Y:S01]  /*279e0*/  IADD3 R0, P3, R7, R14, RZ ;  /* 0x0000000e07007210 */ /* 0x001fe20007f7e0ff */
[----:B------:R-:W-:Y:S01]  /*279f0*/  IMAD.X R7, R17, 0x1, R16, P4 ;  /* 0x0000000111077824 */ /* 0x000fe200020e0610 */
[----:B------:R-:W-:-:S03]  /*27a00*/  IADD3 R2, P4, R8, R21, RZ ;  /* 0x0000001508027210 */ /* 0x000fc60007f9e0ff */
[----:B------:R0:W-:Y:S04]  /*27a10*/  STL [R1+0x2650], R0 ;  /* 0x0026500001007387 */ /* 0x0001e80000100800 */
[----:B------:R1:W-:Y:S01]  /*27a20*/  STL [R1+0x2624], R7 ;  /* 0x0026240701007387 */ /* 0x0003e20000100800 */
[----:B0-----:R-:W-:-:S03]  /*27a30*/  IMAD.X R0, R17, 0x1, R19, P5 ;  /* 0x0000000111007824 */ /* 0x001fc600028e0613 */
[----:B------:R-:W2:Y:S04]  /*27a40*/  LDL.LU R17, [R1+0x768] ;  /* 0x0007680001117983 */ /* 0x000ea80000300800 */
[----:B------:R-:W-:Y:S04]  /*27a50*/  STL [R1+0x2658], R2 ;  /* 0x0026580201007387 */ /* 0x000fe80000100800 */
[----:B-1----:R-:W2:Y:S04]  /*27a60*/  LDL.LU R7, [R1+0x65c] ;  /* 0x00065c0001077983 */ /* 0x002ea80000300800 */
[----:B------:R0:W-:Y:S02]  /*27a70*/  STL [R1+0x262c], R0 ;  /* 0x00262c0001007387 */ /* 0x0001e40000100800 */
[----:B0-----:R-:W-:-:S05]  /*27a80*/  IADD3 R0, P5, R8, R14, RZ ;  /* 0x0000000e08007210 */ /* 0x001fca0007fbe0ff */
[----:B------:R0:W-:Y:S01]  /*27a90*/  STL [R1+0x2660], R0 ;  /* 0x0026600001007387 */ /* 0x0001e20000100800 */
[C---:B----4-:R-:W-:Y:S02]  /*27aa0*/  IMAD.X R8, R9.reuse, 0x1, R16, P0 ;  /* 0x0000000109087824 */ /* 0x050fe400000e0610 */
[----:B0-----:R-:W-:-:S03]  /*27ab0*/  IMAD.X R0, R9, 0x1, R19, P1 ;  /* 0x0000000109007824 */ /* 0x001fc600008e0613 */
[----:B------:R0:W-:Y:S01]  /*27ac0*/  STL [R1+0x2634], R8 ;  /* 0x0026340801007387 */ /* 0x0001e20000100800 */
[----:B------:R-:W-:-:S03]  /*27ad0*/  IADD3 R2, P0, R3, R21, RZ ;  /* 0x0000001503027210 */ /* 0x000fc60007f1e0ff */
[----:B0-----:R-:W4:Y:S04]  /*27ae0*/  LDL.LU R8, [R1+0x76c] ;  /* 0x00076c0001087983 */ /* 0x001f280000300800 */
[----:B------:R-:W-:Y:S04]  /*27af0*/  STL [R1+0x2668], R2 ;  /* 0x0026680201007387 */ /* 0x000fe80000100800 */
[----:B------:R-:W4:Y:S04]  /*27b00*/  LDL.LU R9, [R1+0x664] ;  /* 0x0006640001097983 */ /* 0x000f280000300800 */
[----:B------:R0:W-:Y:S02]  /*27b10*/  STL [R1+0x263c], R0 ;  /* 0x00263c0001007387 */ /* 0x0001e40000100800 */
[----:B0-----:R-:W-:Y:S01]  /*27b20*/  IADD3 R0, P1, R3, R14, RZ ;  /* 0x0000000e03007210 */ /* 0x001fe20007f3e0ff */
[----:B-----5:R-:W-:-:S04]  /*27b30*/  IMAD.X R3, R10, 0x1, R16, P2 ;  /* 0x000000010a037824 */ /* 0x020fc800010e0610 */
[----:B------:R0:W-:Y:S04]  /*27b40*/  STL [R1+0x2670], R0 ;  /* 0x0026700001007387 */ /* 0x0001e80000100800 */
[----:B------:R-:W-:Y:S01]  /*27b50*/  STL [R1+0x2644], R3 ;  /* 0x0026440301007387 */ /* 0x000fe20000100800 */
[C---:B---3--:R-:W-:Y:S01]  /*27b60*/  IADD3 R2, P2, R11.reuse, R21, RZ ;  /* 0x000000150b027210 */ /* 0x048fe20007f5e0ff */
[----:B0-----:R-:W-:Y:S02]  /*27b70*/  IMAD.X R0, R10, 0x1, R19, P3 ;  /* 0x000000010a007824 */ /* 0x001fe400018e0613 */
[----:B------:R-:W3:Y:S04]  /*27b80*/  LDL.LU R10, [R1+0x770] ;  /* 0x00077000010a7983 */ /* 0x000ee80000300800 */
[----:B------:R0:W-:Y:S04]  /*27b90*/  STL [R1+0x2678], R2 ;  /* 0x0026780201007387 */ /* 0x0001e80000100800 */
[----:B------:R1:W-:Y:S01]  /*27ba0*/  STL [R1+0x264c], R0 ;  /* 0x00264c0001007387 */ /* 0x0003e20000100800 */
[----:B0-----:R-:W-:-:S03]  /*27bb0*/  IADD3 R2, P3, R11, R14, RZ ;  /* 0x0000000e0b027210 */ /* 0x001fc60007f7e0ff */
[----:B------:R-:W5:Y:S04]  /*27bc0*/  LDL.LU R11, [R1+0x668] ;  /* 0x00066800010b7983 */ /* 0x000f680000300800 */
[----:B------:R0:W-:Y:S01]  /*27bd0*/  STL [R1+0x2680], R2 ;  /* 0x0026800201007387 */ /* 0x0001e20000100800 */
[C---:B-1----:R-:W-:Y:S02]  /*27be0*/  IMAD.X R0, R4.reuse, 0x1, R16, P4 ;  /* 0x0000000104007824 */ /* 0x042fe400020e0610 */
[----:B------:R-:W-:-:S03]  /*27bf0*/  IMAD.X R3, R4, 0x1, R19, P5 ;  /* 0x0000000104037824 */ /* 0x000fc600028e0613 */
[----:B------:R1:W-:Y:S01]  /*27c00*/  STL [R1+0x2654], R0 ;  /* 0x0026540001007387 */ /* 0x0003e20000100800 */
[C---:B0-----:R-:W-:Y:S02]  /*27c10*/  IADD3 R2, P4, R12.reuse, R21, RZ ;  /* 0x000000150c027210 */ /* 0x041fe40007f9e0ff */
[----:B-1----:R-:W-:-:S03]  /*27c20*/  IADD3 R0, P5, R12, R14, RZ ;  /* 0x0000000e0c007210 */ /* 0x002fc60007fbe0ff */
[----:B------:R2:W-:Y:S04]  /*27c30*/  STL [R1+0x2688], R2 ;  /* 0x0026880201007387 */ /* 0x0005e80000100800 */
[----:B------:R-:W-:Y:S04]  /*27c40*/  STL [R1+0x265c], R3 ;  /* 0x00265c0301007387 */ /* 0x000fe80000100800 */
[----:B------:R-:W5:Y:S01]  /*27c50*/  LDL.LU R12, [R1+0x774] ;  /* 0x00077400010c7983 */ /* 0x000f620000300800 */
[----:B--2---:R-:W-:-:S03]  /*27c60*/  IMAD.X R2, R13, 0x1, R16, P0 ;  /* 0x000000010d027824 */ /* 0x004fc600000e0610 */
[----:B------:R0:W-:Y:S04]  /*27c70*/  STL [R1+0x2690], R0 ;  /* 0x0026900001007387 */ /* 0x0001e80000100800 */
[----:B------:R1:W-:Y:S01]  /*27c80*/  STL [R1+0x2664], R2 ;  /* 0x0026640201007387 */ /* 0x0003e20000100800 */
[----:B0-----:R-:W-:Y:S01]  /*27c90*/  IADD3 R0, P0, R5, R21, RZ ;  /* 0x0000001505007210 */ /* 0x001fe20007f1e0ff */
[----:B-1----:R-:W-:Y:S02]  /*27ca0*/  IMAD.X R2, R13, 0x1, R19, P1 ;  /* 0x000000010d027824 */ /* 0x002fe400008e0613 */
[----:B------:R-:W2:Y:S04]  /*27cb0*/  LDL.LU R13, [R1+0x670] ;  /* 0x00067000010d7983 */ /* 0x000ea80000300800 */
[----:B------:R0:W-:Y:S04]  /*27cc0*/  STL [R1+0x2698], R0 ;  /* 0x0026980001007387 */ /* 0x0001e80000100800 */
[----:B------:R1:W-:Y:S01]  /*27cd0*/  STL [R1+0x266c], R2 ;  /* 0x00266c0201007387 */ /* 0x0003e20000100800 */
[----:B0-----:R-:W-:Y:S01]  /*27ce0*/  IADD3 R0, P1, R5, R14, RZ ;  /* 0x0000000e05007210 */ /* 0x001fe20007f3e0ff */
[----:B-1----:R-:W-:-:S04]  /*27cf0*/  IMAD.X R2, R6, 0x1, R16, P2 ;  /* 0x0000000106027824 */ /* 0x002fc800010e0610 */
[----:B------:R0:W-:Y:S01]  /*27d00*/  STL [R1+0x26a0], R0 ;  /* 0x0026a00001007387 */ /* 0x0001e20000100800 */
[----:B------:R-:W-:-:S03]  /*27d10*/  IADD3 R3, P2, R15, R21, RZ ;  /* 0x000000150f037210 */ /* 0x000fc60007f5e0ff */
[----:B------:R1:W-:Y:S01]  /*27d20*/  STL [R1+0x2674], R2 ;  /* 0x0026740201007387 */ /* 0x0003e20000100800 */
[----:B0-----:R-:W-:-:S03]  /*27d30*/  IMAD.X R0, R6, 0x1, R19, P3 ;  /* 0x0000000106007824 */ /* 0x001fc600018e0613 */
[----:B------:R-:W-:Y:S04]  /*27d40*/  STL [R1+0x26a8], R3 ;  /* 0x0026a80301007387 */ /* 0x000fe80000100800 */
[----:B------:R-:W2:Y:S01]  /*27d50*/  LDL.LU R18, [R1+0x778] ;  /* 0x0007780001127983 */ /* 0x000ea20000300800 */
[----:B-1----:R-:W-:-:S03]  /*27d60*/  IADD3 R2, P3, R15, R14, RZ ;  /* 0x0000000e0f027210 */ /* 0x002fc60007f7e0ff */
[----:B------:R0:W-:Y:S04]  /*27d70*/  STL [R1+0x267c], R0 ;  /* 0x00267c0001007387 */ /* 0x0001e80000100800 */
[----:B0-----:R-:W2:Y:S04]  /*27d80*/  LDL.LU R0, [R1+0x678] ;  /* 0x0006780001007983 */ /* 0x001ea80000300800 */
[----:B------:R0:W-:Y:S01]  /*27d90*/  STL [R1+0x26b0], R2 ;  /* 0x0026b00201007387 */ /* 0x0001e20000100800 */
[----:B------:R-:W-:-:S05]  /*27da0*/  IMAD.X R4, R17, 0x1, R16, P4 ;  /* 0x0000000111047824 */ /* 0x000fca00020e0610 */
[----:B------:R1:W-:Y:S01]  /*27db0*/  STL [R1+0x2684], R4 ;  /* 0x0026840401007387 */ /* 0x0003e20000100800 */
[----:B------:R-:W-:-:S03]  /*27dc0*/  IADD3 R3, P4, R7, R21, RZ ;  /* 0x0000001507037210 */ /* 0x000fc60007f9e0ff */
[----:B------:R-:W2:Y:S01]  /*27dd0*/  LDL.LU R15, [R1+0x77c] ;  /* 0x00077c00010f7983 */ /* 0x000ea20000300800 */
[----:B0-----:R-:W-:-:S03]  /*27de0*/  IMAD.X R2, R17, 0x1, R19, P5 ;  /* 0x0000000111027824 */ /* 0x001fc600028e0613 */
[----:B------:R-:W-:Y:S04]  /*27df0*/  STL [R1+0x26b8], R3 ;  /* 0x0026b80301007387 */ /* 0x000fe80000100800 */
[----:B------:R-:W2:Y:S01]  /*27e00*/  LDL.LU R17, [R1+0x67c] ;  /* 0x00067c0001117983 */ /* 0x000ea20000300800 */
[----:B-1----:R-:W-:-:S03]  /*27e10*/  IADD3 R4, P5, R7, R14, RZ ;  /* 0x0000000e07047210 */ /* 0x002fc60007fbe0ff */
[----:B------:R4:W-:Y:S04]  /*27e20*/  STL [R1+0x268c], R2 ;  /* 0x00268c0201007387 */ /* 0x0009e80000100800 */
[----:B------:R0:W-:Y:S01]  /*27e30*/  STL [R1+0x26c0], R4 ;  /* 0x0026c00401007387 */ /* 0x0001e20000100800 */
[C---:B----4-:R-:W-:Y:S02]  /*27e40*/  IMAD.X R2, R8.reuse, 0x1, R16, P0 ;  /* 0x0000000108027824 */ /* 0x050fe400000e0610 */
[----:B0-----:R-:W-:-:S03]  /*27e50*/  IMAD.X R4, R8, 0x1, R19, P1 ;  /* 0x0000000108047824 */ /* 0x001fc600008e0613 */
[----:B------:R0:W-:Y:S01]  /*27e60*/  STL [R1+0x2694], R2 ;  /* 0x0026940201007387 */ /* 0x0001e20000100800 */
[C---:B------:R-:W-:Y:S02]  /*27e70*/  IADD3 R3, P0, R9.reuse, R21, RZ ;  /* 0x0000001509037210 */ /* 0x040fe40007f1e0ff */
[----:B------:R-:W-:Y:S01]  /*27e80*/  IADD3 R5, P1, R9, R14, RZ ;  /* 0x0000000e09057210 */ /* 0x000fe20007f3e0ff */
[----:B0-----:R-:W4:Y:S04]  /*27e90*/  LDL.LU R2, [R1+0x780] ;  /* 0x0007800001027983 */ /* 0x001f280000300800 */
[----:B------:R0:W-:Y:S04]  /*27ea0*/  STL [R1+0x26c8], R3 ;  /* 0x0026c80301007387 */ /* 0x0001e80000100800 */
[----:B0-----:R-:W4:Y:S04]  /*27eb0*/  LDL.LU R3, [R1+0x684] ;  /* 0x0006840001037983 */ /* 0x001f280000300800 */
[----:B------:R0:W-:Y:S01]  /*27ec0*/  STL [R1+0x269c], R4 ;  /* 0x00269c0401007387 */ /* 0x0001e20000100800 */
[----:B---3--:R-:W-:-:S03]  /*27ed0*/  IMAD.X R6, R10, 0x1, R16, P2 ;  /* 0x000000010a067824 */ /* 0x008fc600010e0610 */
[----:B0-----:R-:W3:Y:S04]  /*27ee0*/  LDL.LU R4, [R1+0x784] ;  /* 0x0007840001047983 */ /* 0x001ee80000300800 */
[----:B------:R0:W-:Y:S01]  /*27ef0*/  STL [R1+0x26d0], R5 ;  /* 0x0026d00501007387 */ /* 0x0001e20000100800 */
[----:B------:R-:W-:-:S03]  /*27f00*/  IMAD.X R8, R10, 0x1, R19, P3 ;  /* 0x000000010a087824 */ /* 0x000fc600018e0613 */
[----:B0-----:R-:W3:Y:S01]  /*27f10*/  LDL.LU R5, [R1+0x688] ;  /* 0x0006880001057983 */ /* 0x001ee20000300800 */
[----:B-----5:R-:W-:-:S03]  /*27f20*/  IADD3 R7, P2, R11, R21, RZ ;  /* 0x000000150b077210 */ /* 0x020fc60007f5e0ff */
[----:B------:R0:W-:Y:S01]  /*27f30*/  STL [R1+0x26a4], R6 ;  /* 0x0026a40601007387 */ /* 0x0001e20000100800 */
[----:B------:R-:W-:-:S03]  /*27f40*/  IADD3 R9, P3, R11, R14, RZ ;  /* 0x0000000e0b097210 */ /* 0x000fc60007f7e0ff */
[----:B0-----:R-:W5:Y:S04]  /*27f50*/  LDL.LU R6, [R1+0x788] ;  /* 0x0007880001067983 */ /* 0x001f680000300800 */
[----:B------:R0:W-:Y:S04]  /*27f60*/  STL [R1+0x26d8], R7 ;  /* 0x0026d80701007387 */ /* 0x0001e80000100800 */
[----:B0-----:R-:W5:Y:S04]  /*27f70*/  LDL.LU R7, [R1+0x690] ;  /* 0x0006900001077983 */ /* 0x001f680000300800 */
[----:B------:R0:W-:Y:S01]  /*27f80*/  STL [R1+0x26ac], R8 ;  /* 0x0026ac0801007387 */ /* 0x0001e20000100800 */
[----:B------:R-:W-:-:S02]  /*27f90*/  IMAD.X R10, R12, 0x1, R16, P4 ;  /* 0x000000010c0a7824 */ /* 0x000fc400020e0610 */
[----:B------:R-:W-:Y:S01]  /*27fa0*/  IMAD.X R11, R12, 0x1, R19, P5 ;  /* 0x000000010c0b7824 */ /* 0x000fe200028e0613 */
[----:B0-----:R-:W5:Y:S04]  /*27fb0*/  LDL.LU R8, [R1+0x78c] ;  /* 0x00078c0001087983 */ /* 0x001f680000300800 */
[----:B------:R0:W-:Y:S04]  /*27fc0*/  STL [R1+0x26e0], R9 ;  /* 0x0026e00901007387 */ /* 0x0001e80000100800 */
[----:B0-----:R-:W5:Y:S01]  /*27fd0*/  LDL.LU R9, [R1+0x698] ;  /* 0x0006980001097983 */ /* 0x001f620000300800 */
[----:B--2---:R-:W-:-:S03]  /*27fe0*/  IADD3 R20, P4, R13, R21, RZ ;  /* 0x000000150d147210 */ /* 0x004fc60007f9e0ff */
[----:B------:R0:W-:Y:S04]  /*27ff0*/  STL [R1+0x26b4], R10 ;  /* 0x0026b40a01007387 */ /* 0x0001e80000100800 */
[----:B0-----:R-:W2:Y:S04]  /*28000*/  LDL.LU R10, [R1+0x790] ;  /* 0x00079000010a7983 */ /* 0x001ea80000300800 */
[----:B------:R0:W-:Y:S04]  /*28010*/  STL [R1+0x26e8], R20 ;  /* 0x0026e81401007387 */ /* 0x0001e80000100800 */
[----:B------:R-:W2:Y:S04]  /*28020*/  LDL R12, [R1+0xfa0] ;  /* 0x000fa000010c7983 */ /* 0x000ea80000100800 */
[----:B------:R1:W-:Y:S01]  /*28030*/  STL [R1+0x26bc], R11 ;  /* 0x0026bc0b01007387 */ /* 0x0003e20000100800 */
[----:B0-----:R-:W-:Y:S01]  /*28040*/  IMAD.X R20, R18, 0x1, R16, P0 ;  /* 0x0000000112147824 */ /* 0x001fe200000e0610 */
[----:B-1----:R-:W-:-:S02]  /*28050*/  IADD3 R11, P5, R13, R14, RZ ;  /* 0x0000000e0d0b7210 */ /* 0x002fc40007fbe0ff */
[----:B------:R-:W2:Y:S04]  /*28060*/  LDL R13, [R1+0xf9c] ;  /* 0x000f9c00010d7983 */ /* 0x000ea80000100800 */
[----:B------:R0:W-:Y:S01]  /*28070*/  STL [R1+0x26f0], R11 ;  /* 0x0026f00b01007387 */ /* 0x0001e20000100800 */
[----:B------:R-:W-:-:S03]  /*28080*/  IADD3 R22, P0, R0, R21, RZ ;  /* 0x0000001500167210 */ /* 0x000fc60007f1e0ff */
[----:B0-----:R-:W2:Y:S04]  /*28090*/  LDL.LU R11, [R1+0x794] ;  /* 0x00079400010b7983 */ /* 0x001ea80000300800 */
[----:B------:R0:W-:Y:S04]  /*280a0*/  STL [R1+0x26c4], R20 ;  /* 0x0026c41401007387 */ /* 0x0001e80000100800 */
[----:B------:R-:W-:Y:S01]  /*280b0*/  STL [R1+0x26f8], R22 ;  /* 0x0026f81601007387 */ /* 0x000fe20000100800 */
[----:B0-----:R-:W-:Y:S01]  /*280c0*/  IMAD.X R20, R18, 0x1, R19, P1 ;  /* 0x0000000112147824 */ /* 0x001fe200008e0613 */
[----:B------:R-:W-:Y:S01]  /*280d0*/  IADD3 R18, P1, R0, R14, RZ ;  /* 0x0000000e00127210 */ /* 0x000fe20007f3e0ff */
[----:B------:R-:W-:-:S03]  /*280e0*/  IMAD.X R0, R15, 0x1, R16, P2 ;  /* 0x000000010f007824 */ /* 0x000fc600010e0610 */
[----:B------:R0:W-:Y:S04]  /*280f0*/  STL [R1+0x26cc], R20 ;  /* 0x0026cc1401007387 */ /* 0x0001e80000100800 */
[----:B------:R1:W-:Y:S01]  /*28100*/  STL [R1+0x2700], R18 ;  /* 0x0027001201007387 */ /* 0x0003e20000100800 */
[----:B0-----:R-:W-:-:S03]  /*28110*/  IADD3 R20, P2, R17, R21, RZ ;  /* 0x0000001511147210 */ /* 0x001fc60007f5e0ff */
[----:B------:R0:W-:Y:S01]  /*28120*/  STL [R1+0x26d4], R0 ;  /* 0x0026d40001007387 */ /* 0x0001e20000100800 */
[----:B-1----:R-:W-:-:S03]  /*28130*/  IMAD.X R18, R15, 0x1, R19, P3 ;  /* 0x000000010f127824 */ /* 0x002fc600018e0613 */
[----:B------:R-:W-:Y:S04]  /*28140*/  STL [R1+0x2708], R20 ;  /* 0x0027081401007387 */ /* 0x000fe80000100800 */
[----:B------:R-:W2:Y:S01]  /*28150*/  LDL R15, [R1+0xf98] ;  /* 0x000f9800010f7983 */ /* 0x000ea20000100800 */
[----:B0-----:R-:W-:-:S03]  /*28160*/  IADD3 R0, P3, R17, R14, RZ ;  /* 0x0000000e11007210 */ /* 0x001fc60007f7e0ff */
[----:B------:R4:W-:Y:S04]  /*28170*/  STL [R1+0x26dc], R18 ;  /* 0x0026dc1201007387 */ /* 0x0009e80000100800 */
[----:B------:R-:W2:Y:S04]  /*28180*/  LDL R17, [R1+0xf94] ;  /* 0x000f940001117983 */ /* 0x000ea80000100800 */
[----:B------:R0:W-:Y:S01]  /*28190*/  STL [R1+0x2710], R0 ;  /* 0x0027100001007387 */ /* 0x0001e20000100800 */
[----:B------:R-:W-:Y:S02]  /*281a0*/  USHF.R.S32.HI UR4, URZ, 0x1f, UR51 ;  /* 0x0000001f3f047899 */ /* 0x000fe40008011433 */
[----:B------:R-:W-:Y:S01]  /*281b0*/  USHF.R.S32.HI UR5, URZ, 0x1f, UR53 ;  /* 0x0000001f3f057899 */ /* 0x000fe20008011435 */
[----:B----4-:R-:W-:-:S02]  /*281c0*/  IMAD.X R18, R2, 0x1, R16, P4 ;  /* 0x0000000102127824 */ /* 0x010fc400020e0610 */
[----:B------:R-:W-:-:S03]  /*281d0*/  IMAD.X R2, R2, 0x1, R19, P5 ;  /* 0x0000000102027824 */ /* 0x000fc600028e0613 */
[----:B------:R-:W-:Y:S01]  /*281e0*/  STL [R1+0x26e4], R18 ;  /* 0x0026e41201007387 */ /* 0x000fe20000100800 */
[C---:B0-----:R-:W-:Y:S02]  /*281f0*/  IADD3 R0, P4, R3.reuse, R21, RZ ;  /* 0x0000001503007210 */ /* 0x041fe40007f9e0ff */
[----:B------:R-:W-:-:S03]  /*28200*/  IADD3 R3, P5, R3, R14, RZ ;  /* 0x0000000e03037210 */ /* 0x000fc60007fbe0ff */
[----:B------:R3:W-:Y:S04]  /*28210*/  STL [R1+0x2718], R0 ;  /* 0x0027180001007387 */ /* 0x0007e80000100800 */
[----:B------:R0:W-:Y:S01]  /*28220*/  STL [R1+0x26ec], R2 ;  /* 0x0026ec0201007387 */ /* 0x0001e20000100800 */
[----:B---3--:R-:W-:-:S03]  /*28230*/  IMAD.X R0, R4, 0x1, R16, P0 ;  /* 0x0000000104007824 */ /* 0x008fc600000e0610 */
[----:B------:R1:W-:Y:S04]  /*28240*/  STL [R1+0x271c], R3 ;  /* 0x00271c0301007387 */ /* 0x0003e80000100800 */
[----:B------:R3:W-:Y:S01]  /*28250*/  STL [R1+0x26f4], R0 ;  /* 0x0026f40001007387 */ /* 0x0007e20000100800 */
[C---:B0-----:R-:W-:Y:S01]  /*28260*/  IADD3 R2, P0, R5.reuse, R21, RZ ;  /* 0x0000001505027210 */ /* 0x041fe20007f1e0ff */
[----:B-1----:R-:W-:Y:S01]  /*28270*/  IMAD.X R3, R4, 0x1, R19, P1 ;  /* 0x0000000104037824 */ /* 0x002fe200008e0613 */
[----:B---3--:R-:W-:-:S03]  /*28280*/  IADD3 R0, P1, R5, R14, RZ ;  /* 0x0000000e05007210 */ /* 0x008fc60007f3e0ff */
[----:B------:R5:W-:Y:S04]  /*28290*/  STL [R1+0x2720], R2 ;  /* 0x0027200201007387 */ /* 0x000be80000100800 */
[----:B------:R-:W-:Y:S01]  /*282a0*/  STL [R1+0x26fc], R3 ;  /* 0x0026fc0301007387 */ /* 0x000fe20000100800 */
[----:B-----5:R-:W-:-:S03]  /*282b0*/  IMAD.X R2, R6, 0x1, R16, P2 ;  /* 0x0000000106027824 */ /* 0x020fc600010e0610 */
[----:B------:R0:W-:Y:S04]  /*282c0*/  STL [R1+0x2724], R0 ;  /* 0x0027240001007387 */ /* 0x0001e80000100800 */
[----:B------:R1:W-:Y:S01]  /*282d0*/  STL [R1+0x2704], R2 ;  /* 0x0027040201007387 */ /* 0x0003e20000100800 */
[----:B0-----:R-:W-:Y:S01]  /*282e0*/  IMAD.X R0, R6, 0x1, R19, P3 ;  /* 0x0000000106007824 */ /* 0x001fe200018e0613 */
[C---:B------:R-:W-:Y:S02]  /*282f0*/  IADD3 R3, P2, R7.reuse, R21, RZ ;  /* 0x0000001507037210 */ /* 0x040fe40007f5e0ff */
[----:B-1----:R-:W-:-:S03]  /*28300*/  IADD3 R2, P3, R7, R14, RZ ;  /* 0x0000000e07027210 */ /* 0x002fc60007f7e0ff */
[----:B------:R0:W-:Y:S04]  /*28310*/  STL [R1+0x2728], R3 ;  /* 0x0027280301007387 */ /* 0x0001e80000100800 */
[----:B------:R-:W-:Y:S04]  /*28320*/  STL [R1+0x270c], R0 ;  /* 0x00270c0001007387 */ /* 0x000fe80000100800 */
[----:B------:R1:W-:Y:S01]  /*28330*/  STL [R1+0x272c], R2 ;  /* 0x00272c0201007387 */ /* 0x0003e20000100800 */
[----:B0-----:R-:W-:-:S05]  /*28340*/  IMAD.X R3, R8, 0x1, R16, P4 ;  /* 0x0000000108037824 */ /* 0x001fca00020e0610 */
[----:B------:R0:W-:Y:S01]  /*28350*/  STL [R1+0x2714], R3 ;  /* 0x0027140301007387 */ /* 0x0001e20000100800 */
[----:B-1----:R-:W-:Y:S01]  /*28360*/  IMAD.X R2, R8, 0x1, R19, P5 ;  /* 0x0000000108027824 */ /* 0x002fe200028e0613 */
[C---:B------:R-:W-:Y:S02]  /*28370*/  IADD3 R0, P4, R9.reuse, R21, RZ ;  /* 0x0000001509007210 */ /* 0x040fe40007f9e0ff */
[----:B0-----:R-:W-:-:S03]  /*28380*/  IADD3 R3, P5, R9, R14, RZ ;  /* 0x0000000e09037210 */ /* 0x001fc60007fbe0ff */
[----:B------:R-:W-:Y:S04]  /*28390*/  STL [R1+0x181c], R0 ;  /* 0x00181c0001007387 */ /* 0x000fe80000100800 */
[----:B------:R2:W-:Y:S04]  /*283a0*/  STL [R1+0x1818], R2 ;  /* 0x0018180201007387 */ /* 0x0005e80000100800 */
[----:B------:R0:W-:Y:S01]  /*283b0*/  STL [R1+0x180c], R3 ;  /* 0x00180c0301007387 */ /* 0x0001e20000100800 */
[----:B--2---:R-:W-:Y:S01]  /*283c0*/  IMAD.X R2, R10, 0x1, R16, P0 ;  /* 0x000000010a027824 */ /* 0x004fe200000e0610 */
[----:B------:R-:W-:Y:S01]  /*283d0*/  IADD3 R4, P0, R12, UR51, RZ ;  /* 0x000000330c047c10 */ /* 0x000fe2000ff1e0ff */
[----:B0-----:R-:W-:-:S03]  /*283e0*/  IMAD.X R3, R10, 0x1, R19, P1 ;  /* 0x000000010a037824 */ /* 0x001fc600008e0613 */
[----:B------:R0:W-:Y:S01]  /*283f0*/  STL [R1+0x17fc], R2 ;  /* 0x0017fc0201007387 */ /* 0x0001e20000100800 */
[----:B------:R-:W-:-:S03]  /*28400*/  SHF.R.S32.HI R0, RZ, 0x1f, R9 ;  /* 0x0000001fff007819 */ /* 0x000fc60000011409 */
[----:B------:R-:W-:Y:S04]  /*28410*/  STL [R1+0x1810], R4 ;  /* 0x0018100401007387 */ /* 0x000fe80000100800 */
[----:B------:R1:W-:Y:S01]  /*28420*/  STL [R1+0x1800], R3 ;  /* 0x0018000301007387 */ /* 0x0003e20000100800 */
[----:B0-----:R-:W-:Y:S01]  /*28430*/  IADD3 R2, P1, R13, UR51, RZ ;  /* 0x000000330d027c10 */ /* 0x001fe2000ff3e0ff */
[----:B------:R-:W-:-:S04]  /*28440*/  ULDC UR51, c[0x0][0x238] ;  /* 0x00008e0000337ab9 */ /* 0x000fc80000000800 */
[----:B------:R0:W-:Y:S01]  /*28450*/  STL [R1+0x1814], R2 ;  /* 0x0018140201007387 */ /* 0x0001e20000100800 */
[C---:B-1----:R-:W-:Y:S02]  /*28460*/  IMAD.X R3, R11.reuse, 0x1, R16, P2 ;  /* 0x000000010b037824 */ /* 0x042fe400010e0610 */
[----:B0-----:R-:W-:-:S03]  /*28470*/  IMAD.X R2, R11, 0x1, R19, P3 ;  /* 0x000000010b027824 */ /* 0x001fc600018e0613 */
[----:B------:R0:W-:Y:S04]  /*28480*/  STL [R1+0x1804], R3 ;  /* 0x0018040301007387 */ /* 0x0001e80000100800 */
[----:B------:R1:W-:Y:S01]  /*28490*/  STL [R1+0x1808], R2 ;  /* 0x0018080201007387 */ /* 0x0003e20000100800 */
[C---:B0-----:R-:W-:Y:S02]  /*284a0*/  IMAD.X R3, R0.reuse, 0x1, R16, P4 ;  /* 0x0000000100037824 */ /* 0x041fe400020e0610 */
[----:B-1----:R-:W-:-:S03]  /*284b0*/  IMAD.X R2, R0, 0x1, R19, P5 ;  /* 0x0000000100027824 */ /* 0x002fc600028e0613 */
[----:B------:R-:W-:Y:S04]  /*284c0*/  STL [R1+0x17f8], R3 ;  /* 0x0017f80301007387 */ /* 0x000fe80000100800 */
[----:B------:R0:W-:Y:S02]  /*284d0*/  STL [R1+0x148c], R2 ;  /* 0x00148c0201007387 */ /* 0x0001e40000100800 */
[----:B0-----:R-:W-:-:S05]  /*284e0*/  IADD3.X R2, R15, UR4, RZ, P0, !PT ;  /* 0x000000040f027c10 */ /* 0x001fca00087fe4ff */
[----:B------:R0:W-:Y:S01]  /*284f0*/  STL [R1+0x1490], R2 ;  /* 0x0014900201007387 */ /* 0x0001e20000100800 */
[----:B------:R-:W-:Y:S01]  /*28500*/  IADD3.X R3, R17, UR4, RZ, P1, !PT ;  /* 0x0000000411037c10 */ /* 0x000fe20008ffe4ff */
[----:B------:R-:W-:Y:S02]  /*28510*/  USHF.R.S32.HI UR4, URZ, 0x1f, UR52 ;  /* 0x0000001f3f047899 */ /* 0x000fe40008011434 */
[----:B0-----:R-:W-:Y:S02]  /*28520*/  IADD3 R2, P0, R12, UR52, RZ ;  /* 0x000000340c027c10 */ /* 0x001fe4000ff1e0ff */
[----:B------:R0:W-:Y:S04]  /*28530*/  STL [R1+0x1494], R3 ;  /* 0x0014940301007387 */ /* 0x0001e80000100800 */
[----:B------:R1:W-:Y:S01]  /*28540*/  STL [R1+0x149c], R2 ;  /* 0x00149c0201007387 */ /* 0x0003e20000100800 */
[----:B------:R-:W-:-:S02]  /*28550*/  IADD3 R4, P3, R13, UR53, RZ ;  /* 0x000000350d047c10 */ /* 0x000fc4000ff7e0ff */
[----:B0-----:R-:W-:Y:S01]  /*28560*/  IADD3 R3, P1, R13, UR52, RZ ;  /* 0x000000340d037c10 */ /* 0x001fe2000ff3e0ff */
[----:B------:R-:W-:Y:S01]  /*28570*/  ULDC UR52, c[0x0][0x238] ;  /* 0x00008e0000347ab9 */ /* 0x000fe20000000800 */
[----:B-1----:R-:W-:-:S03]  /*28580*/  IADD3 R2, P2, R12, UR53, RZ ;  /* 0x000000350c027c10 */ /* 0x002fc6000ff5e0ff */
[----:B------:R0:W-:Y:S01]  /*28590*/  STL [R1+0x14a4], R3 ;  /* 0x0014a40301007387 */ /* 0x0001e20000100800 */
[----:B------:R-:W-:Y:S01]  /*285a0*/  UIMAD UR52, UR52, 0x34, URZ ;  /* 0x00000034343478a4 */ /* 0x000fe2000f8e023f */
[----:B------:R-:W-:Y:S02]  /*285b0*/  ULDC UR53, c[0x0][0x238] ;  /* 0x00008e0000357ab9 */ /* 0x000fe40000000800 */
[----:B------:R1:W-:Y:S01]  /*285c0*/  STL [R1+0x14ac], R2 ;  /* 0x0014ac0201007387 */ /* 0x0003e20000100800 */
[----:B0-----:R-:W-:-:S03]  /*285d0*/  IADD3.X R3, R15, UR4, RZ, P0, !PT ;  /* 0x000000040f037c10 */ /* 0x001fc600087fe4ff */
[----:B------:R-:W-:Y:S01]  /*285e0*/  STL [R1+0x14b4], R4 ;  /* 0x0014b40401007387 */ /* 0x000fe20000100800 */
[----:B-1----:R-:W-:-:S03]  /*285f0*/  IADD3.X R2, R17, UR4, RZ, P1, !PT ;  /* 0x0000000411027c10 */ /* 0x002fc60008ffe4ff */
[----:B------:R0:W-:Y:S01]  /*28600*/  STL [R1+0x1498], R3 ;  /* 0x0014980301007387 */ /* 0x0001e20000100800 */
[----:B------:R-:W-:Y:S01]  /*28610*/  UIMAD UR53, UR53, 0x33, URZ ;  /* 0x00000033353578a4 */ /* 0x000fe2000f8e023f */
[----:B------:R-:W-:Y:S02]  /*28620*/  ULDC UR4, c[0x0][0x238] ;  /* 0x00008e0000047ab9 */ /* 0x000fe40000000800 */
[----:B------:R1:W-:Y:S01]  /*28630*/  STL [R1+0x14a0], R2 ;  /* 0x0014a00201007387 */ /* 0x0003e20000100800 */
[----:B0-----:R-:W-:Y:S02]  /*28640*/  IADD3.X R3, R15, UR5, RZ, P2, !PT ;  /* 0x000000050f037c10 */ /* 0x001fe400097fe4ff */
[----:B-1----:R-:W-:-:S03]  /*28650*/  IADD3.X R2, R17, UR5, RZ, P3, !PT ;  /* 0x0000000511027c10 */ /* 0x002fc60009ffe4ff */
[----:B------:R0:W-:Y:S01]  /*28660*/  STL [R1+0x14a8], R3 ;  /* 0x0014a80301007387 */ /* 0x0001e20000100800 */
[----:B------:R-:W-:-:S03]  /*28670*/  ULDC UR5, c[0x0][0x230] ;  /* 0x00008c0000057ab9 */ /* 0x000fc60000000800 */
[----:B------:R1:W-:Y:S04]  /*28680*/  STL [R1+0x14b0], R2 ;  /* 0x0014b00201007387 */ /* 0x0003e80000100800 */
[----:B------:R-:W-:Y:S04]  /*28690*/  STL [R1+0x13a8], RZ ;  /* 0x0013a8ff01007387 */ /* 0x000fe80000100800 */
        /* <DEDUP_REMOVED lines=461> */
[----:B------:R-:W-:Y:S01]  /*2a370*/  STL [R1+0x784], RZ ;  /* 0x000784ff01007387 */ /* 0x000fe20000100800 */
[----:B0-----:R-:W-:-:S03]  /*2a380*/  IADD3 R3, P0, R12, UR52, RZ ;  /* 0x000000340c037c10 */ /* 0x001fc6000ff1e0ff */
[----:B------:R-:W-:Y:S01]  /*2a390*/  STL [R1+0x788], RZ ;  /* 0x000788ff01007387 */ /* 0x000fe20000100800 */
[----:B-1----:R-:W-:-:S03]  /*2a3a0*/  IADD3 R2, P1, R13, UR52, RZ ;  /* 0x000000340d027c10 */ /* 0x002fc6000ff3e0ff */
[----:B------:R-:W-:Y:S01]  /*2a3b0*/  STL [R1+0x78c], RZ ;  /* 0x00078cff01007387 */ /* 0x000fe20000100800 */
[----:B------:R-:W-:-:S03]  /*2a3c0*/  USHF.R.S32.HI UR52, URZ, 0x1f, UR52 ;  /* 0x0000001f3f347899 */ /* 0x000fc60008011434 */
[----:B------:R-:W-:Y:S04]  /*2a3d0*/  STL [R1+0x750], RZ ;  /* 0x000750ff01007387 */ /* 0x000fe80000100800 */
[----:B------:R-:W-:Y:S04]  /*2a3e0*/  STL [R1+0x754], RZ ;  /* 0x000754ff01007387 */ /* 0x000fe80000100800 */
[----:B------:R-:W-:Y:S04]  /*2a3f0*/  STL [R1+0x758], RZ ;  /* 0x000758ff01007387 */ /* 0x000fe80000100800 */
[----:B------:R-:W-:Y:S04]  /*2a400*/  STL [R1+0x75c], RZ ;  /* 0x00075cff01007387 */ /* 0x000fe80000100800 */
[----:B------:R-:W-:Y:S04]  /*2a410*/  STL [R1+0x730], RZ ;  /* 0x000730ff01007387 */ /* 0x000fe80000100800 */
[----:B------:R-:W-:Y:S04]  /*2a420*/  STL [R1+0x734], RZ ;  /* 0x000734ff01007387 */ /* 0x000fe80000100800 */
[----:B------:R-:W-:Y:S04]  /*2a430*/  STL [R1+0x738], RZ ;  /* 0x000738ff01007387 */ /* 0x000fe80000100800 */
[----:B------:R0:W-:Y:S04]  /*2a440*/  STL [R1+0x14bc], R3 ;  /* 0x0014bc0301007387 */ /* 0x0001e80000100800 */
[----:B------:R1:W-:Y:S04]  /*2a450*/  STL [R1+0x14c4], R2 ;  /* 0x0014c40201007387 */ /* 0x0003e80000100800 */
[----:B------:R-:W-:Y:S01]  /*2a460*/  STL [R1+0x73c], RZ ;  /* 0x00073cff01007387 */ /* 0x000fe20000100800 */
[----:B0-----:R-:W-:-:S03]  /*2a470*/  IADD3.X R3, R15, UR52, RZ, P0, !PT ;  /* 0x000000340f037c10 */ /* 0x001fc600087fe4ff */
[----:B------:R-:W-:Y:S01]  /*2a480*/  STL [R1+0x720], RZ ;  /* 0x000720ff01007387 */ /* 0x000fe20000100800 */
[----:B-1----:R-:W-:-:S03]  /*2a490*/  IADD3.X R2, R17, UR52, RZ, P1, !PT ;  /* 0x0000003411027c10 */ /* 0x002fc60008ffe4ff */
[----:B------:R-:W-:Y:S01]  /*2a4a0*/  STL [R1+0x724], RZ ;  /* 0x000724ff01007387 */ /* 0x000fe20000100800 */
[----:B------:R-:W-:-:S03]  /*2a4b0*/  USHF.R.S32.HI UR52, URZ, 0x1f, UR53 ;  /* 0x0000001f3f347899 */ /* 0x000fc60008011435 */
[----:B------:R0:W-:Y:S04]  /*2a4c0*/  STL [R1+0x14b8], R3 ;  /* 0x0014b80301007387 */ /* 0x0001e80000100800 */
[----:B------:R1:W-:Y:S01]  /*2a4d0*/  STL [R1+0x14c0], R2 ;  /* 0x0014c00201007387 */ /* 0x0003e20000100800 */
[----:B0-----:R-:W-:-:S03]  /*2a4e0*/  IADD3 R3, P0, R12, UR53, RZ ;  /* 0x000000350c037c10 */ /* 0x001fc6000ff1e0ff */
[----:B------:R-:W-:Y:S01]  /*2a4f0*/  STL [R1+0x728], RZ ;  /* 0x000728ff01007387 */ /* 0x000fe20000100800 */
[----:B-1----:R-:W-:-:S03]  /*2a500*/  IADD3 R2, P1, R13, UR53, RZ ;  /* 0x000000350d027c10 */ /* 0x002fc6000ff3e0ff */
[----:B------:R0:W-:Y:S04]  /*2a510*/  STL [R1+0x14cc], R3 ;  /* 0x0014cc0301007387 */ /* 0x0001e80000100800 */
[----:B------:R-:W-:Y:S04]  /*2a520*/  STL [R1+0x72c], RZ ;  /* 0x00072cff01007387 */ /* 0x000fe80000100800 */
[----:B------:R1:W-:Y:S01]  /*2a530*/  STL [R1+0x14d4], R2 ;  /* 0x0014d40201007387 */ /* 0x0003e20000100800 */
[----:B0-----:R-:W-:Y:S01]  /*2a540*/  IADD3.X R3, R15, UR52, RZ, P0, !PT ;  /* 0x000000340f037c10 */ /* 0x001fe200087fe4ff */
[----:B------:R-:W-:-:S04]  /*2a550*/  USHF.R.S32.HI UR53, URZ, 0x1f, UR29 ;  /* 0x0000001f3f357899 */ /* 0x000fc8000801141d */
[----:B------:R0:W-:Y:S01]  /*2a560*/  STL [R1+0x14c8], R3 ;  /* 0x0014c80301007387 */ /* 0x0001e20000100800 */
[----:B-1----:R-:W-:-:S05]  /*2a570*/  IADD3.X R2, R17, UR52, RZ, P1, !PT ;  /* 0x0000003411027c10 */ /* 0x002fca0008ffe4ff */
[----:B------:R1:W-:Y:S01]  /*2a580*/  STL [R1+0x14d0], R2 ;  /* 0x0014d00201007387 */ /* 0x0003e20000100800 */
[----:B0-----:R-:W-:-:S05]  /*2a590*/  IADD3 R3, P0, R12, UR29, RZ ;  /* 0x0000001d0c037c10 */ /* 0x001fca000ff1e0ff */
[----:B------:R0:W-:Y:S01]  /*2a5a0*/  STL [R1+0x14dc], R3 ;  /* 0x0014dc0301007387 */ /* 0x0001e20000100800 */
[----:B-1----:R-:W-:-:S03]  /*2a5b0*/  IADD3 R2, P1, R13, UR29, RZ ;  /* 0x0000001d0d027c10 */ /* 0x002fc6000ff3e0ff */
        /* <DEDUP_REMOVED lines=187> */
[----:B0-----:R-:W-:Y:S01]  /*2b170*/  IADD3 R3, P0, R12, UR46, RZ ;  /* 0x0000002e0c037c10 */ /* 0x001fe2000ff1e0ff */
[----:B------:R-:W0:Y:S01]  /*2b180*/  S2R R11, SR_TID.X ;  /* 0x00000000000b7919 */ /* 0x000e220000002100 */
[----:B-1----:R-:W-:-:S03]  /*2b190*/  IADD3 R2, P1, R13, UR46, RZ ;  /* 0x0000002e0d027c10 */ /* 0x002fc6000ff3e0ff */
[----:B------:R1:W-:Y:S04]  /*2b1a0*/  STL [R1+0x160c], R3 ;  /* 0x00160c0301007387 */ /* 0x0003e80000100800 */
[----:B------:R-:W-:Y:S04]  /*2b1b0*/  STL [R1+0x6cc], RZ ;  /* 0x0006ccff01007387 */ /* 0x000fe80000100800 */
[----:B------:R2:W-:Y:S01]  /*2b1c0*/  STL [R1+0x1614], R2 ;  /* 0x0016140201007387 */ /* 0x0005e20000100800 */
[----:B-1----:R-:W-:Y:S02]  /*2b1d0*/  IADD3.X R3, R15, UR36, RZ, P0, !PT ;  /* 0x000000240f037c10 */ /* 0x002fe400087fe4ff */
[----:B--2---:R-:W-:-:S03]  /*2b1e0*/  IADD3.X R2, R17, UR36, RZ, P1, !PT ;  /* 0x0000002411027c10 */ /* 0x004fc60008ffe4ff */
[----:B------:R1:W-:Y:S04]  /*2b1f0*/  STL [R1+0x1608], R3 ;  /* 0x0016080301007387 */ /* 0x0003e80000100800 */
[----:B------:R2:W-:Y:S01]  /*2b200*/  STL [R1+0x1610], R2 ;  /* 0x0016100201007387 */ /* 0x0005e20000100800 */
[----:B-1----:R-:W-:Y:S02]  /*2b210*/  IADD3 R3, P0, R12, UR48, RZ ;  /* 0x000000300c037c10 */ /* 0x002fe4000ff1e0ff */
[----:B--2---:R-:W-:-:S05]  /*2b220*/  IADD3 R2, P1, R13, UR48, RZ ;  /* 0x000000300d027c10 */ /* 0x004fca000ff3e0ff */
[----:B------:R-:W-:Y:S04]  /*2b230*/  STL [R1+0x1624], R2 ;  /* 0x0016240201007387 */ /* 0x000fe80000100800 */
[----:B------:R1:W-:Y:S01]  /*2b240*/  STL [R1+0x161c], R3 ;  /* 0x00161c0301007387 */ /* 0x0003e20000100800 */
[----:B0-----:R-:W-:Y:S01]  /*2b250*/  IMAD.SHL.U32 R0, R11, 0x20, RZ ;  /* 0x000000200b007824 */ /* 0x001fe200078e00ff */
[----:B------:R-:W-:Y:S02]  /*2b260*/  USHF.L.U32 UR54, UR54, 0x3, URZ ;  /* 0x0000000336367899 */ /* 0x000fe4000800063f */
[----:B------:R-:W-:Y:S02]  /*2b270*/  UIMAD UR55, UR55, 0x7, URZ ;  /* 0x00000007373778a4 */ /* 0x000fe4000f8e023f */
[----:B------:R-:W-:-:S02]  /*2b280*/  UIMAD UR56, UR56, 0x6, URZ ;  /* 0x00000006383878a4 */ /* 0x000fc4000f8e023f */
[----:B------:R-:W-:Y:S02]  /*2b290*/  UIMAD UR57, UR57, 0x5, URZ ;  /* 0x00000005393978a4 */ /* 0x000fe4000f8e023f */
[----:B------:R-:W-:Y:S02]  /*2b2a0*/  USHF.L.U32 UR58, UR58, 0x2, URZ ;  /* 0x000000023a3a7899 */ /* 0x000fe4000800063f */
[----:B------:R-:W-:Y:S02]  /*2b2b0*/  UIMAD UR59, UR59, 0x3, URZ ;  /* 0x000000033b3b78a4 */ /* 0x000fe4000f8e023f */
[----:B------:R-:W-:Y:S02]  /*2b2c0*/  USHF.L.U32 UR60, UR60, 0x1, URZ ;  /* 0x000000013c3c7899 */ /* 0x000fe4000800063f */
[----:B------:R-:W-:Y:S02]  /*2b2d0*/  USHF.R.S32.HI UR61, URZ, 0x1f, UR61 ;  /* 0x0000001f3f3d7899 */ /* 0x000fe4000801143d */
[----:B------:R-:W-:-:S02]  /*2b2e0*/  USHF.R.S32.HI UR45, URZ, 0x1f, UR48 ;  /* 0x0000001f3f2d7899 */ /* 0x000fc40008011430 */
[----:B------:R-:W-:Y:S02]  /*2b2f0*/  USHF.R.S32.HI UR53, URZ, 0x1f, UR8 ;  /* 0x0000001f3f357899 */ /* 0x000fe40008011408 */
[----:B------:R-:W-:Y:S02]  /*2b300*/  USHF.R.S32.HI UR49, URZ, 0x1f, UR9 ;  /* 0x0000001f3f317899 */ /* 0x000fe40008011409 */
[----:B------:R-:W-:Y:S02]  /*2b310*/  USHF.R.S32.HI UR43, URZ, 0x1f, UR10 ;  /* 0x0000001f3f2b7899 */ /* 0x000fe4000801140a */
[----:B------:R-:W-:Y:S02]  /*2b320*/  USHF.R.S32.HI UR31, URZ, 0x1f, UR11 ;  /* 0x0000001f3f1f7899 */ /* 0x000fe4000801140b */
        /* <DEDUP_REMOVED lines=16> */
[----:B------:R-:W-:Y:S01]  /*2b430*/  USHF.R.S32.HI UR36, URZ, 0x1f, UR28 ;  /* 0x0000001f3f247899 */ /* 0x000fe2000801141c */
[----:B-1----:R-:W-:Y:S01]  /*2b440*/  IADD3.X R3, R15, UR45, RZ, P0, !PT ;  /* 0x0000002d0f037c10 */ /* 0x002fe200087fe4ff */
[----:B------:R-:W-:Y:S01]  /*2b450*/  USHF.R.S32.HI UR48, URZ, 0x1f, UR54 ;  /* 0x0000001f3f307899 */ /* 0x000fe20008011436 */
[----:B------:R-:W-:Y:S01]  /*2b460*/  IADD3.X R2, R17, UR45, RZ, P1, !PT ;  /* 0x0000002d11027c10 */ /* 0x000fe20008ffe4ff */
[----:B------:R-:W-:Y:S01]  /*2b470*/  USHF.R.S32.HI UR45, URZ, 0x1f, UR55 ;  /* 0x0000001f3f2d7899 */ /* 0x000fe20008011437 */
[----:B------:R-:W-:Y:S01]  /*2b480*/  LOP3.LUT R0, R0, 0x400, RZ, 0xc0, !PT ;  /* 0x0000040000007812 */ /* 0x000fe200078ec0ff */
[----:B------:R0:W-:Y:S04]  /*2b490*/  STL [R1+0x1618], R3 ;  /* 0x0016180301007387 */ /* 0x0001e80000100800 */
[----:B------:R1:W-:Y:S01]  /*2b4a0*/  STL [R1+0x1620], R2 ;  /* 0x0016200201007387 */ /* 0x0003e20000100800 */
[----:B0-----:R-:W-:-:S02]  /*2b4b0*/  IADD3 R3, P0, R12, UR8, RZ ;  /* 0x000000080c037c10 */ /* 0x001fc4000ff1e0ff */
[----:B-1----:R-:W-:-:S03]  /*2b4c0*/  IADD3 R2, P1, R13, UR8, RZ ;  /* 0x000000080d027c10 */ /* 0x002fc6000ff3e0ff */
[----:B------:R-:W-:Y:S01]  /*2b4d0*/  STL [R1+0x162c], R3 ;  /* 0x00162c0301007387 */ /* 0x000fe20000100800 */
[----:B------:R-:W-:-:S03]  /*2b4e0*/  USHF.R.S32.HI UR8, URZ, 0x1f, UR56 ;  /* 0x0000001f3f087899 */ /* 0x000fc60008011438 */
[----:B------:R0:W-:Y:S04]  /*2b4f0*/  STL [R1+0x1634], R2 ;  /* 0x0016340201007387 */ /* 0x0001e80000100800 */
        /* <DEDUP_REMOVED lines=9> */
[----:B------:R-:W-:Y:S01]  /*2b590*/  IADD3.X R3, R15, UR49, RZ, P2, !PT ;  /* 0x000000310f037c10 */ /* 0x000fe200097fe4ff */
[----:B------:R-:W-:Y:S02]  /*2b5a0*/  USHF.R.S32.HI UR9, URZ, 0x1f, UR58 ;  /* 0x0000001f3f097899 */ /* 0x000fe4000801143a */
[----:B------:R1:W-:Y:S01]  /*2b5b0*/  STL [R1+0x1644], R0 ;  /* 0x0016440001007387 */ /* 0x0003e20000100800 */
[----:B0-----:R-:W-:Y:S02]  /*2b5c0*/  IADD3 R2, P0, R12, UR10, RZ ;  /* 0x0000000a0c027c10 */ /* 0x001fe4000ff1e0ff */
[----:B-1----:R-:W-:-:S03]  /*2b5d0*/  IADD3 R0, P6, R13, UR10, RZ ;  /* 0x0000000a0d007c10 */ /* 0x002fc6000ffde0ff */
[----:B------:R0:W-:Y:S01]  /*2b5e0*/  STL [R1+0x164c], R2 ;  /* 0x00164c0201007387 */ /* 0x0001e20000100800 */
[----:B------:R-:W-:-:S03]  /*2b5f0*/  USHF.R.S32.HI UR10, URZ, 0x1f, UR59 ;  /* 0x0000001f3f0a7899 */ /* 0x000fc6000801143b */
[----:B------:R1:W-:Y:S01]  /*2b600*/  STL [R1+0x1654], R0 ;  /* 0x0016540001007387 */ /* 0x0003e20000100800 */
[----:B0-----:R-:W-:Y:S02]  /*2b610*/  IADD3 R2, P5, R12, UR11, RZ ;  /* 0x0000000b0c027c10 */ /* 0x001fe4000ffbe0ff */
[----:B-1----:R-:W-:-:S03]  /*2b620*/  IADD3 R0, P4, R13, UR11, RZ ;  /* 0x0000000b0d007c10 */ /* 0x002fc6000ff9e0ff */
[----:B------:R0:W-:Y:S01]  /*2b630*/  STL [R1+0x165c], R2 ;  /* 0x00165c0201007387 */ /* 0x0001e20000100800 */
[----:B------:R-:W-:-:S03]  /*2b640*/  USHF.R.S32.HI UR11, URZ, 0x1f, UR60 ;  /* 0x0000001f3f0b7899 */ /* 0x000fc6000801143c */
[----:B------:R1:W-:Y:S04]  /*2b650*/  STL [R1+0x1664], R0 ;  /* 0x0016640001007387 */ /* 0x0003e80000100800 */
[----:B------:R-:W-:Y:S01]  /*2b660*/  STL [R1+0x6b0], RZ ;  /* 0x0006b0ff01007387 */ /* 0x000fe20000100800 */
[----:B0-----:R-:W-:-:S03]  /*2b670*/  IADD3 R2, P2, R13, UR12, RZ ;  /* 0x0000000c0d027c10 */ /* 0x001fc6000ff5e0ff */
[----:B------:R-:W-:Y:S01]  /*2b680*/  STL [R1+0x6b4], RZ ;  /* 0x0006b4ff01007387 */ /* 0x000fe20000100800 */
[----:B-1----:R-:W-:-:S03]  /*2b690*/  IADD3 R0, P3, R12, UR12, RZ ;  /* 0x0000000c0c007c10 */ /* 0x002fc6000ff7e0ff */
        /* <DEDUP_REMOVED lines=16> */
[----:B------:R2:W-:Y:S01]  /*2b7a0*/  STL [R1+0x1674], R2 ;  /* 0x0016740201007387 */ /* 0x0005e20000100800 */
[----:B0-----:R-:W-:-:S02]  /*2b7b0*/  IADD3.X R0, R17, UR49, RZ, P1, !PT ;  /* 0x0000003111007c10 */ /* 0x001fc40008ffe4ff */
[----:B-1----:R-:W-:-:S03]  /*2b7c0*/  IADD3 R3, P1, R12, UR13, RZ ;  /* 0x0000000d0c037c10 */ /* 0x002fc6000ff3e0ff */
[----:B------:R0:W-:Y:S01]  /*2b7d0*/  STL [R1+0x1640], R0 ;  /* 0x0016400001007387 */ /* 0x0001e20000100800 */
[----:B--2---:R-:W-:-:S03]  /*2b7e0*/  IADD3.X R2, R15, UR43, RZ, P0, !PT ;  /* 0x0000002b0f027c10 */ /* 0x004fc600087fe4ff */
[----:B------:R1:W-:Y:S04]  /*2b7f0*/  STL [R1+0x167c], R3 ;  /* 0x00167c0301007387 */ /* 0x0003e80000100800 */
[----:B------:R2:W-:Y:S01]  /*2b800*/  STL [R1+0x1648], R2 ;  /* 0x0016480201007387 */ /* 0x0005e20000100800 */
[----:B0-----:R-:W-:Y:S02]  /*2b810*/  IADD3 R0, P0, R13, UR13, RZ ;  /* 0x0000000d0d007c10 */ /* 0x001fe4000ff1e0ff */
[----:B-1----:R-:W-:-:S03]  /*2b820*/  IADD3.X R3, R17, UR43, RZ, P6, !PT ;  /* 0x0000002b11037c10 */ /* 0x002fc6000b7fe4ff */
[----:B------:R0:W-:Y:S01]  /*2b830*/  STL [R1+0x1684], R0 ;  /* 0x0016840001007387 */ /* 0x0001e20000100800 */
[----:B--2---:R-:W-:-:S03]  /*2b840*/  IADD3 R2, P6, R12, UR14, RZ ;  /* 0x0000000e0c027c10 */ /* 0x004fc6000ffde0ff */
[----:B------:R1:W-:Y:S04]  /*2b850*/  STL [R1+0x1650], R3 ;  /* 0x0016500301007387 */ /* 0x0003e80000100800 */
[----:B------:R2:W-:Y:S01]  /*2b860*/  STL [R1+0x168c], R2 ;  /* 0x00168c0201007387 */ /* 0x0005e20000100800 */
[----:B0-----:R-:W-:Y:S02]  /*2b870*/  IADD3.X R0, R15, UR31, RZ, P5, !PT ;  /* 0x0000001f0f007c10 */ /* 0x001fe4000affe4ff */
        /* <DEDUP_REMOVED lines=170> */
[----:B------:R-:W-:Y:S01]  /*2c320*/  ULDC UR60, c[0x0][0x23c] ;  /* 0x00008f00003c7ab9 */ /* 0x000fe20000000800 */
[----:B--2---:R-:W-:Y:S02]  /*2c330*/  IADD3.X R2, R17, UR53, RZ, P4, !PT ;  /* 0x0000003511027c10 */ /* 0x004fe4000a7fe4ff */
        /* <DEDUP_REMOVED lines=9> */
[----:B-1----:R-:W-:-:S03]  /*2c3d0*/  IADD3.X R3, R15, UR10, RZ, P1, !PT ;  /* 0x0000000a0f037c10 */ /* 0x002fc60008ffe4ff */
[----:B------:R0:W-:Y:S01]  /*2c3e0*/  STL [R1+0x17c0], R0 ;  /* 0x0017c00001007387 */ /* 0x0001e20000100800 */
[----:B--2---:R-:W-:-:S03]  /*2c3f0*/  IADD3.X R2, R17, UR10, RZ, P0, !PT ;  /* 0x0000000a11027c10 */ /* 0x004fc600087fe4ff */
        /* <DEDUP_REMOVED lines=8> */
[----:B0-----:R-:W-:-:S05]  /*2c480*/  IADD3.X R0, R17, UR61, RZ, P3, !PT ;  /* 0x0000003d11007c10 */ /* 0x001fca0009ffe4ff */
[----:B------:R1:W-:Y:S02]  /*2c490*/  STL [R1+0x17f0], R0 ;  /* 0x0017f00001007387 */ /* 0x0003e40000100800 */
.L_x_2:
[----:B-1----:R-:W2:Y:S01]  /*2c4a0*/  LDL R3, [R1+0xf94] ;  /* 0x000f940001037983 */ /* 0x002ea20000100800 */
[----:B------:R-:W0:Y:S03]  /*2c4b0*/  LDC R0, c[0x0][0x230] ;  /* 0x00008c00ff007b82 */ /* 0x000e260000000800 */
[----:B--2---:R1:W-:Y:S04]  /*2c4c0*/  STL [R1+0x3bd4], R3 ;  /* 0x003bd40301007387 */ /* 0x0043e80000100800 */
[----:B------:R-:W2:Y:S04]  /*2c4d0*/  LDL R2, [R1+0xf9c] ;  /* 0x000f9c0001027983 */ /* 0x000ea80000100800 */
[----:B-1----:R-:W0:Y:S04]  /*2c4e0*/  LDL R3, [R1+0x13a8] ;  /* 0x0013a80001037983 */ /* 0x002e280000100800 */
[----:B------:R-:W-:Y:S04]  /*2c4f0*/  STL [R1+0x39d8], R19 ;  /* 0x0039d81301007387 */ /* 0x000fe80000100800 */
        /* <DEDUP_REMOVED lines=62> */
[----:B------:R1:W-:Y:S04]  /*2c8e0*/  STL [R1+0x3bd0], R19 ;  /* 0x003bd01301007387 */ /* 0x0003e80000100800 */
        /* <DEDUP_REMOVED lines=157> */
[----:B------:R-:W-:Y:S01]  /*2d2c0*/  STL [R1+0x385c], R24 ;  /* 0x00385c1801007387 */ /* 0x000fe20000100800 */
[----:B0-----:R-:W-:-:S03]  /*2d2d0*/  IMAD R0, R3, -0x80, R0 ;  /* 0xffffff8003007824 */ /* 0x001fc600078e0200 */
[----:B------:R-:W-:Y:S04]  /*2d2e0*/  STL [R1+0x3858], R23 ;  /* 0x0038581701007387 */ /* 0x000fe80000100800 */
[----:B------:R-:W-:Y:S04]  /*2d2f0*/  STL [R1+0x3854], R20 ;  /* 0x0038541401007387 */ /* 0x000fe80000100800 */
[----:B------:R-:W-:Y:S04]  /*2d300*/  STL [R1+0x3850], R21 ;  /* 0x0038501501007387 */ /* 0x000fe80000100800 */
[----:B------:R-:W-:Y:S04]  /*2d310*/  STL [R1+0x384c], R22 ;  /* 0x00384c1601007387 */ /* 0x000fe80000100800 */
[----:B------:R-:W2:Y:S01]  /*2d320*/  LDL.LU R3, [R1+0x3bd4] ;  /* 0x003bd40001037983 */ /* 0x000ea20000300800 */
[----:B------:R-:W-:-:S02]  /*2d330*/  ISETP.GT.AND P0, PT, R0, RZ, PT ;  /* 0x000000ff0000720c */ /* 0x000fc40003f04270 */
[----:B-1----:R-:W-:-:S11]  /*2d340*/  PRMT R19, RZ, 0x7610, R19 ;  /* 0x00007610ff137816 */ /* 0x002fd60000000013 */
[----:B--2---:R-:W2:Y:S04]  /*2d350*/  @P0 LDG.E.U8 R19, desc[UR6][R2.64] ;  /* 0x0000000602130981 */ /* 0x004ea8000c1e1100 */
[----:B--2---:R0:W-:Y:S04]  /*2d360*/  STL [R1+0x39c], R19 ;  /* 0x00039c1301007387 */ /* 0x0041e80000100800 */
[----:B0-----:R-:W2:Y:S04]  /*2d370*/  LDL.LU R19, [R1+0x3bd0] ;  /* 0x003bd00001137983 */ /* 0x001ea80000300800 */
[----:B------:R-:W3:Y:S04]  /*2d380*/  LDL R2, [R1+0xf98] ;  /* 0x000f980001027983 */ /* 0x000ee80000100800 */
[----:B------:R-:W3:Y:S01]  /*2d390*/  LDL R3, [R1+0xfa0] ;  /* 0x000fa00001037983 */ /* 0x000ee20000100800 */
[----:B------:R-:W-:-:S02]  /*2d3a0*/  PRMT R18, RZ, 0x7610, R18 ;  /* 0x00007610ff127816 */ /* 0x000fc40000000012 */
[----:B---3--:R-:W-:-:S04]  /*2d3b0*/  @P0 LOP3.LUT R3, R3, R2, RZ, 0x3c, !PT ;  /* 0x0000000203030212 */ /* 0x008fc800078e3cff */
[----:B------:R-:W-:-:S04]  /*2d3c0*/  @P0 LOP3.LUT R2, R3, R2, RZ, 0x3c, !PT ;  /* 0x0000000203020212 */ /* 0x000fc800078e3cff */
[----:B------:R-:W-:-:S05]  /*2d3d0*/  @P0 LOP3.LUT R3, R3, R2, RZ, 0x3c, !PT ;  /* 0x0000000203030212 */ /* 0x000fca00078e3cff */
[----:B------:R-:W3:Y:S01]  /*2d3e0*/  @P0 LDG.E.U8 R18, desc[UR6][R2.64] ;  /* 0x0000000602120981 */ /* 0x000ee2000c1e1100 */
[----:B------:R-:W-:-:S03]  /*2d3f0*/  ISETP.GT.AND P1, PT, R0, 0x1, PT ;  /* 0x000000010000780c */ /* 0x000fc60003f24270 */
[----:B---3--:R0:W-:Y:S04]  /*2d400*/  STL [R1+0x398], R18 ;  /* 0x0003981201007387 */ /* 0x0081e80000100800 */
[----:B0-----:R-:W3:Y:S04]  /*2d410*/  LDL.LU R18, [R1+0x3bcc] ;  /* 0x003bcc0001127983 */ /* 0x001ee80000300800 */
[----:B------:R-:W4:Y:S04]  /*2d420*/  LDL R2, [R1+0x17f0] ;  /* 0x0017f00001027983 */ /* 0x000f280000100800 */
[----:B------:R-:W4:Y:S01]  /*2d430*/  LDL R3, [R1+0x17f4] ;  /* 0x0017f40001037983 */ /* 0x000f220000100800 */
[----:B--2---:R-:W-:-:S02]  /*2d440*/  PRMT R19, RZ, 0x7610, R19 ;  /* 0x00007610ff137816 */ /* 0x004fc40000000013 */
[----:B----4-:R-:W-:-:S04]  /*2d450*/  @P1 LOP3.LUT R3, R3, R2, RZ, 0x3c, !PT ;  /* 0x0000000203031212 */ /* 0x010fc800078e3cff */
[----:B------:R-:W-:-:S04]  /*2d460*/  @P1 LOP3.LUT R2, R3, R2, RZ, 0x3c, !PT ;  /* 0x0000000203021212 */ /* 0x000fc800078e3cff */
[----:B------:R-:W-:-:S05]  /*2d470*/  @P1 LOP3.LUT R3, R3, R2, RZ, 0x3c, !PT ;  /* 0x0000000203031212 */ /* 0x000fca00078e3cff */
[----:B------:R-:W2:Y:S04]  /*2d480*/  @P1 LDG.E.U8 R19, desc[UR6][R2.64] ;  /* 0x0000000602131981 */ /* 0x000ea8000c1e1100 */
[----:B--2---:R0:W-:Y:S04]  /*2d490*/  STL [R1+0x394], R19 ;  /* 0x0003941301007387 */ /* 0x0041e80000100800 */
[----:B0-----:R-:W2:Y:S04]  /*2d4a0*/  LDL.LU R19, [R1+0x3bc8] ;  /* 0x003bc80001137983 */ /* 0x001ea80000300800 */
[----:B------:R-:W4:Y:S04]  /*2d4b0*/  LDL R2, [R1+0x17e8] ;  /* 0x0017e80001027983 */ /* 0x000f280000100800 */
[----:B------:R-:W4:Y:S01]  /*2d4c0*/  LDL R3, [R1+0x17ec] ;  /* 0x0017ec0001037983 */ /* 0x000f220000100800 */
[----:B---3--:R-:W-:-:S02]  /*2d4d0*/  PRMT R18, RZ, 0x7610, R18 ;  /* 0x00007610ff127816 */ /* 0x008fc40000000012 */
[----:B----4-:R-:W-:-:S04]  /*2d4e0*/  @P1 LOP3.LUT R3, R3, R2, RZ, 0x3c, !PT ;  /* 0x0000000203031212 */ /* 0x010fc800078e3cff */
        /* <DEDUP_REMOVED lines=1190> */
[----:B------:R0:W2:Y:S04]  /*31f50*/  @P1 LDG.E.U8 R19, desc[UR6][R2.64] ;  /* 0x0000000602131981 */ /* 0x0000a8000c1e1100 */
[----:B------:R-:W0:Y:S04]  /*31f60*/  LDL R2, [R1+0x2bec] ;  /* 0x002bec0001027983 */ /* 0x000e280000100800 */
[----:B------:R-:W0:Y:S01]  /*31f70*/  LDL R3, [R1+0x2bf0] ;  /* 0x002bf00001037983 */ /* 0x000e220000100800 */
[----:B---3--:R-:W-:Y:S02]  /*31f80*/  PRMT R18, RZ, 0x7610, R18 ;  /* 0x00007610ff127816 */ /* 0x008fe40000000012 */
[----:B0-----:R-:W-:-:S04]  /*31f90*/  @P1 LOP3.LUT R3, R3, R2, RZ, 0x3c, !PT ;  /* 0x0000000203031212 */ /* 0x001fc800078e3cff */
[----:B------:R-:W-:-:S04]  /*31fa0*/  @P1 LOP3.LUT R2, R3, R2, RZ, 0x3c, !PT ;  /* 0x0000000203021212 */ /* 0x000fc800078e3cff */
[----:B------:R-:W-:-:S05]  /*31fb0*/  @P1 LOP3.LUT R3, R3, R2, RZ, 0x3c, !PT ;  /* 0x0000000203031212 */ /* 0x000fca00078e3cff */
[----:B------:R0:W3:Y:S04]  /*31fc0*/  @P1 LDG.E.U8 R18, desc[UR6][R2.64] ;  /* 0x0000000602121981 */ /* 0x0000e8000c1e1100 */
[----:B------:R-:W0:Y:S04]  /*31fd0*/  LDL R2, [R1+0x2be4] ;  /* 0x002be40001027983 */ /* 0x000e280000100800 */
[----:B------:R-:W0:Y:S01]  /*31fe0*/  LDL R3, [R1+0x2be8] ;  /* 0x002be80001037983 */ /* 0x000e220000100800 */
[----:B------:R-:W-:Y:S02]  /*31ff0*/  ISETP.GT.AND P2, PT, R0, 0x41, PT ;  /* 0x000000410000780c */ /* 0x000fe40003f44270 */
[----:B------:R-:W-:-:S11]  /*32000*/  PRMT R15, RZ, 0x7610, R15 ;  /* 0x00007610ff0f7816 */ /* 0x000fd6000000000f */
[----:B0-----:R-:W-:-:S04]  /*32010*/  @P2 LOP3.LUT R3, R3, R2, RZ, 0x3c, !PT ;  /* 0x0000000203032212 */ /* 0x001fc800078e3cff */
[----:B------:R-:W-:-:S04]  /*32020*/  @P2 LOP3.LUT R2, R3, R2, RZ, 0x3c, !PT ;  /* 0x0000000203022212 */ /* 0x000fc800078e3cff */
[----:B------:R-:W-:-:S05]  /*32030*/  @P2 LOP3.LUT R3, R3, R2, RZ, 0x3c, !PT ;  /* 0x0000000203032212 */ /* 0x000fca00078e3cff */
[----:B------:R-:W4:Y:S04]  /*32040*/  @P2 LDG.E.U8 R15, desc[UR6][R2.64] ;  /* 0x00000006020f2981 */ /* 0x000f28000c1e1100 */
[----:B----4-:R0:W-:Y:S04]  /*32050*/  STL [R1+0x14c], R15 ;  /* 0x00014c0f01007387 */ /* 0x0101e80000100800 */
[----:B0-----:R-:W4:Y:S04]  /*32060*/  LDL.LU R15, [R1+0x39d0] ;  /* 0x0039d000010f7983 */ /* 0x001f280000300800 */
[----:B------:R-:W5:Y:S04]  /*32070*/  LDL R2, [R1+0x2bdc] ;  /* 0x002bdc0001027983 */ /* 0x000f680000100800 */
[----:B------:R-:W5:Y:S01]  /*32080*/  LDL R3, [R1+0x2be0] ;  /* 0x002be00001037983 */ /* 0x000f620000100800 */
[----:B------:R-:W-:-:S02]  /*32090*/  PRMT R14, RZ, 0x7610, R14 ;  /* 0x00007610ff0e7816 */ /* 0x000fc4000000000e */
[----:B-----5:R-:W-:-:S04]  /*320a0*/  @P2 LOP3.LUT R3, R3, R2, RZ, 0x3c, !PT ;  /* 0x0000000203032212 */ /* 0x020fc800078e3cff */
[----:B------:R-:W-:-:S04]  /*320b0*/  @P2 LOP3.LUT R2, R3, R2, RZ, 0x3c, !PT ;  /* 0x0000000203022212 */ /* 0x000fc800078e3cff */
[----:B------:R-:W-:-:S05]  /*320c0*/  @P2 LOP3.LUT R3, R3, R2, RZ, 0x3c, !PT ;  /* 0x0000000203032212 */ /* 0x000fca00078e3cff */
[----:B------:R-:W5:Y:S01]  /*320d0*/  @P2 LDG.E.U8 R14, desc[UR6][R2.64] ;  /* 0x00000006020e2981 */ /* 0x000f62000c1e1100 */
[----:B------:R-:W-:-:S03]  /*320e0*/  ISETP.GT.AND P0, PT, R0, 0x42, PT ;  /* 0x000000420000780c */ /* 0x000fc60003f04270 */
[----:B-----5:R0:W-:Y:S04]  /*320f0*/  STL [R1+0x148], R14 ;  /* 0x0001480e01007387 */ /* 0x0201e80000100800 */
[----:B0-----:R-:W5:Y:S04]  /*32100*/  LDL.LU R14, [R1+0x39cc] ;  /* 0x0039cc00010e7983 */ /* 0x001f680000300800 */
[----:B------:R-:W2:Y:S04]  /*32110*/  LDL R2, [R1+0x2bd4] ;  /* 0x002bd40001027983 */ /* 0x000ea80000100800 */
[----:B------:R-:W2:Y:S01]  /*32120*/  LDL R3, [R1+0x2bd8] ;  /* 0x002bd80001037983 */ /* 0x000ea20000100800 */
[----:B----4-:R-:W-:-:S02]  /*32130*/  PRMT R15, RZ, 0x7610, R15 ;  /* 0x00007610ff0f7816 */ /* 0x010fc4000000000f */
[----:B--2---:R-:W-:-:S04]  /*32140*/  @P0 LOP3.LUT R3, R3, R2, RZ, 0x3c, !PT ;  /* 0x0000000203030212 */ /* 0x004fc800078e3cff */
[----:B------:R-:W-:-:S04]  /*32150*/  @P0 LOP3.LUT R2, R3, R2, RZ, 0x3c, !PT ;  /* 0x0000000203020212 */ /* 0x000fc800078e3cff */
[----:B------:R-:W-:-:S05]  /*32160*/  @P0 LOP3.LUT R3, R3, R2, RZ, 0x3c, !PT ;  /* 0x0000000203030212 */ /* 0x000fca00078e3cff */
[----:B------:R-:W2:Y:S04]  /*32170*/  @P0 LDG.E.U8 R15, desc[UR6][R2.64] ;  /* 0x00000006020f0981 */ /* 0x000ea8000c1e1100 */
[----:B--2---:R0:W-:Y:S04]  /*32180*/  STL [R1+0x1bc], R15 ;  /* 0x0001bc0f01007387 */ /* 0x0041e80000100800 */
[----:B0-----:R-:W2:Y:S04]  /*32190*/  LDL.LU R15, [R1+0x39c8] ;  /* 0x0039c800010f7983 */ /* 0x001ea80000300800 */
[----:B------:R-:W4:Y:S04]  /*321a0*/  LDL R2, [R1+0x2bcc] ;  /* 0x002bcc0001027983 */ /* 0x000f280000100800 */
[----:B------:R-:W4:Y:S01]  /*321b0*/  LDL R3, [R1+0x2bd0] ;  /* 0x002bd00001037983 */ /* 0x000f220000100800 */
[----:B-----5:R-:W-:-:S02]  /*321c0*/  PRMT R14, RZ, 0x7610, R14 ;  /* 0x00007610ff0e7816 */ /* 0x020fc4000000000e */
[----:B----4-:R-:W-:-:S04]  /*321d0*/  @P0 LOP3.LUT R3, R3, R2, RZ, 0x3c, !PT ;  /* 0x0000000203030212 */ /* 0x010fc800078e3cff */
[----:B------:R-:W-:-:S04]  /*321e0*/  @P0 LOP3.LUT R2, R3, R2, RZ, 0x3c, !PT ;  /* 0x0000000203020212 */ /* 0x000fc800078e3cff */
[----:B------:R-:W-:-:S05]  /*321f0*/  @P0 LOP3.LUT R3, R3, R2, RZ, 0x3c, !PT ;  /* 0x0000000203030212 */ /* 0x000fca00078e3cff */
[----:B------:R-:W4:Y:S01]  /*32200*/  @P0 LDG.E.U8 R14, desc[UR6][R2.64] ;  /* 0x00000006020e0981 */ /* 0x000f22000c1e1100 */
[----:B------:R-:W-:-:S03]  /*32210*/  ISETP.GT.AND P1, PT, R0, 0x43, PT ;  /* 0x000000430000780c */ /* 0x000fc60003f24270 */
[----:B----4-:R0:W-:Y:S04]  /*32220*/  STL [R1+0x1b8], R14 ;  /* 0x0001b80e01007387 */ /* 0x0101e80000100800 */
[----:B0-----:R-:W4:Y:S04]  /*32230*/  LDL.LU R14, [R1+0x39c4] ;  /* 0x0039c400010e7983 */ /* 0x001f280000300800 */
[----:B------:R-:W5:Y:S04]  /*32240*/  LDL R2, [R1+0x2bc4] ;  /* 0x002bc40001027983 */ /* 0x000f680000100800 */
[----:B------:R-:W5:Y:S01]  /*32250*/  LDL R3, [R1+0x2bc8] ;  /* 0x002bc80001037983 */ /* 0x000f620000100800 */
[----:B--2---:R-:W-:-:S02]  /*32260*/  PRMT R15, RZ, 0x7610, R15 ;  /* 0x00007610ff0f7816 */ /* 0x004fc4000000000f */
[----:B-----5:R-:W-:-:S04]  /*32270*/  @P1 LOP3.LUT R3, R3, R2, RZ, 0x3c, !PT ;  /* 0x0000000203031212 */ /* 0x020fc800078e3cff */
[----:B------:R-:W-:-:S04]  /*32280*/  @P1 LOP3.LUT R2, R3, R2, RZ, 0x3c, !PT ;  /* 0x0000000203021212 */ /* 0x000fc800078e3cff */
[----:B------:R-:W-:-:S05]  /*32290*/  @P1 LOP3.LUT R3, R3, R2, RZ, 0x3c, !PT ;  /* 0x0000000203031212 */ /* 0x000fca00078e3cff */
[----:B------:R-:W2:Y:S04]  /*322a0*/  @P1 LDG.E.U8 R15, desc[UR6][R2.64] ;  /* 0x00000006020f1981 */ /* 0x000ea8000c1e1100 */
[----:B--2---:R0:W-:Y:S04]  /*322b0*/  STL [R1+0x1b4], R15 ;  /* 0x0001b40f01007387 */ /* 0x0041e80000100800 */
[----:B0-----:R-:W2:Y:S04]  /*322c0*/  LDL.LU R15, [R1+0x39c0] ;  /* 0x0039c000010f7983 */ /* 0x001ea80000300800 */
[----:B------:R-:W5:Y:S04]  /*322d0*/  LDL R2, [R1+0x2bbc] ;  /* 0x002bbc0001027983 */ /* 0x000f680000100800 */
[----:B------:R-:W5:Y:S01]  /*322e0*/  LDL R3, [R1+0x2bc0] ;  /* 0x002bc00001037983 */ /* 0x000f620000100800 */
[----:B----4-:R-:W-:-:S02]  /*322f0*/  PRMT R14, RZ, 0x7610, R14 ;  /* 0x00007610ff0e7816 */ /* 0x010fc4000000000e */
[----:B-----5:R-:W-:-:S04]  /*32300*/  @P1 LOP3.LUT R3, R3, R2, RZ, 0x3c, !PT ;  /* 0x0000000203031212 */ /* 0x020fc800078e3cff */
        /* <DEDUP_REMOVED lines=88> */
[----:B------:R0:W2:Y:S04]  /*32890*/  @P0 LDG.E.U8 R15, desc[UR6][R2.64] ;  /* 0x00000006020f0981 */ /* 0x0000a8000c1e1100 */
[----:B------:R-:W0:Y:S04]  /*328a0*/  LDL R2, [R1+0x2b6c] ;  /* 0x002b6c0001027983 */ /* 0x000e280000100800 */
[----:B------:R-:W0:Y:S01]  /*328b0*/  LDL R3, [R1+0x2b70] ;  /* 0x002b700001037983 */ /* 0x000e220000100800 */
[----:B----4-:R-:W-:Y:S02]  /*328c0*/  PRMT R14, RZ, 0x7610, R14 ;  /* 0x00007610ff0e7816 */ /* 0x010fe4000000000e */
[----:B0-----:R-:W-:-:S04]  /*328d0*/  @P0 LOP3.LUT R3, R3, R2, RZ, 0x3c, !PT ;  /* 0x0000000203030212 */ /* 0x001fc800078e3cff */
[----:B------:R-:W-:-:S04]  /*328e0*/  @P0 LOP3.LUT R2, R3, R2, RZ, 0x3c, !PT ;  /* 0x0000000203020212 */ /* 0x000fc800078e3cff */
[----:B------:R-:W-:-:S05]  /*328f0*/  @P0 LOP3.LUT R3, R3, R2, RZ, 0x3c, !PT ;  /* 0x0000000203030212 */ /* 0x000fca00078e3cff */
[----:B------:R0:W4:Y:S04]  /*32900*/  @P0 LDG.E.U8 R14, desc[UR6][R2.64] ;  /* 0x00000006020e0981 */ /* 0x000128000c1e1100 */
[----:B------:R-:W0:Y:S04]  /*32910*/  LDL R2, [R1+0x2b64] ;  /* 0x002b640001027983 */ /* 0x000e280000100800 */
[----:B------:R-:W0:Y:S01]  /*32920*/  LDL R3, [R1+0x2b68] ;  /* 0x002b680001037983 */ /* 0x000e220000100800 */
[----:B------:R-:W-:Y:S02]  /*32930*/  ISETP.GT.AND P1, PT, R0, 0x49, PT ;  /* 0x000000490000780c */ /* 0x000fe40003f24270 */
[----:B------:R-:W-:-:S11]  /*32940*/  PRMT R13, RZ, 0x7610, R13 ;  /* 0x00007610ff0d7816 */ /* 0x000fd6000000000d */
[----:B0-----:R-:W-:-:S04]  /*32950*/  @P1 LOP3.LUT R3, R3, R2, RZ, 0x3c, !PT ;  /* 0x0000000203031212 */ /* 0x001fc800078e3cff */
[----:B------:R-:W-:-:S04]  /*32960*/  @P1 LOP3.LUT R2, R3, R2, RZ, 0x3c, !PT ;  /* 0x0000000203021212 */ /* 0x000fc800078e3cff */
[----:B------:R-:W-:-:S05]  /*32970*/  @P1 LOP3.LUT R3, R3, R2, RZ, 0x3c, !PT ;  /* 0x0000000203031212 */ /* 0x000fca00078e3cff */
[----:B------:R-:W5:Y:S04]  /*32980*/  @P1 LDG.E.U8 R13, desc[UR6][R2.64] ;  /* 0x00000006020d1981 */ /* 0x000f68000c1e1100 */
[----:B-----5:R0:W-:Y:S04]  /*32990*/  STL [R1+0x144], R13 ;  /* 0x0001440d01007387 */ /* 0x0201e80000100800 */
[----:B0-----:R-:W5:Y:S04]  /*329a0*/  LDL.LU R13, [R1+0x3998] ;  /* 0x00399800010d7983 */ /* 0x001f680000300800 */
        /* <DEDUP_REMOVED lines=10> */
[----:B------:R-:W2:Y:S04]  /*32a50*/  LDL R2, [R1+0x2b54] ;  /* 0x002b540001027983 */ /* 0x000ea80000100800 */
[----:B------:R-:W2:Y:S01]  /*32a60*/  LDL R3, [R1+0x2b58] ;  /* 0x002b580001037983 */ /* 0x000ea20000100800 */
[----:B-----5:R-:W-:-:S02]  /*32a70*/  PRMT R13, RZ, 0x7610, R13 ;  /* 0x00007610ff0d7816 */ /* 0x020fc4000000000d */
[----:B--2---:R-:W-:-:S04]  /*32a80*/  @P2 LOP3.LUT R3, R3, R2, RZ, 0x3c, !PT ;  /* 0x0000000203032212 */ /* 0x004fc800078e3cff */
[----:B------:R-:W-:-:S04]  /*32a90*/  @P2 LOP3.LUT R2, R3, R2, RZ, 0x3c, !PT ;  /* 0x0000000203022212 */ /* 0x000fc800078e3cff */
[----:B------:R-:W-:-:S05]  /*32aa0*/  @P2 LOP3.LUT R3, R3, R2, RZ, 0x3c, !PT ;  /* 0x0000000203032212 */ /* 0x000fca00078e3cff */
[----:B------:R-:W2:Y:S04]  /*32ab0*/  @P2 LDG.E.U8 R13, desc[UR6][R2.64] ;  /* 0x00000006020d2981 */ /* 0x000ea8000c1e1100 */
[----:B--2---:R0:W-:Y:S04]  /*32ac0*/  STL [R1+0x17c], R13 ;  /* 0x00017c0d01007387 */ /* 0x0041e80000100800 */
[----:B0-----:R-:W2:Y:S04]  /*32ad0*/  LDL.LU R13, [R1+0x3990] ;  /* 0x00399000010d7983 */ /* 0x001ea80000300800 */
[----:B------:R-:W5:Y:S04]  /*32ae0*/  LDL R2, [R1+0x2b4c] ;  /* 0x002b4c0001027983 */ /* 0x000f680000100800 */
[----:B------:R-:W5:Y:S01]  /*32af0*/  LDL R3, [R1+0x2b50] ;  /* 0x002b500001037983 */ /* 0x000f620000100800 */
[----:B---3--:R-:W-:-:S02]  /*32b00*/  PRMT R12, RZ, 0x7610, R12 ;  /* 0x00007610ff0c7816 */ /* 0x008fc4000000000c */
[----:B-----5:R-:W-:-:S04]  /*32b10*/  @P2 LOP3.LUT R3, R3, R2, RZ, 0x3c, !PT ;  /* 0x0000000203032212 */ /* 0x020fc800078e3cff */
[----:B------:R-:W-:-:S04]  /*32b20*/  @P2 LOP3.LUT R2, R3, R2, RZ, 0x3c, !PT ;  /* 0x0000000203022212 */ /* 0x000fc800078e3cff */
[----:B------:R-:W-:-:S05]  /*32b30*/  @P2 LOP3.LUT R3, R3, R2, RZ, 0x3c, !PT ;  /* 0x0000000203032212 */ /* 0x000fca00078e3cff */
[----:B------:R-:W3:Y:S01]  /*32b40*/  @P2 LDG.E.U8 R12, desc[UR6][R2.64] ;  /* 0x00000006020c2981 */ /* 0x000ee2000c1e1100 */
[----:B------:R-:W-:-:S03]  /*32b50*/  ISETP.GT.AND P0, PT, R0, 0x4b, PT ;  /* 0x0000004b0000780c */ /* 0x000fc60003f04270 */
[----:B---3--:R0:W-:Y:S04]  /*32b60*/  STL [R1+0x178], R12 ;  /* 0x0001780c01007387 */ /* 0x0081e80000100800 */
[----:B0-----:R-:W3:Y:S04]  /*32b70*/  LDL.LU R12, [R1+0x398c] ;  /* 0x00398c00010c7983 */ /* 0x001ee80000300800 */
        /* <DEDUP_REMOVED lines=119> */
[----:B------:R-:W4:Y:S04]  /*332f0*/  LDL R2, [R1+0x2adc] ;  /* 0x002adc0001027983 */ /* 0x000f280000100800 */
[----:B------:R-:W4:Y:S01]  /*33300*/  LDL R3, [R1+0x2ae0] ;  /* 0x002ae00001037983 */ /* 0x000f220000100800 */
[----:B------:R-:W-:-:S02]  /*33310*/  PRMT R11, RZ, 0x7610, R11 ;  /* 0x00007610ff0b7816 */ /* 0x000fc4000000000b */
[----:B----4-:R-:W-:-:S04]  /*33320*/  @P0 LOP3.LUT R3, R3, R2, RZ, 0x3c, !PT ;  /* 0x0000000203030212 */ /* 0x010fc800078e3cff */
[----:B------:R-:W-:-:S04]  /*33330*/  @P0 LOP3.LUT R2, R3, R2, RZ, 0x3c, !PT ;  /* 0x0000000203020212 */ /* 0x000fc800078e3cff */
[----:B------:R-:W-:-:S05]  /*33340*/  @P0 LOP3.LUT R3, R3, R2, RZ, 0x3c, !PT ;  /* 0x0000000203030212 */ /* 0x000fca00078e3cff */
[----:B------:R-:W4:Y:S01]  /*33350*/  @P0 LDG.E.U8 R11, desc[UR6][R2.64] ;  /* 0x00000006020b0981 */ /* 0x000f22000c1e1100 */
[----:B------:R-:W-:-:S03]  /*33360*/  ISETP.GT.AND P1, PT, R0, 0x52, PT ;  /* 0x000000520000780c */ /* 0x000fc60003f24270 */
[----:B----4-:R0:W-:Y:S04]  /*33370*/  STL [R1+0x108], R11 ;  /* 0x0001080b01007387 */ /* 0x0101e80000100800 */
[----:B0-----:R-:W4:Y:S04]  /*33380*/  LDL.LU R11, [R1+0x395c] ;  /* 0x00395c00010b7983 */ /* 0x001f280000300800 */
        /* <DEDUP_REMOVED lines=82> */
[----:B------:R-:W5:Y:S04]  /*338b0*/  @P2 LDG.E.U8 R10, desc[UR6][R2.64] ;  /* 0x00000006020a2981 */ /* 0x000f68000c1e1100 */
[----:B-----5:R0:W-:Y:S04]  /*338c0*/  STL [R1+0x11c], R10 ;  /* 0x00011c0a01007387 */ /* 0x0201e80000100800 */
[----:B0-----:R-:W5:Y:S04]  /*338d0*/  LDL.LU R10, [R1+0x3938] ;  /* 0x00393800010a7983 */ /* 0x001f680000300800 */
[----:B------:R-:W3:Y:S04]  /*338e0*/  LDL R2, [R1+0x2a8c] ;  /* 0x002a8c0001027983 */ /* 0x000ee80000100800 */
[----:B------:R-:W3:Y:S01]  /*338f0*/  LDL R3, [R1+0x2a90] ;  /* 0x002a900001037983 */ /* 0x000ee20000100800 */
[----:B--2---:R-:W-:-:S02]  /*33900*/  PRMT R7, RZ, 0x7610, R7 ;  /* 0x00007610ff077816 */ /* 0x004fc40000000007 */
[----:B---3--:R-:W-:-:S04]  /*33910*/  @P2 LOP3.LUT R3, R3, R2, RZ, 0x3c, !PT ;  /* 0x0000000203032212 */ /* 0x008fc800078e3cff */
[----:B------:R-:W-:-:S04]  /*33920*/  @P2 LOP3.LUT R2, R3, R2, RZ, 0x3c, !PT ;  /* 0x0000000203022212 */ /* 0x000fc800078e3cff */
[----:B------:R-:W-:-:S05]  /*33930*/  @P2 LOP3.LUT R3, R3, R2, RZ, 0x3c, !PT ;  /* 0x0000000203032212 */ /* 0x000fca00078e3cff */
[----:B------:R0:W2:Y:S04]  /*33940*/  @P2 LDG.E.U8 R7, desc[UR6][R2.64] ;  /* 0x0000000602072981 */ /* 0x0000a8000c1e1100 */
[----:B------:R-:W0:Y:S04]  /*33950*/  LDL R2, [R1+0x2a84] ;  /* 0x002a840001027983 */ /* 0x000e280000100800 */
[----:B------:R-:W0:Y:S01]  /*33960*/  LDL R3, [R1+0x2a88] ;  /* 0x002a880001037983 */ /* 0x000e220000100800 */
[----:B------:R-:W-:Y:S02]  /*33970*/  ISETP.GT.AND P0, PT, R0, 0x57, PT ;  /* 0x000000570000780c */ /* 0x000fe40003f04270 */
[----:B------:R-:W-:-:S11]  /*33980*/  PRMT R6, RZ, 0x7610, R6 ;  /* 0x00007610ff067816 */ /* 0x000fd60000000006 */
[----:B0-----:R-:W-:-:S04]  /*33990*/  @P0 LOP3.LUT R3, R3, R2, RZ, 0x3c, !PT ;  /* 0x0000000203030212 */ /* 0x001fc800078e3cff */
[----:B------:R-:W-:-:S04]  /*339a0*/  @P0 LOP3.LUT R2, R3, R2, RZ, 0x3c, !PT ;  /* 0x0000000203020212 */ /* 0x000fc800078e3cff */
[----:B------:R-:W-:-:S05]  /*339b0*/  @P0 LOP3.LUT R3, R3, R2, RZ, 0x3c, !PT ;  /* 0x0000000203030212 */ /* 0x000fca00078e3cff */
[----:B------:R-:W3:Y:S04]  /*339c0*/  @P0 LDG.E.U8 R6, desc[UR6][R2.64] ;  /* 0x0000000602060981 */ /* 0x000ee8000c1e1100 */
[----:B--2---:R0:W-:Y:S04]  /*339d0*/  STL [R1+0x118], R7 ;  /* 0x0001180701007387 */ /* 0x0041e80000100800 */
[----:B0-----:R-:W2:Y:S04]  /*339e0*/  LDL R7, [R1+0x2a68] ;  /* 0x002a680001077983 */ /* 0x001ea80000100800 */
[----:B---3--:R0:W-:Y:S04]  /*339f0*/  STL [R1+0x114], R6 ;  /* 0x0001140601007387 */ /* 0x0081e80000100800 */
[----:B0-----:R-:W3:Y:S04]  /*33a00*/  LDL.LU R6, [R1+0x3934] ;  /* 0x0039340001067983 */ /* 0x001ee80000300800 */
        /* <DEDUP_REMOVED lines=16> */
[----:B------:R0:W5:Y:S04]  /*33b10*/  @P1 LDG.E.U8 R11, desc[UR6][R2.64] ;  /* 0x00000006020b1981 */ /* 0x000168000c1e1100 */
[----:B------:R-:W0:Y:S04]  /*33b20*/  LDL R2, [R1+0x2a6c] ;  /* 0x002a6c0001027983 */ /* 0x000e280000100800 */
[----:B------:R-:W0:Y:S01]  /*33b30*/  LDL R3, [R1+0x2a70] ;  /* 0x002a700001037983 */ /* 0x000e220000100800 */
[----:B------:R-:W-:Y:S02]  /*33b40*/  PRMT R10, RZ, 0x7610, R10 ;  /* 0x00007610ff0a7816 */ /* 0x000fe4000000000a */
[----:B------:R-:W-:-:S02]  /*33b50*/  ISETP.GT.AND P2, PT, R0, 0x59, PT ;  /* 0x000000590000780c */ /* 0x000fc40003f44270 */
[----:B0-----:R-:W-:-:S04]  /*33b60*/  @P1 LOP3.LUT R3, R3, R2, RZ, 0x3c, !PT ;  /* 0x0000000203031212 */ /* 0x001fc800078e3cff */
[----:B------:R-:W-:-:S04]  /*33b70*/  @P1 LOP3.LUT R2, R3, R2, RZ, 0x3c, !PT ;  /* 0x0000000203021212 */ /* 0x000fc800078e3cff */
[----:B------:R-:W-:-:S05]  /*33b80*/  @P1 LOP3.LUT R3, R3, R2, RZ, 0x3c, !PT ;  /* 0x0000000203031212 */ /* 0x000fca00078e3cff */
[----:B------:R2:W5:Y:S04]  /*33b90*/  @P1 LDG.E.U8 R10, desc[UR6][R2.64] ;  /* 0x00000006020a1981 */ /* 0x000568000c1e1100 */
[----:B------:R-:W4:Y:S01]  /*33ba0*/  LDL R3, [R1+0x2a64] ;  /* 0x002a640001037983 */ /* 0x000f220000100800 */
[----:B---3--:R-:W-:Y:S01]  /*33bb0*/  PRMT R6, RZ, 0x7610, R6 ;  /* 0x00007610ff067816 */ /* 0x008fe20000000006 */
[----:B--2---:R-:W-:Y:S01]  /*33bc0*/  @P2 IMAD.MOV.U32 R2, RZ, RZ, R7 ;  /* 0x000000ffff022224 */ /* 0x004fe200078e0007 */
[----:B------:R-:W-:Y:S01]  /*33bd0*/  PRMT R8, RZ, 0x7610, R8 ;  /* 0x00007610ff087816 */ /* 0x000fe20000000008 */
[----:B------:R-:W2:Y:S04]  /*33be0*/  LDL R7, [R1+0x2974] ;  /* 0x0029740001077983 */ /* 0x000ea80000100800 */
[----:B----4-:R0:W3:Y:S04]  /*33bf0*/  @P2 LDG.E.U8 R6, desc[UR6][R2.64] ;  /* 0x0000000602062981 */ /* 0x0100e8000c1e1100 */
[----:B------:R-:W0:Y:S04]  /*33c00*/  LDL R2, [R1+0x2a5c] ;  /* 0x002a5c0001027983 */ /* 0x000e280000100800 */
[----:B------:R-:W0:Y:S02]  /*33c10*/  LDL R3, [R1+0x2a60] ;  /* 0x002a600001037983 */ /* 0x000e240000100800 */
[----:B0-----:R-:W-:-:S04]  /*33c20*/  @P2 LOP3.LUT R3, R3, R2, RZ, 0x3c, !PT ;  /* 0x0000000203032212 */ /* 0x001fc800078e3cff */
[----:B------:R-:W-:-:S04]  /*33c30*/  @P2 LOP3.LUT R2, R3, R2, RZ, 0x3c, !PT ;  /* 0x0000000203022212 */ /* 0x000fc800078e3cff */
[----:B------:R-:W-:-:S05]  /*33c40*/  @P2 LOP3.LUT R3, R3, R2, RZ, 0x3c, !PT ;  /* 0x0000000203032212 */ /* 0x000fca00078e3cff */
[----:B------:R-:W4:Y:S04]  /*33c50*/  @P2 LDG.E.U8 R8, desc[UR6][R2.64] ;  /* 0x0000000602082981 */ /* 0x000f28000c1e1100 */
[----:B---3--:R0:W-:Y:S04]  /*33c60*/  STL [R1+0x104], R6 ;  /* 0x0001040601007387 */ /* 0x0081e80000100800 */
[----:B0-----:R-:W2:Y:S04]  /*33c70*/  LDL R6, [R1+0x2978] ;  /* 0x0029780001067983 */ /* 0x001ea80000100800 */
[----:B----4-:R0:W-:Y:S04]  /*33c80*/  STL [R1+0x100], R8 ;  /* 0x0001000801007387 */ /* 0x0101e80000100800 */
[----:B0-----:R-:W3:Y:S04]  /*33c90*/  LDL.LU R8, [R1+0x392c] ;  /* 0x00392c0001087983 */ /* 0x001ee80000300800 */
[----:B------:R-:W4:Y:S04]  /*33ca0*/  LDL R2, [R1+0x2a54] ;  /* 0x002a540001027983 */ /* 0x000f280000100800 */
[----:B------:R-:W4:Y:S01]  /*33cb0*/  LDL R3, [R1+0x2a58] ;  /* 0x002a580001037983 */ /* 0x000f220000100800 */
[----:B------:R-:W-:-:S02]  /*33cc0*/  ISETP.GT.AND P0, PT, R0, 0x5a, PT ;  /* 0x0000005a0000780c */ /* 0x000fc40003f04270 */
[----:B------:R-:W-:-:S11]  /*33cd0*/  PRMT R4, RZ, 0x7610, R4 ;  /* 0x00007610ff047816 */ /* 0x000fd60000000004 */
        /* <DEDUP_REMOVED lines=9> */
[----:B------:R-:W-:-:S02]  /*33d70*/  ISETP.GT.AND P2, PT, R0, 0x68, PT ;  /* 0x000000680000780c */ /* 0x000fc40003f44270 */
[----:B------:R-:W-:Y:S02]  /*33d80*/  PRMT R9, RZ, 0x7610, R9 ;  /* 0x00007610ff097816 */ /* 0x000fe40000000009 */
[----:B-----5:R-:W-:-:S04]  /*33d90*/  @P1 LOP3.LUT R3, R3, R2, RZ, 0x3c, !PT ;  /* 0x0000000203031212 */ /* 0x020fc800078e3cff */
[----:B------:R-:W-:-:S04]  /*33da0*/  @P1 LOP3.LUT R2, R3, R2, RZ, 0x3c, !PT ;  /* 0x0000000203021212 */ /* 0x000fc800078e3cff */
[----:B------:R-:W-:Y:S02]  /*33db0*/  @P1 LOP3.LUT R3, R3, R2, RZ, 0x3c, !PT ;  /* 0x0000000203031212 */ /* 0x000fe400078e3cff */
[----:B----4-:R-:W-:-:S03]  /*33dc0*/  PRMT R4, RZ, 0x7610, R4 ;  /* 0x00007610ff047816 */ /* 0x010fc60000000004 */
[----:B------:R0:W4:Y:S04]  /*33dd0*/  @P1 LDG.E.U8 R9, desc[UR6][R2.64] ;  /* 0x0000000602091981 */ /* 0x000128000c1e1100 */
[----:B--2---:R1:W2:Y:S04]  /*33de0*/  @P2 LDG.E.U8 R4, desc[UR6][R6.64] ;  /* 0x0000000606042981 */ /* 0x0042a8000c1e1100 */
[----:B------:R-:W0:Y:S04]  /*33df0*/  LDL R2, [R1+0x29ec] ;  /* 0x0029ec0001027983 */ /* 0x000e280000100800 */
[----:B------:R-:W0:Y:S04]  /*33e00*/  LDL R3, [R1+0x29f0] ;  /* 0x0029f00001037983 */ /* 0x000e280000100800 */
[----:B------:R-:W1:Y:S04]  /*33e10*/  LDL R6, [R1+0x296c] ;  /* 0x00296c0001067983 */ /* 0x000e680000100800 */
[----:B------:R-:W1:Y:S01]  /*33e20*/  LDL R7, [R1+0x2970] ;  /* 0x0029700001077983 */ /* 0x000e620000100800 */
[----:B---3--:R-:W-:-:S02]  /*33e30*/  PRMT R8, RZ, 0x7610, R8 ;  /* 0x00007610ff087816 */ /* 0x008fc40000000008 */
[----:B0-----:R-:W-:-:S04]  /*33e40*/  @P1 LOP3.LUT R3, R3, R2, RZ, 0x3c, !PT ;  /* 0x0000000203031212 */ /* 0x001fc800078e3cff */
[----:B------:R-:W-:Y:S02]  /*33e50*/  @P1 LOP3.LUT R2, R3, R2, RZ, 0x3c, !PT ;  /* 0x0000000203021212 */ /* 0x000fe400078e3cff */
[----:B-1----:R-:W-:Y:S02]  /*33e60*/  @P2 LOP3.LUT R7, R7, R6, RZ, 0x3c, !PT ;  /* 0x0000000607072212 */ /* 0x002fe400078e3cff */
[----:B------:R-:W-:Y:S02]  /*33e70*/  @P1 LOP3.LUT R3, R3, R2, RZ, 0x3c, !PT ;  /* 0x0000000203031212 */ /* 0x000fe400078e3cff */
[----:B------:R-:W-:-:S03]  /*33e80*/  @P2 LOP3.LUT R6, R7, R6, RZ, 0x3c, !PT ;  /* 0x0000000607062212 */ /* 0x000fc600078e3cff */
[----:B------:R0:W3:Y:S01]  /*33e90*/  @P1 LDG.E.U8 R8, desc[UR6][R2.64] ;  /* 0x0000000602081981 */ /* 0x0000e2000c1e1100 */
[----:B------:R-:W-:Y:S02]  /*33ea0*/  @P2 LOP3.LUT R7, R7, R6, RZ, 0x3c, !PT ;  /* 0x0000000607072212 */ /* 0x000fe400078e3cff */
[----:B0-----:R-:W-:-:S06]  /*33eb0*/  PRMT R3, RZ, 0x7610, R3 ;  /* 0x00007610ff037816 */ /* 0x001fcc0000000003 */
[----:B------:R0:W5:Y:S04]  /*33ec0*/  @P2 LDG.E.U8 R3, desc[UR6][R6.64] ;  /* 0x0000000606032981 */ /* 0x000168000c1e1100 */
        /* <DEDUP_REMOVED lines=10> */
[----:B------:R-:W2:Y:S04]  /*33f70*/  LDL R6, [R1+0x28ec] ;  /* 0x0028ec0001067983 */ /* 0x000ea80000100800 */
[----:B------:R-:W2:Y:S01]  /*33f80*/  LDL R7, [R1+0x28f0] ;  /* 0x0028f00001077983 */ /* 0x000ea20000100800 */
[----:B------:R-:W-:-:S02]  /*33f90*/  PRMT R16, RZ, 0x7610, R16 ;  /* 0x00007610ff107816 */ /* 0x000fc40000000010 */
[----:B--2---:R-:W-:-:S04]  /*33fa0*/  @P3 LOP3.LUT R7, R7, R6, RZ, 0x3c, !PT ;  /* 0x0000000607073212 */ /* 0x004fc800078e3cff */
[----:B------:R-:W-:-:S04]  /*33fb0*/  @P3 LOP3.LUT R6, R7, R6, RZ, 0x3c, !PT ;  /* 0x0000000607063212 */ /* 0x000fc800078e3cff */
[----:B------:R-:W-:-:S05]  /*33fc0*/  @P3 LOP3.LUT R7, R7, R6, RZ, 0x3c, !PT ;  /* 0x0000000607073212 */ /* 0x000fca00078e3cff */
[----:B------:R-:W2:Y:S01]  /*33fd0*/  @P3 LDG.E.U8 R16, desc[UR6][R6.64] ;  /* 0x0000000606103981 */ /* 0x000ea2000c1e1100 */
[----:B------:R-:W-:-:S03]  /*33fe0*/  ISETP.GT.AND P4, PT, R0, 0x78, PT ;  /* 0x000000780000780c */ /* 0x000fc60003f84270 */
[----:B--2---:R0:W-:Y:S04]  /*33ff0*/  STL [R1+0xe4], R16 ;  /* 0x0000e41001007387 */ /* 0x0041e80000100800 */
[----:B0-----:R-:W2:Y:S04]  /*34000*/  LDL.LU R16, [R1+0x3920] ;  /* 0x0039200001107983 */ /* 0x001ea80000300800 */
[----:B------:R-:W3:Y:S04]  /*34010*/  LDL R6, [R1+0x2874] ;  /* 0x0028740001067983 */ /* 0x000ee80000100800 */
[----:B------:R-:W3:Y:S01]  /*34020*/  LDL R7, [R1+0x2878] ;  /* 0x0028780001077983 */ /* 0x000ee20000100800 */
[----:B----4-:R-:W-:-:S02]  /*34030*/  PRMT R17, RZ, 0x7610, R17 ;  /* 0x00007610ff117816 */ /* 0x010fc40000000011 */
[----:B---3--:R-:W-:-:S04]  /*34040*/  @P4 LOP3.LUT R7, R7, R6, RZ, 0x3c, !PT ;  /* 0x0000000607074212 */ /* 0x008fc800078e3cff */
[----:B------:R-:W-:-:S04]  /*34050*/  @P4 LOP3.LUT R6, R7, R6, RZ, 0x3c, !PT ;  /* 0x0000000607064212 */ /* 0x000fc800078e3cff */
[----:B------:R-:W-:-:S05]  /*34060*/  @P4 LOP3.LUT R7, R7, R6, RZ, 0x3c, !PT ;  /* 0x0000000607074212 */ /* 0x000fca00078e3cff */
[----:B------:R-:W3:Y:S04]  /*34070*/  @P4 LDG.E.U8 R17, desc[UR6][R6.64] ;  /* 0x0000000606114981 */ /* 0x000ee8000c1e1100 */
        /* <DEDUP_REMOVED lines=198> */
[----:B------:R-:W2:Y:S01]  /*34ce0*/  @P0 LDG.E.U8 R16, desc[UR6][R6.64] ;  /* 0x0000000606100981 */ /* 0x000ea2000c1e1100 */
[----:B------:R-:W-:-:S03]  /*34cf0*/  ISETP.GT.AND P1, PT, R0, 0x63, PT ;  /* 0x000000630000780c */ /* 0x000fc60003f24270 */
        /* <DEDUP_REMOVED lines=210> */
[----:B------:R-:W2:Y:S04]  /*35a20*/  LDL R6, [R1+0x291c] ;  /* 0x00291c0001067983 */ /* 0x000ea80000100800 */
[----:B------:R-:W2:Y:S01]  /*35a30*/  LDL R7, [R1+0x2920] ;  /* 0x0029200001077983 */ /* 0x000ea20000100800 */
[----:B---3--:R-:W-:-:S02]  /*35a40*/  PRMT R17, RZ, 0x7610, R17 ;  /* 0x00007610ff117816 */ /* 0x008fc40000000011 */
[----:B--2---:R-:W-:-:S04]  /*35a50*/  @P2 LOP3.LUT R7, R7, R6, RZ, 0x3c, !PT ;  /* 0x0000000607072212 */ /* 0x004fc800078e3cff */
        /* <DEDUP_REMOVED lines=30> */
[----:B----4-:R0:W-:Y:S04]  /*35c40*/  STL [R1+0x28], R16 ;  /* 0x0000281001007387 */ /* 0x0101e80000100800 */
[----:B0-----:R-:W4:Y:S04]  /*35c50*/  LDL R16, [R1+0x2998] ;  /* 0x0029980001107983 */ /* 0x001f280000100800 */
[----:B-----5:R0:W-:Y:S04]  /*35c60*/  STL [R1+0x24], R27 ;  /* 0x0000241b01007387 */ /* 0x0201e80000100800 */
[----:B0-----:R-:W5:Y:S04]  /*35c70*/  LDL.LU R27, [R1+0x3868] ;  /* 0x00386800011b7983 */ /* 0x001f680000300800 */
[----:B------:R-:W2:Y:S04]  /*35c80*/  LDL R6, [R1+0x281c] ;  /* 0x00281c0001067983 */ /* 0x000ea80000100800 */
[----:B------:R-:W2:Y:S01]  /*35c90*/  LDL R7, [R1+0x2820] ;  /* 0x0028200001077983 */ /* 0x000ea20000100800 */
[----:B------:R-:W-:-:S02]  /*35ca0*/  PRMT R26, RZ, 0x7610, R26 ;  /* 0x00007610ff1a7816 */ /* 0x000fc4000000001a */
[----:B--2---:R-:W-:-:S04]  /*35cb0*/  @P3 LOP3.LUT R7, R7, R6, RZ, 0x3c, !PT ;  /* 0x0000000607073212 */ /* 0x004fc800078e3cff */
[----:B------:R-:W-:-:S04]  /*35cc0*/  @P3 LOP3.LUT R6, R7, R6, RZ, 0x3c, !PT ;  /* 0x0000000607063212 */ /* 0x000fc800078e3cff */
[----:B------:R-:W-:-:S05]  /*35cd0*/  @P3 LOP3.LUT R7, R7, R6, RZ, 0x3c, !PT ;  /* 0x0000000607073212 */ /* 0x000fca00078e3cff */
[----:B------:R-:W2:Y:S01]  /*35ce0*/  @P3 LDG.E.U8 R26, desc[UR6][R6.64] ;  /* 0x00000006061a3981 */ /* 0x000ea2000c1e1100 */
[----:B------:R-:W-:Y:S02]  /*35cf0*/  ISETP.GT.AND P0, PT, R0, 0x5e, PT ;  /* 0x0000005e0000780c */ /* 0x000fe40003f04270 */
[----:B------:R-:W-:Y:S01]  /*35d00*/  PRMT R5, RZ, 0x7610, R5 ;  /* 0x00007610ff057816 */ /* 0x000fe20000000005 */
[----:B--2---:R0:W-:Y:S04]  /*35d10*/  STL [R1+0x20], R26 ;  /* 0x0000201a01007387 */ /* 0x0041e80000100800 */
[----:B0-----:R-:W2:Y:S04]  /*35d20*/  LDL.LU R26, [R1+0x3864] ;  /* 0x00386400011a7983 */ /* 0x001ea80000300800 */
[----:B------:R-:W3:Y:S02]  /*35d30*/  LDL R7, [R1+0x2a14] ;  /* 0x002a140001077983 */ /* 0x000ee40000100800 */
[----:B------:R-:W-:Y:S01]  /*35d40*/  @P0 IMAD.MOV.U32 R6, RZ, RZ, R17 ;  /* 0x000000ffff060224 */ /* 0x000fe200078e0011 */
[----:B------:R-:W-:Y:S01]  /*35d50*/  PRMT R25, RZ, 0x7610, R25 ;  /* 0x00007610ff197816 */ /* 0x000fe20000000019 */
[----:B------:R-:W5:Y:S04]  /*35d60*/  LDL R17, [R1+0x290c] ;  /* 0x00290c0001117983 */ /* 0x000f680000100800 */
[----:B---3--:R0:W3:Y:S04]  /*35d70*/  @P0 LDG.E.U8 R5, desc[UR6][R6.64] ;  /* 0x0000000606050981 */ /* 0x0080e8000c1e1100 */
[----:B------:R-:W0:Y:S04]  /*35d80*/  LDL R6, [R1+0x2a0c] ;  /* 0x002a0c0001067983 */ /* 0x000e280000100800 */
[----:B------:R-:W0:Y:S02]  /*35d90*/  LDL R7, [R1+0x2a10] ;  /* 0x002a100001077983 */ /* 0x000e240000100800 */
[----:B0-----:R-:W-:-:S04]  /*35da0*/  @P0 LOP3.LUT R7, R7, R6, RZ, 0x3c, !PT ;  /* 0x0000000607070212 */ /* 0x001fc800078e3cff */
[----:B------:R-:W-:-:S04]  /*35db0*/  @P0 LOP3.LUT R6, R7, R6, RZ, 0x3c, !PT ;  /* 0x0000000607060212 */ /* 0x000fc800078e3cff */
[----:B------:R-:W-:-:S05]  /*35dc0*/  @P0 LOP3.LUT R7, R7, R6, RZ, 0x3c, !PT ;  /* 0x0000000607070212 */ /* 0x000fca00078e3cff */
[----:B------:R-:W4:Y:S04]  /*35dd0*/  @P0 LDG.E.U8 R25, desc[UR6][R6.64] ;  /* 0x0000000606190981 */ /* 0x000f28000c1e1100 */
[----:B---3--:R0:W-:Y:S04]  /*35de0*/  STL [R1+0x1c], R5 ;  /* 0x00001c0501007387 */ /* 0x0081e80000100800 */
[----:B0-----:R-:W3:Y:S01]  /*35df0*/  LDL R5, [R1+0x2910] ;  /* 0x0029100001057983 */ /* 0x001ee20000100800 */
[----:B------:R-:W-:-:S03]  /*35e00*/  ISETP.GT.AND P1, PT, R0, 0x66, PT ;  /* 0x000000660000780c */ /* 0x000fc60003f24270 */
[----:B----4-:R0:W-:Y:S04]  /*35e10*/  STL [R1+0x18], R25 ;  /* 0x0000181901007387 */ /* 0x0101e80000100800 */
[----:B0-----:R-:W4:Y:S04]  /*35e20*/  LDL.LU R25, [R1+0x3860] ;  /* 0x0038600001197983 */ /* 0x001f280000300800 */
[----:B------:R-:W2:Y:S01]  /*35e30*/  LDL R7, [R1+0x2994] ;  /* 0x0029940001077983 */ /* 0x000ea20000100800 */
[----:B------:R-:W-:Y:S01]  /*35e40*/  PRMT R24, RZ, 0x7610, R24 ;  /* 0x00007610ff187816 */ /* 0x000fe20000000018 */
[----:B------:R-:W-:-:S02]  /*35e50*/  @P1 IMAD.MOV.U32 R6, RZ, RZ, R16 ;  /* 0x000000ffff061224 */ /* 0x000fc400078e0010 */
[----:B------:R-:W4:Y:S04]  /*35e60*/  LDL R16, [R1+0x2898] ;  /* 0x0028980001107983 */ /* 0x000f280000100800 */
[----:B--2---:R-:W2:Y:S04]  /*35e70*/  @P1 LDG.E.U8 R24, desc[UR6][R6.64] ;  /* 0x0000000606181981 */ /* 0x004ea8000c1e1100 */
[----:B--2---:R0:W-:Y:S04]  /*35e80*/  STL [R1+0x14], R24 ;  /* 0x0000141801007387 */ /* 0x0041e80000100800 */
[----:B0-----:R-:W2:Y:S04]  /*35e90*/  LDL.LU R24, [R1+0x385c] ;  /* 0x00385c0001187983 */ /* 0x001ea80000300800 */
        /* <DEDUP_REMOVED lines=10> */
[----:B------:R-:W3:Y:S04]  /*35f40*/  LDL R6, [R1+0x2914] ;  /* 0x0029140001067983 */ /* 0x000ee80000100800 */
[----:B------:R-:W3:Y:S01]  /*35f50*/  LDL R7, [R1+0x2918] ;  /* 0x0029180001077983 */ /* 0x000ee20000100800 */
[----:B------:R-:W-:-:S02]  /*35f60*/  PRMT R20, RZ, 0x7610, R20 ;  /* 0x00007610ff147816 */ /* 0x000fc40000000014 */
[----:B------:R-:W-:Y:S02]  /*35f70*/  PRMT R21, RZ, 0x7610, R21 ;  /* 0x00007610ff157816 */ /* 0x000fe40000000015 */
[----:B---3--:R-:W-:-:S04]  /*35f80*/  @P2 LOP3.LUT R7, R7, R6, RZ, 0x3c, !PT ;  /* 0x0000000607072212 */ /* 0x008fc800078e3cff */
[----:B------:R-:W-:-:S04]  /*35f90*/  @P2 LOP3.LUT R6, R7, R6, RZ, 0x3c, !PT ;  /* 0x0000000607062212 */ /* 0x000fc800078e3cff */
[----:B------:R-:W-:-:S05]  /*35fa0*/  @P2 LOP3.LUT R7, R7, R6, RZ, 0x3c, !PT ;  /* 0x0000000607072212 */ /* 0x000fca00078e3cff */
[----:B------:R0:W3:Y:S02]  /*35fb0*/  @P2 LDG.E.U8 R20, desc[UR6][R6.64] ;  /* 0x0000000606142981 */ /* 0x0000e4000c1e1100 */
[----:B0-----:R-:W-:Y:S02]  /*35fc0*/  @P2 IMAD.MOV.U32 R6, RZ, RZ, R5 ;  /* 0x000000ffff062224 */ /* 0x001fe400078e0005 */
[----:B------:R-:W-:-:S05]  /*35fd0*/  @P2 IMAD.MOV.U32 R7, RZ, RZ, R17 ;  /* 0x000000ffff072224 */ /* 0x000fca00078e0011 */
[----:B------:R-:W4:Y:S04]  /*35fe0*/  @P2 LDG.E.U8 R21, desc[UR6][R6.64] ;  /* 0x0000000606152981 */ /* 0x000f28000c1e1100 */
[----:B---3--:R0:W-:Y:S04]  /*35ff0*/  STL [R1+0xc], R20 ;  /* 0x00000c1401007387 */ /* 0x0081e80000100800 */
[----:B0-----:R-:W3:Y:S04]  /*36000*/  LDL.LU R20, [R1+0x3854] ;  /* 0x0038540001147983 */ /* 0x001ee80000300800 */
[----:B------:R-:W2:Y:S04]  /*36010*/  LDL R17, [R1+0x280c] ;  /* 0x00280c0001117983 */ /* 0x000ea80000100800 */
[----:B------:R-:W5:Y:S04]  /*36020*/  LDL R5, [R1+0x2810] ;  /* 0x0028100001057983 */ /* 0x000f680000100800 */
[----:B----4-:R0:W-:Y:S04]  /*36030*/  STL [R1+0x8], R21 ;  /* 0x0000081501007387 */ /* 0x0101e80000100800 */
[----:B0-----:R-:W4:Y:S04]  /*36040*/  LDL.LU R21, [R1+0x3850] ;  /* 0x0038500001157983 */ /* 0x001f280000300800 */
[----:B------:R-:W3:Y:S01]  /*36050*/  LDL R7, [R1+0x2894] ;  /* 0x0028940001077983 */ /* 0x000ee20000100800 */
[----:B------:R-:W-:-:S02]  /*36060*/  ISETP.GT.AND P3, PT, R0, 0x76, PT ;  /* 0x000000760000780c */ /* 0x000fc40003f64270 */
[----:B------:R-:W-:-:S11]  /*36070*/  PRMT R2, RZ, 0x7610, R2 ;  /* 0x00007610ff027816 */ /* 0x000fd60000000002 */
[----:B------:R-:W-:Y:S01]  /*36080*/  @P3 IMAD.MOV.U32 R6, RZ, RZ, R16 ;  /* 0x000000ffff063224 */ /* 0x000fe200078e0010 */
[----:B------:R-:W-:Y:S01]  /*36090*/  PRMT R22, RZ, 0x7610, R22 ;  /* 0x00007610ff167816 */ /* 0x000fe20000000016 */
[----:B------:R-:W4:Y:S04]  /*360a0*/  LDL R16, [R1+0x2a04] ;  /* 0x002a040001107983 */ /* 0x000f280000100800 */
[----:B---3--:R0:W3:Y:S04]  /*360b0*/  @P3 LDG.E.U8 R2, desc[UR6][R6.64] ;  /* 0x0000000606023981 */ /* 0x0080e8000c1e1100 */
[----:B------:R-:W0:Y:S04]  /*360c0*/  LDL R6, [R1+0x288c] ;  /* 0x00288c0001067983 */ /* 0x000e280000100800 */
[----:B------:R-:W0:Y:S02]  /*360d0*/  LDL R7, [R1+0x2890] ;  /* 0x0028900001077983 */ /* 0x000e240000100800 */
[----:B0-----:R-:W-:-:S04]  /*360e0*/  @P3 LOP3.LUT R7, R7, R6, RZ, 0x3c, !PT ;  /* 0x0000000607073212 */ /* 0x001fc800078e3cff */
[----:B------:R-:W-:-:S04]  /*360f0*/  @P3 LOP3.LUT R6, R7, R6, RZ, 0x3c, !PT ;  /* 0x0000000607063212 */ /* 0x000fc800078e3cff */
[----:B------:R-:W-:-:S05]  /*36100*/  @P3 LOP3.LUT R7, R7, R6, RZ, 0x3c, !PT ;  /* 0x0000000607073212 */ /* 0x000fca00078e3cff */
[----:B------:R-:W2:Y:S04]  /*36110*/  @P3 LDG.E.U8 R22, desc[UR6][R6.64] ;  /* 0x0000000606163981 */ /* 0x000ea8000c1e1100 */
[----:B---3--:R0:W-:Y:S04]  /*36120*/  STL [R1+0x4], R2 ;  /* 0x0000040201007387 */ /* 0x0081e80000100800 */
[----:B0-----:R-:W3:Y:S04]  /*36130*/  LDL R2, [R1+0x2a08] ;  /* 0x002a080001027983 */ /* 0x001ee80000100800 */
[----:B--2---:R0:W-:Y:S04]  /*36140*/  STL [R1], R22 ;  /* 0x0000001601007387 */ /* 0x0041e80000100800 */
[----:B0-----:R-:W2:Y:S04]  /*36150*/  LDL.LU R22, [R1+0x384c] ;  /* 0x00384c0001167983 */ /* 0x001ea80000300800 */
[----:B------:R-:W5:Y:S04]  /*36160*/  LDL R6, [R1+0x2814] ;  /* 0x0028140001067983 */ /* 0x000f680000100800 */
[----:B------:R-:W5:Y:S01]  /*36170*/  LDL R7, [R1+0x2818] ;  /* 0x0028180001077983 */ /* 0x000f620000100800 */
[----:B------:R-:W-:-:S02]  /*36180*/  ISETP.GT.AND P4, PT, R0, 0x7e, PT ;  /* 0x0000007e0000780c */ /* 0x000fc40003f84270 */
[----:B------:R-:W-:Y:S02]  /*36190*/  PRMT R29, RZ, 0x7610, R29 ;  /* 0x00007610ff1d7816 */ /* 0x000fe4000000001d */
[----:B------:R-:W-:-:S09]  /*361a0*/  PRMT R28, RZ, 0x7610, R28 ;  /* 0x00007610ff1c7816 */ /* 0x000fd2000000001c */
[----:B-----5:R-:W-:-:S04]  /*361b0*/  @P4 LOP3.LUT R7, R7, R6, RZ, 0x3c, !PT ;  /* 0x0000000607074212 */ /* 0x020fc800078e3cff */
[----:B------:R-:W-:-:S04]  /*361c0*/  @P4 LOP3.LUT R6, R7, R6, RZ, 0x3c, !PT ;  /* 0x0000000607064212 */ /* 0x000fc800078e3cff */
[----:B------:R-:W-:-:S05]  /*361d0*/  @P4 LOP3.LUT R7, R7, R6, RZ, 0x3c, !PT ;  /* 0x0000000607074212 */ /* 0x000fca00078e3cff */
[----:B------:R0:W5:Y:S02]  /*361e0*/  @P4 LDG.E.U8 R29, desc[UR6][R6.64] ;  /* 0x00000006061d4981 */ /* 0x000164000c1e1100 */
[----:B0-----:R-:W-:Y:S02]  /*361f0*/  @P4 IMAD.MOV.U32 R6, RZ, RZ, R5 ;  /* 0x000000ffff064224 */ /* 0x001fe400078e0005 */
[----:B------:R-:W-:-:S05]  /*36200*/  @P4 IMAD.MOV.U32 R7, RZ, RZ, R17 ;  /* 0x000000ffff074224 */ /* 0x000fca00078e0011 */
[----:B------:R3:W2:Y:S01]  /*36210*/  @P4 LDG.E.U8 R28, desc[UR6][R6.64] ;  /* 0x00000006061c4981 */ /* 0x0006a2000c1e1100 */
[----:B------:R-:W-:Y:S02]  /*36220*/  ISETP.GT.AND P0, PT, R0, 0x5f, PT ;  /* 0x0000005f0000780c */ /* 0x000fe40003f04270 */
[----:B------:R-:W-:-:S11]  /*36230*/  PRMT R27, RZ, 0x7610, R27 ;  /* 0x00007610ff1b7816 */ /* 0x000fd6000000001b */
[----:B---3--:R-:W-:Y:S02]  /*36240*/  @P0 IMAD.MOV.U32 R6, RZ, RZ, R2 ;  /* 0x000000ffff060224 */ /* 0x008fe400078e0002 */
[----:B----4-:R-:W-:-:S05]  /*36250*/  @P0 IMAD.MOV.U32 R7, RZ, RZ, R16 ;  /* 0x000000ffff070224 */ /* 0x010fca00078e0010 */
[----:B------:R0:W3:Y:S04]  /*36260*/  @P0 LDG.E.U8 R27, desc[UR6][R6.64] ;  /* 0x00000006061b0981 */ /* 0x0000e8000c1e1100 */
[----:B-----5:R1:W-:Y:S04]  /*36270*/  STL [R1+0x3838], R29 ;  /* 0x0038381d01007387 */ /* 0x0203e80000100800 */
[----:B------:R-:W4:Y:S04]  /*36280*/  LDL R17, [R1+0x297c] ;  /* 0x00297c0001117983 */ /* 0x000f280000100800 */
[----:B------:R-:W5:Y:S04]  /*36290*/  LDL R5, [R1+0x2980] ;  /* 0x0029800001057983 */ /* 0x000f680000100800 */
[----:B-1----:R-:W3:Y:S04]  /*362a0*/  LDL R29, [R1+0x2988] ;  /* 0x00298800011d7983 */ /* 0x002ee80000100800 */
[----:B--2---:R1:W-:Y:S04]  /*362b0*/  STL [R1+0x383c], R28 ;  /* 0x00383c1c01007387 */ /* 0x0043e80000100800 */
[----:B------:R-:W0:Y:S04]  /*362c0*/  LDL R6, [R1+0x29fc] ;  /* 0x0029fc0001067983 */ /* 0x000e280000100800 */
[----:B------:R-:W0:Y:S04]  /*362d0*/  LDL R7, [R1+0x2a00] ;  /* 0x002a000001077983 */ /* 0x000e280000100800 */
[----:B------:R-:W2:Y:S04]  /*362e0*/  LDL R16, [R1+0x2904] ;  /* 0x0029040001107983 */ /* 0x000ea80000100800 */
[----:B------:R-:W2:Y:S04]  /*362f0*/  LDL R2, [R1+0x2908] ;  /* 0x0029080001027983 */ /* 0x000ea80000100800 */
[----:B-1----:R-:W4:Y:S01]  /*36300*/  LDL R28, [R1+0x2984] ;  /* 0x00298400011c7983 */ /* 0x002f220000100800 */
[----:B------:R-:W-:-:S02]  /*36310*/  ISETP.GT.AND P1, PT, R0, 0x67, PT ;  /* 0x000000670000780c */ /* 0x000fc40003f24270 */
[----:B------:R-:W-:Y:S02]  /*36320*/  PRMT R26, RZ, 0x7610, R26 ;  /* 0x00007610ff1a7816 */ /* 0x000fe4000000001a */
[----:B------:R-:W-:Y:S02]  /*36330*/  ISETP.GT.AND P2, PT, R0, 0x6f, PT ;  /* 0x0000006f0000780c */ /* 0x000fe40003f44270 */
[----:B------:R-:W-:Y:S02]  /*36340*/  PRMT R25, RZ, 0x7610, R25 ;  /* 0x00007610ff197816 */ /* 0x000fe40000000019 */
[----:B------:R-:W-:Y:S02]  /*36350*/  PRMT R24, RZ, 0x7610, R24 ;  /* 0x00007610ff187816 */ /* 0x000fe40000000018 */
[----:B------:R-:W-:Y:S02]  /*36360*/  PRMT R23, RZ, 0x7610, R23 ;  /* 0x00007610ff177816 */ /* 0x000fe40000000017 */
[----:B0-----:R-:W-:-:S04]  /*36370*/  @P0 LOP3.LUT R7, R7, R6, RZ, 0x3c, !PT ;  /* 0x0000000607070212 */ /* 0x001fc800078e3cff */
[----:B------:R-:W-:-:S04]  /*36380*/  @P0 LOP3.LUT R6, R7, R6, RZ, 0x3c, !PT ;  /* 0x0000000607060212 */ /* 0x000fc800078e3cff */
[----:B------:R-:W-:-:S05]  /*36390*/  @P0 LOP3.LUT R7, R7, R6, RZ, 0x3c, !PT ;  /* 0x0000000607070212 */ /* 0x000fca00078e3cff */
[----:B------:R3:W2:Y:S02]  /*363a0*/  @P0 LDG.E.U8 R26, desc[UR6][R6.64] ;  /* 0x00000006061a0981 */ /* 0x0006a4000c1e1100 */
[----:B---3--:R-:W-:Y:S02]  /*363b0*/  @P1 IMAD.MOV.U32 R6, RZ, RZ, R29 ;  /* 0x000000ffff061224 */ /* 0x008fe400078e001d */
[----:B----4-:R-:W-:-:S05]  /*363c0*/  @P1 IMAD.MOV.U32 R7, RZ, RZ, R28 ;  /* 0x000000ffff071224 */ /* 0x010fca00078e001c */
[----:B------:R5:W3:Y:S02]  /*363d0*/  @P1 LDG.E.U8 R25, desc[UR6][R6.64] ;  /* 0x0000000606191981 */ /* 0x000ae4000c1e1100 */
[----:B-----5:R-:W-:Y:S02]  /*363e0*/  @P1 IMAD.MOV.U32 R6, RZ, RZ, R5 ;  /* 0x000000ffff061224 */ /* 0x020fe400078e0005 */
[----:B------:R-:W-:Y:S02]  /*363f0*/  @P1 IMAD.MOV.U32 R7, RZ, RZ, R17 ;  /* 0x000000ffff071224 */ /* 0x000fe400078e0011 */
[----:B--2---:R-:W-:Y:S02]  /*36400*/  @P2 IMAD.MOV.U32 R17, RZ, RZ, R16 ;  /* 0x000000ffff112224 */ /* 0x004fe400078e0010 */
[----:B------:R-:W-:Y:S01]  /*36410*/  @P2 IMAD.MOV.U32 R16, RZ, RZ, R2 ;  /* 0x000000ffff102224 */ /* 0x000fe200078e0002 */
[----:B------:R-:W2:Y:S04]  /*36420*/  @P1 LDG.E.U8 R24, desc[UR6][R6.64] ;  /* 0x0000000606181981 */ /* 0x000ea8000c1e1100 */
[----:B------:R-:W4:Y:S04]  /*36430*/  @P2 LDG.E.U8 R23, desc[UR6][R16.64] ;  /* 0x0000000610172981 */ /* 0x000f28000c1e1100 */
[----:B------:R0:W-:Y:S04]  /*36440*/  STL [R1+0x37e0], R27 ;  /* 0x0037e01b01007387 */ /* 0x0001e80000100800 */
[----:B------:R1:W-:Y:S04]  /*36450*/  STL [R1+0x37e4], R26 ;  /* 0x0037e41a01007387 */ /* 0x0003e80000100800 */
[----:B---3--:R3:W-:Y:S04]  /*36460*/  STL [R1+0x37e8], R25 ;  /* 0x0037e81901007387 */ /* 0x0087e80000100800 */
[----:B------:R-:W5:Y:S04]  /*36470*/  LDL R5, [R1+0x2900] ;  /* 0x0029000001057983 */ /* 0x000f680000100800 */
[----:B------:R-:W5:Y:S04]  /*36480*/  LDL R29, [R1+0x2888] ;  /* 0x00288800011d7983 */ /* 0x000f680000100800 */
[----:B--2---:R2:W-:Y:S04]  /*36490*/  STL [R1+0x37ec], R24 ;  /* 0x0037ec1801007387 */ /* 0x0045e80000100800 */
[----:B------:R-:W5:Y:S04]  /*364a0*/  LDL R28, [R1+0x287c] ;  /* 0x00287c00011c7983 */ /* 0x000f680000100800 */
[----:B0-----:R-:W5:Y:S04]  /*364b0*/  LDL R27, [R1+0x2880] ;  /* 0x00288000011b7983 */ /* 0x001f680000100800 */
[----:B-1----:R-:W5:Y:S04]  /*364c0*/  LDL R26, [R1+0x2804] ;  /* 0x00280400011a7983 */ /* 0x002f680000100800 */
[----:B---3--:R-:W3:Y:S04]  /*364d0*/  LDL R25, [R1+0x2808] ;  /* 0x0028080001197983 */ /* 0x008ee80000100800 */
[----:B------:R-:W3:Y:S04]  /*364e0*/  LDL R2, [R1+0x2800] ;  /* 0x0028000001027983 */ /* 0x000ee80000100800 */
[----:B------:R-:W3:Y:S04]  /*364f0*/  LDL R17, [R1+0x28fc] ;  /* 0x0028fc0001117983 */ /* 0x000ee80000100800 */
[----:B--2---:R-:W2:Y:S04]  /*36500*/  LDL R24, [R1+0x27fc] ;  /* 0x0027fc0001187983 */ /* 0x004ea80000100800 */
[----:B----4-:R0:W-:Y:S04]  /*36510*/  STL [R1+0x37f0], R23 ;  /* 0x0037f01701007387 */ /* 0x0101e80000100800 */
[----:B0-----:R-:W4:Y:S01]  /*36520*/  LDL R23, [R1+0x2884] ;  /* 0x0028840001177983 */ /* 0x001f220000100800 */
[----:B------:R-:W-:-:S02]  /*36530*/  ISETP.GT.AND P0, PT, R0, 0x77, PT ;  /* 0x000000770000780c */ /* 0x000fc40003f04270 */
[----:B------:R-:W-:Y:S02]  /*36540*/  PRMT R6, RZ, 0x7610, R6 ;  /* 0x00007610ff067816 */ /* 0x000fe40000000006 */
[----:B------:R-:W-:Y:S02]  /*36550*/  ISETP.GT.AND P1, PT, R0, 0x7f, PT ;  /* 0x0000007f0000780c */ /* 0x000fe40003f24270 */
[----:B------:R-:W-:Y:S02]  /*36560*/  PRMT R7, RZ, 0x7610, R7 ;  /* 0x00007610ff077816 */ /* 0x000fe40000000007 */
[----:B------:R-:W-:Y:S02]  /*36570*/  PRMT R20, RZ, 0x7610, R20 ;  /* 0x00007610ff147816 */ /* 0x000fe40000000014 */
[----:B------:R-:W-:Y:S02]  /*36580*/  PRMT R21, RZ, 0x7610, R21 ;  /* 0x00007610ff157816 */ /* 0x000fe40000000015 */
[----:B------:R-:W-:Y:S01]  /*36590*/  PRMT R22, RZ, 0x7610, R22 ;  /* 0x00007610ff167816 */ /* 0x000fe20000000016 */
[----:B-----5:R-:W-:-:S05]  /*365a0*/  @P2 IMAD.MOV.U32 R16, RZ, RZ, R5 ;  /* 0x000000ffff102224 */ /* 0x020fca00078e0005 */
[----:B---3--:R0:W3:Y:S02]  /*365b0*/  @P2 LDG.E.U8 R6, desc[UR6][R16.64] ;  /* 0x0000000610062981 */ /* 0x0080e4000c1e1100 */
[----:B0-----:R-:W-:Y:S02]  /*365c0*/  @P0 IMAD.MOV.U32 R16, RZ, RZ, R29 ;  /* 0x000000ffff100224 */ /* 0x001fe400078e001d */
[----:B----4-:R-:W-:-:S05]  /*365d0*/  @P0 IMAD.MOV.U32 R17, RZ, RZ, R23 ;  /* 0x000000ffff110224 */ /* 0x010fca00078e0017 */
[----:B------:R0:W4:Y:S02]  /*365e0*/  @P0 LDG.E.U8 R7, desc[UR6][R16.64] ;  /* 0x0000000610070981 */ /* 0x000124000c1e1100 */
[----:B0-----:R-:W-:Y:S02]  /*365f0*/  @P0 IMAD.MOV.U32 R16, RZ, RZ, R27 ;  /* 0x000000ffff100224 */ /* 0x001fe400078e001b */
[----:B------:R-:W-:-:S05]  /*36600*/  @P0 IMAD.MOV.U32 R17, RZ, RZ, R28 ;  /* 0x000000ffff110224 */ /* 0x000fca00078e001c */
[----:B------:R0:W5:Y:S02]  /*36610*/  @P0 LDG.E.U8 R20, desc[UR6][R16.64] ;  /* 0x0000000610140981 */ /* 0x000164000c1e1100 */
[----:B0-----:R-:W-:Y:S02]  /*36620*/  @P1 IMAD.MOV.U32 R16, RZ, RZ, R25 ;  /* 0x000000ffff101224 */ /* 0x001fe400078e0019 */
[----:B------:R-:W-:-:S05]  /*36630*/  @P1 IMAD.MOV.U32 R17, RZ, RZ, R26 ;  /* 0x000000ffff111224 */ /* 0x000fca00078e001a */
[----:B------:R0:W5:Y:S02]  /*36640*/  @P1 LDG.E.U8 R21, desc[UR6][R16.64] ;  /* 0x0000000610151981 */ /* 0x000164000c1e1100 */
[----:B0-----:R-:W-:Y:S02]  /*36650*/  @P1 IMAD.MOV.U32 R16, RZ, RZ, R2 ;  /* 0x000000ffff101224 */ /* 0x001fe400078e0002 */
[----:B--2---:R-:W-:-:S05]  /*36660*/  @P1 IMAD.MOV.U32 R17, RZ, RZ, R24 ;  /* 0x000000ffff111224 */ /* 0x004fca00078e0018 */
[----:B------:R0:W2:Y:S01]  /*36670*/  @P1 LDG.E.U8 R22, desc[UR6][R16.64] ;  /* 0x0000000610161981 */ /* 0x0000a2000c1e1100 */
[----:B------:R-:W1:Y:S01]  /*36680*/  S2R R5, SR_TID.X ;  /* 0x0000000000057919 */ /* 0x000e620000002100 */
[----:B------:R-:W2:Y:S08]  /*36690*/  S2UR UR9, SR_CgaCtaId ;  /* 0x00000000000979c3 */ /* 0x000eb00000008800 */
[----:B------:R-:W-:Y:S01]  /*366a0*/  BAR.SYNC.DEFER_BLOCKING 0x0 ;  /* 0x0000000000007b1d */ /* 0x000fe20000010000 */
[----:B-1----:R-:W-:-:S02]  /*366b0*/  LOP3.LUT R2, R5, 0x3, RZ, 0xc0, !PT ;  /* 0x0000000305027812 */ /* 0x002fc400078ec0ff */
[----:B0-----:R-:W-:-:S03]  /*366c0*/  SHF.R.U32.HI R16, RZ, 0x2, R5 ;  /* 0x00000002ff107819 */ /* 0x001fc60000011605 */
[----:B------:R-:W-:Y:S01]  /*366d0*/  IMAD R2, R2, 0x220, RZ ;  /* 0x0000022002027824 */ /* 0x000fe200078e02ff */
[----:B------:R-:W-:-:S04]  /*366e0*/  SGXT.U32 R16, R16, 0x3 ;  /* 0x000000031010781a */ /* 0x000fc80000000000 */
[----:B------:R-:W-:Y:S01]  /*366f0*/  LOP3.LUT R2, R2, R16, RZ, 0xfc, !PT ;  /* 0x0000001002027212 */ /* 0x000fe200078efcff */
[----:B---3--:R-:W-:Y:S04]  /*36700*/  STL [R1+0x37f4], R6 ;  /* 0x0037f40601007387 */ /* 0x008fe80000100800 */
[----:B----4-:R-:W-:Y:S04]  /*36710*/  STL [R1+0x37f8], R7 ;  /* 0x0037f80701007387 */ /* 0x010fe80000100800 */
[----:B-----5:R-:W-:Y:S04]  /*36720*/  STL [R1+0x37fc], R20 ;  /* 0x0037fc1401007387 */ /* 0x020fe80000100800 */
[----:B------:R-:W-:Y:S04]  /*36730*/  STL [R1+0x3800], R21 ;  /* 0x0038001501007387 */ /* 0x000fe80000100800 */
[----:B--2---:R0:W-:Y:S04]  /*36740*/  STL [R1+0x3804], R22 ;  /* 0x0038041601007387 */ /* 0x0041e80000100800 */
[----:B0-----:R-:W2:Y:S04]  /*36750*/  LDL.LU R22, [R1+0x31c] ;  /* 0x00031c0001167983 */ /* 0x001ea80000300800 */
[----:B------:R-:W3:Y:S04]  /*36760*/  LDL.LU R21, [R1+0x318] ;  /* 0x0003180001157983 */ /* 0x000ee80000300800 */
[----:B------:R-:W4:Y:S04]  /*36770*/  LDL.LU R20, [R1+0x2dc] ;  /* 0x0002dc0001147983 */ /* 0x000f280000300800 */
[----:B------:R-:W5:Y:S04]  /*36780*/  LDL.LU R7, [R1+0x2d8] ;  /* 0x0002d80001077983 */ /* 0x000f680000300800 */
[----:B------:R-:W5:Y:S04]  /*36790*/  LDL.LU R6, [R1+0x29c] ;  /* 0x00029c0001067983 */ /* 0x000f680000300800 */
[----:B------:R-:W5:Y:S04]  /*367a0*/  LDL.LU R23, [R1+0x298] ;  /* 0x0002980001177983 */ /* 0x000f680000300800 */
[----:B------:R-:W2:Y:S04]  /*367b0*/  LDL.LU R24, [R1+0x25c] ;  /* 0x00025c0001187983 */ /* 0x000ea80000300800 */
[----:B------:R-:W3:Y:S04]  /*367c0*/  LDL.LU R25, [R1+0x258] ;  /* 0x0002580001197983 */ /* 0x000ee80000300800 */
[----:B------:R-:W4:Y:S04]  /*367d0*/  LDL.LU R26, [R1+0xf8] ;  /* 0x0000f800011a7983 */ /* 0x000f280000300800 */
[----:B------:R-:W5:Y:S04]  /*367e0*/  LDL.LU R27, [R1+0xf4] ;  /* 0x0000f400011b7983 */ /* 0x000f680000300800 */
[----:B------:R-:W2:Y:S04]  /*367f0*/  LDL.LU R28, [R1+0xf0] ;  /* 0x0000f000011c7983 */ /* 0x000ea80000300800 */
[----:B------:R-:W3:Y:S04]  /*36800*/  LDL.LU R29, [R1+0xec] ;  /* 0x0000ec00011d7983 */ /* 0x000ee80000300800 */
        /* <DEDUP_REMOVED lines=240> */
[----:B0-----:R-:W3:Y:S04]  /*37710*/  LDL.LU R2, [R1+0x358] ;  /* 0x0003580001027983 */ /* 0x001ee80000300800 */
        /* <DEDUP_REMOVED lines=230> */
[----:B------:R-:W-:Y:S01]  /*38580*/  UMOV UR8, 0x400 ;  /* 0x0000040000087882 */ /* 0x000fe20000000000 */
[----:B------:R-:W-:-:S02]  /*38590*/  LOP3.LUT R5, R5, 0x3f, RZ, 0xc0, !PT ;  /* 0x0000003f05057812 */ /* 0x000fc400078ec0ff */
[----:B------:R-:W-:Y:S04]  /*385a0*/  STL [R1+0x37ac], R16 ;  /* 0x0037ac1001007387 */ /* 0x000fe80000100800 */
[----:B------:R-:W-:Y:S01]  /*385b0*/  STL [R1+0x37b4], R16 ;  /* 0x0037b41001007387 */ /* 0x000fe20000100800 */
[----:B------:R-:W-:-:S03]  /*385c0*/  ULEA UR8, UR9, UR8, 0x18 ;  /* 0x0000000809087291 */ /* 0x000fc6000f8ec03f */
[----:B------:R-:W-:Y:S04]  /*385d0*/  STL [R1+0x37bc], R16 ;  /* 0x0037bc1001007387 */ /* 0x000fe80000100800 */
[----:B------:R-:W-:Y:S01]  /*385e0*/  STL [R1+0x37c4], R16 ;  /* 0x0037c41001007387 */ /* 0x000fe20000100800 */
[----:B------:R-:W-:-:S03]  /*385f0*/  LOP3.LUT R17, R5, 0x40, RZ, 0xfc, !PT ;  /* 0x0000004005117812 */ /* 0x000fc600078efcff */
[----:B------:R-:W-:Y:S04]  /*38600*/  STL [R1+0x37cc], R16 ;  /* 0x0037cc1001007387 */ /* 0x000fe80000100800 */
[----:B------:R-:W-:Y:S04]  /*38610*/  STL [R1+0x37d4], R16 ;  /* 0x0037d41001007387 */ /* 0x000fe80000100800 */
[----:B------:R-:W-:Y:S04]  /*38620*/  STL [R1+0x37dc], R16 ;  /* 0x0037dc1001007387 */ /* 0x000fe80000100800 */
[----:B------:R0:W-:Y:S01]  /*38630*/  STL [R1+0x380c], R16 ;  /* 0x00380c1001007387 */ /* 0x0001e20000100800 */
[----:B------:R-:W-:-:S02]  /*38640*/  ISETP.GE.AND P0, PT, R5, R0, PT ;  /* 0x000000000500720c */ /* 0x000fc40003f06270 */
[----:B------:R-:W-:Y:S01]  /*38650*/  ISETP.GE.AND P1, PT, R17, R0, PT ;  /* 0x000000001100720c */ /* 0x000fe20003f26270 */
[----:B----4-:R-:W-:Y:S04]  /*38660*/  STS.U8 [R5+UR8+0x1800], R26 ;  /* 0x0018001a05007988 */ /* 0x010fe80008000008 */
[----:B0-----:R-:W4:Y:S04]  /*38670*/  LDL.LU R16, [R1+0x35c] ;  /* 0x00035c0001107983 */ /* 0x001f280000300800 */
[----:B------:R-:W4:Y:S04]  /*38680*/  LDL.LU R0, [R1+0x398] ;  /* 0x0003980001007983 */ /* 0x000f280000300800 */
[----:B------:R0:W-:Y:S04]  /*38690*/  STL [R1+0x3810], R17 ;  /* 0x0038101101007387 */ /* 0x0001e80000100800 */
[----:B0-----:R-:W4:Y:S04]  /*386a0*/  LDL.LU R17, [R1+0x39c] ;  /* 0x00039c0001117983 */ /* 0x001f280000300800 */
[----:B------:R-:W4:Y:S04]  /*386b0*/  LDL.LU R26, [R1+0xe8] ;  /* 0x0000e800011a7983 */ /* 0x000f280000300800 */
[----:B-----5:R0:W-:Y:S04]  /*386c0*/  STS.U8 [R5+UR8+0x1840], R27 ;  /* 0x0018401b05007988 */ /* 0x0201e80008000008 */
[----:B--2---:R1:W-:Y:S04]  /*386d0*/  STS.U8 [R5+UR8+0x1c40], R28 ;  /* 0x001c401c05007988 */ /* 0x0043e80008000008 */
[----:B0-----:R-:W2:Y:S04]  /*386e0*/  LDL.LU R27, [R1+0xe4] ;  /* 0x0000e400011b7983 */ /* 0x001ea80000300800 */
[----:B-1----:R-:W5:Y:S04]  /*386f0*/  LDL.LU R28, [R1+0xe0] ;  /* 0x0000e000011c7983 */ /* 0x002f680000300800 */
[----:B---3--:R0:W-:Y:S04]  /*38700*/  STS.U8 [R5+UR8+0x1c00], R29 ;  /* 0x001c001d05007988 */ /* 0x0081e80008000008 */
[----:B0-----:R-:W3:Y:S04]  /*38710*/  LDL.LU R29, [R1+0xdc] ;  /* 0x0000dc00011d7983 */ /* 0x001ee80000300800 */
[----:B------:R0:W-:Y:S04]  /*38720*/  STS.U8 [R5+UR8+0x1400], R25 ;  /* 0x0014001905007988 */ /* 0x0001e80008000008 */
[----:B0-----:R-:W3:Y:S04]  /*38730*/  LDL.LU R25, [R1+0x394] ;  /* 0x0003940001197983 */ /* 0x001ee80000300800 */
[----:B------:R0:W-:Y:S04]  /*38740*/  STS.U8 [R5+UR8+0x1440], R24 ;  /* 0x0014401805007988 */ /* 0x0001e80008000008 */
        /* <DEDUP_REMOVED lines=10> */
[----:B----4-:R0:W-:Y:S04]  /*387f0*/  STS.U8 [R5+UR8+0x3800], R26 ;  /* 0x0038001a05007988 */ /* 0x0101e80008000008 */
[----:B0-----:R-:W4:Y:S04]  /*38800*/  LDL.LU R26, [R1+0x354] ;  /* 0x00035400011a7983 */ /* 0x001f280000300800 */
[----:B--2---:R0:W-:Y:S04]  /*38810*/  STS.U8 [R5+UR8+0x3840], R27 ;  /* 0x0038401b05007988 */ /* 0x0041e80008000008 */
[----:B-----5:R1:W-:Y:S04]  /*38820*/  STS.U8 [R5+UR8+0x3c40], R28 ;  /* 0x003c401c05007988 */ /* 0x0203e80008000008 */
[----:B0-----:R-:W2:Y:S04]  /*38830*/  LDL.LU R27, [R1+0x350] ;  /* 0x00035000011b7983 */ /* 0x001ea80000300800 */
[----:B-1----:R-:W5:Y:S04]  /*38840*/  LDL.LU R28, [R1+0x314] ;  /* 0x00031400011c7983 */ /* 0x002f680000300800 */
[----:B---3--:R0:W-:Y:S04]  /*38850*/  STS.U8 [R5+UR8+0x3c00], R29 ;  /* 0x003c001d05007988 */ /* 0x0081e80008000008 */
[----:B0-----:R-:W3:Y:S04]  /*38860*/  LDL.LU R29, [R1+0x310] ;  /* 0x00031000011d7983 */ /* 0x001ee80000300800 */
[----:B------:R0:W-:Y:S04]  /*38870*/  STS.U8 [R5+UR8+0x40], R0 ;  /* 0x0000400005007988 */ /* 0x0001e80008000008 */
[----:B------:R-:W-:Y:S04]  /*38880*/  STS.U8 [R5+UR8], R17 ;  /* 0x0000001105007988 */ /* 0x000fe80008000008 */
[----:B------:R-:W-:Y:S04]  /*38890*/  STS.U8 [R5+UR8+0x440], R16 ;  /* 0x0004401005007988 */ /* 0x000fe80008000008 */
[----:B------:R-:W-:Y:S04]  /*388a0*/  STS.U8 [R5+UR8+0x400], R2 ;  /* 0x0004000205007988 */ /* 0x000fe80008000008 */
[----:B------:R-:W-:Y:S04]  /*388b0*/  STS.U8 [R5+UR8+0x800], R22 ;  /* 0x0008001605007988 */ /* 0x000fe80008000008 */
[----:B------:R-:W-:Y:S04]  /*388c0*/  STS.U8 [R5+UR8+0x840], R21 ;  /* 0x0008401505007988 */ /* 0x000fe80008000008 */
[----:B------:R-:W-:Y:S01]  /*388d0*/  STS.U8 [R5+UR8+0xc40], R20 ;  /* 0x000c401405007988 */ /* 0x000fe20008000008 */
[----:B0-----:R-:W-:-:S03]  /*388e0*/  LOP3.LUT R0, R5, 0x8, RZ, 0x3c, !PT ;  /* 0x0000000805007812 */ /* 0x001fc600078e3cff */
[----:B------:R-:W-:Y:S04]  /*388f0*/  STS.U8 [R5+UR8+0xc00], R7 ;  /* 0x000c000705007988 */ /* 0x000fe80008000008 */
        /* <DEDUP_REMOVED lines=12> */
[----:B------:R0:W-:Y:S04]  /*389c0*/  STS.U8 [R5+UR8+0x3440], R4 ;  /* 0x0034400405007988 */ /* 0x0001e80008000008 */
[----:B------:R-:W-:Y:S04]  /*389d0*/  STS.U8 [R5+UR8+0x3400], R3 ;  /* 0x0034000305007988 */ /* 0x000fe80008000008 */
[----:B------:R1:W-:Y:S04]  /*389e0*/  STS.U8 [R0+UR8+0x80], R25 ;  /* 0x0000801900007988 */ /* 0x0003e80008000008 */
[----:B0-----:R-:W3:Y:S04]  /*389f0*/  LDL.LU R4, [R1+0x2d4] ;  /* 0x0002d40001047983 */ /* 0x001ee80000300800 */
[----:B-1----:R-:W3:Y:S04]  /*38a00*/  LDL.LU R25, [R1+0x2d0] ;  /* 0x0002d00001197983 */ /* 0x002ee80000300800 */
        /* <DEDUP_REMOVED lines=18> */
[----:B------:R0:W-:Y:S04]  /*38b30*/  STS.U8 [R0+UR8+0xc0], R24 ;  /* 0x0000c01800007988 */ /* 0x0001e80008000008 */
[----:B------:R-:W3:Y:S04]  /*38b40*/  LDL.LU R23, [R1+0xcc] ;  /* 0x0000cc0001177983 */ /* 0x000ee80000300800 */
[----:B0-----:R-:W3:Y:S04]  /*38b50*/  LDL.LU R24, [R1+0xc8] ;  /* 0x0000c80001187983 */ /* 0x001ee80000300800 */
        /* <DEDUP_REMOVED lines=9> */
[----:B0-----:R-:W3:Y:S04]  /*38bf0*/  LDL.LU R25, [R1+0x38c] ;  /* 0x00038c0001197983 */ /* 0x001ee80000300800 */
        /* <DEDUP_REMOVED lines=45> */
[----:B------:R-:W-:-:S03]  /*38ed0*/  LOP3.LUT R3, R5, 0x10, RZ, 0x3c, !PT ;  /* 0x0000001005037812 */ /* 0x000fc600078e3cff */
[----:B------:R-:W3:Y:S04]  /*38ee0*/  LDL.LU R21, [R1+0x138] ;  /* 0x0001380001157983 */ /* 0x000ee80000300800 */
[----:B------:R-:W3:Y:S04]  /*38ef0*/  LDL.LU R20, [R1+0xfc] ;  /* 0x0000fc0001147983 */ /* 0x000ee80000300800 */
[----:B------:R-:W3:Y:S04]  /*38f00*/  LDL.LU R7, [R1+0xd8] ;  /* 0x0000d80001077983 */ /* 0x000ee80000300800 */
[----:B------:R-:W3:Y:S04]  /*38f10*/  LDL.LU R6, [R1+0xac] ;  /* 0x0000ac0001067983 */ /* 0x000ee80000300800 */
[----:B------:R-:W3:Y:S04]  /*38f20*/  LDL.LU R23, [R1+0xa8] ;  /* 0x0000a80001177983 */ /* 0x000ee80000300800 */
[----:B------:R-:W3:Y:S04]  /*38f30*/  LDL.LU R24, [R1+0xa4] ;  /* 0x0000a40001187983 */ /* 0x000ee80000300800 */
[----:B------:R0:W-:Y:S04]  /*38f40*/  STS.U8 [R3+UR8+0x100], R25 ;  /* 0x0001001903007988 */ /* 0x0001e80008000008 */
        /* <DEDUP_REMOVED lines=9> */
[----:B------:R-:W-:Y:S04]  /*38fe0*/  STS.U8 [R3+UR8+0x140], R0 ;  /* 0x0001400003007988 */ /* 0x000fe80008000008 */
        /* <DEDUP_REMOVED lines=44> */
[----:B---3--:R0:W-:Y:S04]  /*392b0*/  STS.U8 [R3+UR8+0x3d00], R29 ;  /* 0x003d001d03007988 */ /* 0x0081e80008000008 */
[----:B------:R-:W3:Y:S04]  /*392c0*/  LDL.LU R6, [R1+0xb4] ;  /* 0x0000b40001067983 */ /* 0x000ee80000300800 */
[----:B0-----:R-:W3:Y:S04]  /*392d0*/  LDL.LU R29, [R1+0xb0] ;  /* 0x0000b000011d7983 */ /* 0x001ee80000300800 */
[----:B------:R0:W-:Y:S04]  /*392e0*/  STS.U8 [R3+UR8+0xd40], R4 ;  /* 0x000d400403007988 */ /* 0x0001e80008000008 */
[----:B------:R1:W-:Y:S04]  /*392f0*/  STS.U8 [R3+UR8+0x3140], R23 ;  /* 0x0031401703007988 */ /* 0x0003e80008000008 */
[----:B------:R1:W-:Y:S01]  /*39300*/  STS.U8 [R3+UR8+0x3540], R24 ;  /* 0x0035401803007988 */ /* 0x0003e20008000008 */
[----:B0-----:R-:W-:-:S03]  /*39310*/  LOP3.LUT R4, R5, 0x18, RZ, 0x3c, !PT ;  /* 0x0000001805047812 */ /* 0x001fc600078e3cff */
[----:B-1----:R-:W3:Y:S04]  /*39320*/  LDL.LU R23, [R1+0x88] ;  /* 0x0000880001177983 */ /* 0x002ee80000300800 */
[----:B------:R-:W3:Y:S04]  /*39330*/  LDL.LU R24, [R1+0x84] ;  /* 0x0000840001187983 */ /* 0x000ee80000300800 */
[----:B------:R-:W-:Y:S04]  /*39340*/  STL [R1+0x3840], R3 ;  /* 0x0038400301007387 */ /* 0x000fe80000100800 */
[----:B------:R0:W-:Y:S04]  /*39350*/  STS.U8 [R4+UR8+0x180], R25 ;  /* 0x0001801904007988 */ /* 0x0001e80008000008 */
[----:B0-----:R-:W3:Y:S04]  /*39360*/  LDL.LU R25, [R1+0x80] ;  /* 0x0000800001197983 */ /* 0x001ee80000300800 */
[----:B----4-:R0:W-:Y:S04]  /*39370*/  STS.U8 [R4+UR8+0x1c0], R26 ;  /* 0x0001c01a04007988 */ /* 0x0101e80008000008 */
[----:B0-----:R-:W4:Y:S04]  /*39380*/  LDL.LU R26, [R1+0x7c] ;  /* 0x00007c00011a7983 */ /* 0x001f280000300800 */
[----:B--2---:R0:W-:Y:S04]  /*39390*/  STS.U8 [R4+UR8+0x5c0], R27 ;  /* 0x0005c01b04007988 */ /* 0x0041e80008000008 */
[----:B0-----:R-:W2:Y:S04]  /*393a0*/  LDL.LU R27, [R1+0x78] ;  /* 0x00007800011b7983 */ /* 0x001ea80000300800 */
[----:B-----5:R0:W-:Y:S04]  /*393b0*/  STS.U8 [R4+UR8+0x580], R28 ;  /* 0x0005801c04007988 */ /* 0x0201e80008000008 */
[----:B0-----:R-:W5:Y:S04]  /*393c0*/  LDL.LU R28, [R1+0x74] ;  /* 0x00007400011c7983 */ /* 0x001f680000300800 */
[----:B---3--:R0:W-:Y:S04]  /*393d0*/  STS.U8 [R4+UR8+0x2d80], R29 ;  /* 0x002d801d04007988 */ /* 0x0081e80008000008 */
[----:B0-----:R-:W3:Y:S04]  /*393e0*/  LDL.LU R29, [R1+0x70] ;  /* 0x00007000011d7983 */ /* 0x001ee80000300800 */
[----:B------:R0:W-:Y:S04]  /*393f0*/  STS.U8 [R4+UR8+0x31c0], R24 ;  /* 0x0031c01804007988 */ /* 0x0001e80008000008 */
[----:B------:R-:W-:Y:S04]  /*39400*/  STS.U8 [R4+UR8+0x9c0], R8 ;  /* 0x0009c00804007988 */ /* 0x000fe80008000008 */
[----:B------:R-:W-:Y:S04]  /*39410*/  STS.U8 [R4+UR8+0xdc0], R9 ;  /* 0x000dc00904007988 */ /* 0x000fe80008000008 */
[----:B------:R-:W-:Y:S04]  /*39420*/  STS.U8 [R4+UR8+0xd80], R10 ;  /* 0x000d800a04007988 */ /* 0x000fe80008000008 */
[----:B------:R-:W-:Y:S04]  /*39430*/  STS.U8 [R4+UR8+0x1180], R11 ;  /* 0x0011800b04007988 */ /* 0x000fe80008000008 */
[----:B0-----:R-:W3:Y:S04]  /*39440*/  LDL.LU R24, [R1+0x6c] ;  /* 0x00006c0001187983 */ /* 0x001ee80000300800 */
[----:B------:R0:W-:Y:S04]  /*39450*/  STS.U8 [R4+UR8+0x35c0], R25 ;  /* 0x0035c01904007988 */ /* 0x0001e80008000008 */
[----:B------:R-:W-:Y:S04]  /*39460*/  STS.U8 [R4+UR8+0x11c0], R12 ;  /* 0x0011c00c04007988 */ /* 0x000fe80008000008 */
[----:B------:R-:W-:Y:S04]  /*39470*/  STS.U8 [R4+UR8+0x15c0], R13 ;  /* 0x0015c00d04007988 */ /* 0x000fe80008000008 */
        /* <DEDUP_REMOVED lines=33> */
[----:B--2---:R0:W-:Y:S04]  /*39690*/  STS.U8 [R4+UR8+0x3980], R27 ;  /* 0x0039801b04007988 */ /* 0x0041e80008000008 */
[----:B------:R-:W2:Y:S04]  /*396a0*/  LDL.LU R6, [R1+0x128] ;  /* 0x0001280001067983 */ /* 0x000ea80000300800 */
[----:B0-----:R-:W2:Y:S04]  /*396b0*/  LDL.LU R27, [R1+0x8c] ;  /* 0x00008c00011b7983 */ /* 0x001ea80000300800 */
[----:B-----5:R0:W-:Y:S04]  /*396c0*/  STS.U8 [R4+UR8+0x39c0], R28 ;  /* 0x0039c01c04007988 */ /* 0x0201e80008000008 */
[----:B---3--:R1:W-:Y:S04]  /*396d0*/  STS.U8 [R4+UR8+0x3dc0], R29 ;  /* 0x003dc01d04007988 */ /* 0x0083e80008000008 */
[----:B0-----:R-:W3:Y:S04]  /*396e0*/  LDL.LU R28, [R1+0x68] ;  /* 0x00006800011c7983 */ /* 0x001ee80000300800 */
[----:B-1----:R-:W5:Y:S04]  /*396f0*/  LDL.LU R29, [R1+0x60] ;  /* 0x00006000011d7983 */ /* 0x002f680000300800 */
[----:B------:R-:W-:Y:S04]  /*39700*/  STS.U8 [R4+UR8+0x980], R0 ;  /* 0x0009800004007988 */ /* 0x000fe80008000008 */
[----:B------:R-:W-:Y:S04]  /*39710*/  STS.U8 [R4+UR8+0x3180], R23 ;  /* 0x0031801704007988 */ /* 0x000fe80008000008 */
[----:B------:R0:W-:Y:S04]  /*39720*/  STS.U8 [R4+UR8+0x3d80], R24 ;  /* 0x003d801804007988 */ /* 0x0001e80008000008 */
[----:B0-----:R-:W5:Y:S01]  /*39730*/  LDL.LU R4, [R1+0x33c] ;  /* 0x00033c0001047983 */ /* 0x001f620000300800 */
[----:B------:R-:W-:-:S03]  /*39740*/  LOP3.LUT R0, R5, 0x20, RZ, 0x3c, !PT ;  /* 0x0000002005007812 */ /* 0x000fc600078e3cff */
[----:B------:R-:W5:Y:S04]  /*39750*/  LDL.LU R23, [R1+0x5c] ;  /* 0x00005c0001177983 */ /* 0x000f680000300800 */
[----:B------:R-:W5:Y:S04]  /*39760*/  LDL.LU R24, [R1+0x58] ;  /* 0x0000580001187983 */ /* 0x000f680000300800 */
[----:B------:R0:W-:Y:S04]  /*39770*/  STS.U8 [R0+UR8+0x200], R25 ;  /* 0x0002001900007988 */ /* 0x0001e80008000008 */
[----:B0-----:R-:W5:Y:S04]  /*39780*/  LDL.LU R25, [R1+0x54] ;  /* 0x0000540001197983 */ /* 0x001f680000300800 */
[----:B----4-:R0:W-:Y:S04]  /*39790*/  STS.U8 [R0+UR8+0x240], R26 ;  /* 0x0002401a00007988 */ /* 0x0101e80008000008 */
[----:B0-----:R-:W4:Y:S04]  /*397a0*/  LDL.LU R26, [R1+0x50] ;  /* 0x00005000011a7983 */ /* 0x001f280000300800 */
[----:B--2---:R0:W-:Y:S04]  /*397b0*/  STS.U8 [R0+UR8+0x2e40], R27 ;  /* 0x002e401b00007988 */ /* 0x0041e80008000008 */
[----:B0-----:R-:W2:Y:S04]  /*397c0*/  LDL.LU R27, [R1+0x4c] ;  /* 0x00004c00011b7983 */ /* 0x001ea80000300800 */
[----:B---3--:R0:W-:Y:S04]  /*397d0*/  STS.U8 [R0+UR8+0x2e00], R28 ;  /* 0x002e001c00007988 */ /* 0x0081e80008000008 */
[----:B-----5:R1:W-:Y:S04]  /*397e0*/  STS.U8 [R0+UR8+0x3200], R29 ;  /* 0x0032001d00007988 */ /* 0x0203e80008000008 */
[----:B0-----:R-:W3:Y:S04]  /*397f0*/  LDL.LU R28, [R1+0x48] ;  /* 0x00004800011c7983 */ /* 0x001ee80000300800 */
[----:B-1----:R-:W5:Y:S04]  /*39800*/  LDL.LU R29, [R1+0x44] ;  /* 0x00004400011d7983 */ /* 0x002f680000300800 */
[----:B------:R-:W-:Y:S04]  /*39810*/  STS.U8 [R0+UR8+0x600], R3 ;  /* 0x0006000300007988 */ /* 0x000fe80008000008 */
[----:B------:R0:W-:Y:S04]  /*39820*/  STS.U8 [R0+UR8+0x640], R4 ;  /* 0x0006400400007988 */ /* 0x0001e80008000008 */
[----:B------:R1:W-:Y:S04]  /*39830*/  STS.U8 [R0+UR8+0xa40], R9 ;  /* 0x000a400900007988 */ /* 0x0003e80008000008 */
[----:B------:R1:W-:Y:S04]  /*39840*/  STS.U8 [R0+UR8+0xe40], R10 ;  /* 0x000e400a00007988 */ /* 0x0003e80008000008 */
[----:B------:R1:W-:Y:S04]  /*39850*/  STS.U8 [R0+UR8+0xe00], R11 ;  /* 0x000e000b00007988 */ /* 0x0003e80008000008 */
[----:B------:R1:W-:Y:S04]  /*39860*/  STS.U8 [R0+UR8+0x1200], R12 ;  /* 0x0012000c00007988 */ /* 0x0003e80008000008 */
[----:B------:R1:W-:Y:S04]  /*39870*/  STS.U8 [R0+UR8+0x1240], R13 ;  /* 0x0012400d00007988 */ /* 0x0003e80008000008 */
[----:B0-----:R-:W5:Y:S04]  /*39880*/  LDL.LU R4, [R1+0x370] ;  /* 0x0003700001047983 */ /* 0x001f680000300800 */
[----:B------:R-:W5:Y:S04]  /*39890*/  LDL.LU R3, [R1+0x334] ;  /* 0x0003340001037983 */ /* 0x000f680000300800 */
[----:B-1----:R-:W5:Y:S04]  /*398a0*/  LDL.LU R9, [R1+0x330] ;  /* 0x0003300001097983 */ /* 0x002f680000300800 */
[----:B------:R-:W5:Y:S04]  /*398b0*/  LDL.LU R10, [R1+0x2f4] ;  /* 0x0002f400010a7983 */ /* 0x000f680000300800 */
[----:B------:R-:W5:Y:S04]  /*398c0*/  LDL.LU R11, [R1+0x2f0] ;  /* 0x0002f000010b7983 */ /* 0x000f680000300800 */
[----:B------:R-:W5:Y:S04]  /*398d0*/  LDL.LU R12, [R1+0x2b4] ;  /* 0x0002b400010c7983 */ /* 0x000f680000300800 */
[----:B------:R0:W-:Y:S04]  /*398e0*/  STS.U8 [R0+UR8+0x1640], R14 ;  /* 0x0016400e00007988 */ /* 0x0001e80008000008 */
[----:B------:R-:W5:Y:S04]  /*398f0*/  LDL.LU R13, [R1+0x2b0] ;  /* 0x0002b000010d7983 */ /* 0x000f680000300800 */
[----:B------:R1:W-:Y:S04]  /*39900*/  STS.U8 [R0+UR8+0x1600], R15 ;  /* 0x0016000f00007988 */ /* 0x0003e80008000008 */
[----:B------:R1:W-:Y:S04]  /*39910*/  STS.U8 [R0+UR8+0x1a00], R18 ;  /* 0x001a001200007988 */ /* 0x0003e80008000008 */
[----:B------:R1:W-:Y:S04]  /*39920*/  STS.U8 [R0+UR8+0x1a40], R19 ;  /* 0x001a401300007988 */ /* 0x0003e80008000008 */
[----:B------:R1:W-:Y:S04]  /*39930*/  STS.U8 [R0+UR8+0x1e40], R17 ;  /* 0x001e401100007988 */ /* 0x0003e80008000008 */
[----:B------:R1:W-:Y:S04]  /*39940*/  STS.U8 [R0+UR8+0x1e00], R16 ;  /* 0x001e001000007988 */ /* 0x0003e80008000008 */
[----:B0-----:R-:W5:Y:S04]  /*39950*/  LDL.LU R14, [R1+0x274] ;  /* 0x00027400010e7983 */ /* 0x001f680000300800 */
        /* <DEDUP_REMOVED lines=19> */
[----:B0-----:R-:W5:Y:S04]  /*39a90*/  LDL.LU R23, [R1+0x124] ;  /* 0x0001240001177983 */ /* 0x001f680000300800 */
[----:B-1----:R-:W5:Y:S04]  /*39aa0*/  LDL.LU R25, [R1+0x120] ;  /* 0x0001200001197983 */ /* 0x002f680000300800 */
[----:B------:R-:W-:Y:S04]  /*39ab0*/  STS.U8 [R0+UR8+0x3640], R24 ;  /* 0x0036401800007988 */ /* 0x000fe80008000008 */
[----:B----4-:R0:W-:Y:S04]  /*39ac0*/  STS.U8 [R0+UR8+0x3a00], R26 ;  /* 0x003a001a00007988 */ /* 0x0101e80008000008 */
[----:B0-----:R-:W4:Y:S04]  /*39ad0*/  LDL.LU R26, [R1+0x64] ;  /* 0x00006400011a7983 */ /* 0x001f280000300800 */
[----:B--2---:R0:W-:Y:S04]  /*39ae0*/  STS.U8 [R0+UR8+0x3a40], R27 ;  /* 0x003a401b00007988 */ /* 0x0041e80008000008 */
[----:B0-----:R-:W2:Y:S04]  /*39af0*/  LDL.LU R27, [R1+0x40] ;  /* 0x00004000011b7983 */ /* 0x001ea80000300800 */
[----:B---3--:R0:W-:Y:S04]  /*39b00*/  STS.U8 [R0+UR8+0x3e40], R28 ;  /* 0x003e401c00007988 */ /* 0x0081e80008000008 */
[----:B------:R-:W3:Y:S04]  /*39b10*/  LDL.LU R24, [R1+0x3c] ;  /* 0x00003c0001187983 */ /* 0x000ee80000300800 */
[----:B-----5:R1:W-:Y:S04]  /*39b20*/  STS.U8 [R0+UR8+0x3e00], R29 ;  /* 0x003e001d00007988 */ /* 0x0203e80008000008 */
[----:B0-----:R-:W5:Y:S04]  /*39b30*/  LDL.LU R28, [R1+0x38] ;  /* 0x00003800011c7983 */ /* 0x001f680000300800 */
[----:B-1----:R-:W5:Y:S04]  /*39b40*/  LDL.LU R29, [R1+0x34] ;  /* 0x00003400011d7983 */ /* 0x002f680000300800 */
[----:B------:R0:W-:Y:S04]  /*39b50*/  STS.U8 [R0+UR8+0xa00], R8 ;  /* 0x000a000800007988 */ /* 0x0001e80008000008 */
[----:B------:R1:W-:Y:S01]  /*39b60*/  STL [R1+0x3844], R0 ;  /* 0x0038440001007387 */ /* 0x0003e20000100800 */
[----:B0-----:R-:W-:-:S03]  /*39b70*/  LOP3.LUT R8, R5, 0x28, RZ, 0x3c, !PT ;  /* 0x0000002805087812 */ /* 0x001fc600078e3cff */
[----:B-1----:R-:W5:Y:S04]  /*39b80*/  LDL.LU R0, [R1+0x374] ;  /* 0x0003740001007983 */ /* 0x002f680000300800 */
[----:B------:R0:W-:Y:S04]  /*39b90*/  STS.U8 [R8+UR8+0x2c0], R4 ;  /* 0x0002c00408007988 */ /* 0x0001e80008000008 */
[----:B------:R-:W-:Y:S04]  /*39ba0*/  STS.U8 [R8+UR8+0x6c0], R3 ;  /* 0x0006c00308007988 */ /* 0x000fe80008000008 */
[----:B------:R-:W-:Y:S04]  /*39bb0*/  STS.U8 [R8+UR8+0x680], R9 ;  /* 0x0006800908007988 */ /* 0x000fe80008000008 */
[----:B------:R-:W-:Y:S04]  /*39bc0*/  STS.U8 [R8+UR8+0xa80], R10 ;  /* 0x000a800a08007988 */ /* 0x000fe80008000008 */
[----:B------:R-:W-:Y:S04]  /*39bd0*/  STS.U8 [R8+UR8+0xac0], R11 ;  /* 0x000ac00b08007988 */ /* 0x000fe80008000008 */
[----:B0-----:R-:W5:Y:S04]  /*39be0*/  LDL.LU R4, [R1+0x30] ;  /* 0x0000300001047983 */ /* 0x001f680000300800 */
        /* <DEDUP_REMOVED lines=10> */
[----:B0-----:R-:W5:Y:S04]  /*39c90*/  LDL.LU R25, [R1+0x2c] ;  /* 0x00002c0001197983 */ /* 0x001f680000300800 */
        /* <DEDUP_REMOVED lines=9> */
[----:B0-----:R-:W2:Y:S04]  /*39d30*/  LDL.LU R27, [R1+0x24] ;  /* 0x00002400011b7983 */ /* 0x001ea80000300800 */
[----:B------:R-:W2:Y:S04]  /*39d40*/  LDL.LU R3, [R1+0x20] ;  /* 0x0000200001037983 */ /* 0x000ea80000300800 */
        /* <DEDUP_REMOVED lines=17> */
[----:B---3--:R0:W-:Y:S04]  /*39e60*/  STS.U8 [R8+UR8+0x3280], R24 ;  /* 0x0032801808007988 */ /* 0x0081e80008000008 */
[----:B------:R-:W3:Y:S04]  /*39e70*/  LDL.LU R23, [R1+0x198] ;  /* 0x0001980001177983 */ /* 0x000ee80000300800 */
[----:B-----5:R1:W-:Y:S04]  /*39e80*/  STS.U8 [R8+UR8+0x32c0], R28 ;  /* 0x0032c01c08007988 */ /* 0x0203e80008000008 */
[----:B------:R5:W-:Y:S04]  /*39e90*/  STS.U8 [R8+UR8+0x36c0], R29 ;  /* 0x0036c01d08007988 */ /* 0x000be80008000008 */
[----:B0-----:R-:W3:Y:S04]  /*39ea0*/  LDL.LU R24, [R1+0x15c] ;  /* 0x00015c0001187983 */ /* 0x001ee80000300800 */
[----:B-1----:R-:W3:Y:S04]  /*39eb0*/  LDL.LU R28, [R1+0x158] ;  /* 0x00015800011c7983 */ /* 0x002ee80000300800 */
[----:B-----5:R-:W5:Y:S04]  /*39ec0*/  LDL.LU R29, [R1+0x11c] ;  /* 0x00011c00011d7983 */ /* 0x020f680000300800 */
[----:B------:R0:W-:Y:S04]  /*39ed0*/  STS.U8 [R8+UR8+0x3680], R4 ;  /* 0x0036800408007988 */ /* 0x0001e80008000008 */
[----:B------:R-:W-:Y:S04]  /*39ee0*/  STL [R1+0x3848], R5 ;  /* 0x0038480501007387 */ /* 0x000fe80000100800 */
[----:B------:R-:W-:Y:S01]  /*39ef0*/  STS.U8 [R8+UR8+0x280], R0 ;  /* 0x0002800008007988 */ /* 0x000fe20008000008 */
[----:B0-----:R-:W-:-:S03]  /*39f00*/  LOP3.LUT R4, R5, 0x30, RZ, 0x3c, !PT ;  /* 0x0000003005047812 */ /* 0x001fc600078e3cff */
[----:B------:R0:W-:Y:S04]  /*39f10*/  STS.U8 [R8+UR8+0x3a80], R25 ;  /* 0x003a801908007988 */ /* 0x0001e80008000008 */
[----:B0-----:R-:W5:Y:S04]  /*39f20*/  LDL.LU R25, [R1+0x118] ;  /* 0x0001180001197983 */ /* 0x001f680000300800 */
[----:B----4-:R0:W-:Y:S04]  /*39f30*/  STS.U8 [R8+UR8+0x3ac0], R26 ;  /* 0x003ac01a08007988 */ /* 0x0101e80008000008 */
[----:B0-----:R-:W4:Y:S04]  /*39f40*/  LDL.LU R26, [R1+0x1c] ;  /* 0x00001c00011a7983 */ /* 0x001f280000300800 */
[----:B--2---:R0:W-:Y:S04]  /*39f50*/  STS.U8 [R8+UR8+0x3ec0], R27 ;  /* 0x003ec01b08007988 */ /* 0x0041e80008000008 */
[----:B------:R1:W-:Y:S04]  /*39f60*/  STS.U8 [R8+UR8+0x3e80], R3 ;  /* 0x003e800308007988 */ /* 0x0003e80008000008 */
[----:B------:R-:W-:Y:S04]  /*39f70*/  STS.U8 [R4+UR8+0x300], R9 ;  /* 0x0003000904007988 */ /* 0x000fe80008000008 */
[----:B------:R-:W-:Y:S04]  /*39f80*/  STS.U8 [R4+UR8+0x340], R10 ;  /* 0x0003400a04007988 */ /* 0x000fe80008000008 */
[----:B------:R-:W-:Y:S04]  /*39f90*/  STS.U8 [R4+UR8+0x740], R11 ;  /* 0x0007400b04007988 */ /* 0x000fe80008000008 */
[----:B------:R-:W-:Y:S04]  /*39fa0*/  STS.U8 [R4+UR8+0x700], R12 ;  /* 0x0007000c04007988 */ /* 0x000fe80008000008 */
[----:B------:R-:W-:Y:S04]  /*39fb0*/  STS.U8 [R4+UR8+0xb00], R13 ;  /* 0x000b000d04007988 */ /* 0x000fe80008000008 */
[----:B------:R-:W-:Y:S04]  /*39fc0*/  STS.U8 [R4+UR8+0xb40], R14 ;  /* 0x000b400e04007988 */ /* 0x000fe80008000008 */
[----:B0-----:R-:W2:Y:S04]  /*39fd0*/  LDL.LU R27, [R1+0x18] ;  /* 0x00001800011b7983 */ /* 0x001ea80000300800 */
[----:B------:R-:W-:Y:S04]  /*39fe0*/  STS.U8 [R4+UR8+0xf40], R15 ;  /* 0x000f400f04007988 */ /* 0x000fe80008000008 */
[----:B------:R-:W2:Y:S04]  /*39ff0*/  LDL.LU R5, [R1+0x14] ;  /* 0x0000140001057983 */ /* 0x000ea80000300800 */
[----:B------:R-:W-:Y:S04]  /*3a000*/  STS.U8 [R4+UR8+0xf00], R18 ;  /* 0x000f001204007988 */ /* 0x000fe80008000008 */
[----:B------:R-:W2:Y:S04]  /*3a010*/  LDL.LU R0, [R1+0x10] ;  /* 0x0000100001007983 */ /* 0x000ea80000300800 */
[----:B-1----:R-:W2:Y:S04]  /*3a020*/  LDL.LU R3, [R1+0xc] ;  /* 0x00000c0001037983 */ /* 0x002ea80000300800 */
[----:B---3--:R0:W-:Y:S04]  /*3a030*/  STS.U8 [R4+UR8+0x2700], R28 ;  /* 0x0027001c04007988 */ /* 0x0081e80008000008 */
[----:B-----5:R1:W-:Y:S04]  /*3a040*/  STS.U8 [R4+UR8+0x2b00], R29 ;  /* 0x002b001d04007988 */ /* 0x0203e80008000008 */
[----:B0-----:R-:W3:Y:S04]  /*3a050*/  LDL.LU R28, [R1+0x8] ;  /* 0x00000800011c7983 */ /* 0x001ee80000300800 */
[----:B-1----:R-:W5:Y:S04]  /*3a060*/  LDL.LU R29, [R1+0x4] ;  /* 0x00000400011d7983 */ /* 0x002f680000300800 */
[----:B------:R-:W5:Y:S04]  /*3a070*/  LDL.LU R8, [R1] ;  /* 0x0000000001087983 */ /* 0x000f680000300800 */
[----:B------:R-:W5:Y:S04]  /*3a080*/  LDL.LU R9, [R1+0x364] ;  /* 0x0003640001097983 */ /* 0x000f680000300800 */
[----:B------:R-:W5:Y:S04]  /*3a090*/  LDL.LU R10, [R1+0x360] ;  /* 0x00036000010a7983 */ /* 0x000f680000300800 */
[----:B------:R-:W5:Y:S04]  /*3a0a0*/  LDL.LU R11, [R1+0x324] ;  /* 0x00032400010b7983 */ /* 0x000f680000300800 */
[----:B------:R-:W5:Y:S04]  /*3a0b0*/  LDL.LU R12, [R1+0x320] ;  /* 0x00032000010c7983 */ /* 0x000f680000300800 */
        /* <DEDUP_REMOVED lines=27> */
[----:B----4-:R-:W4:Y:S04]  /*3a270*/  LDL.LU R25, [R1+0x150] ;  /* 0x0001500001197983 */ /* 0x010f280000300800 */
[----:B------:R0:W-:Y:S04]  /*3a280*/  STS.U8 [R4+UR8+0x2f40], R26 ;  /* 0x002f401a04007988 */ /* 0x0001e80008000008 */
[----:B0-----:R-:W4:Y:S04]  /*3a290*/  LDL.LU R26, [R1+0x114] ;  /* 0x00011400011a7983 */ /* 0x001f280000300800 */
[----:B--2---:R0:W-:Y:S04]  /*3a2a0*/  STS.U8 [R4+UR8+0x2f00], R27 ;  /* 0x002f001b04007988 */ /* 0x0041e80008000008 */
[----:B------:R1:W-:Y:S04]  /*3a2b0*/  STS.U8 [R4+UR8+0x3300], R5 ;  /* 0x0033000504007988 */ /* 0x0003e80008000008 */
[----:B------:R2:W-:Y:S04]  /*3a2c0*/  STS.U8 [R4+UR8+0x3340], R0 ;  /* 0x0033400004007988 */ /* 0x0005e80008000008 */
[----:B------:R2:W-:Y:S04]  /*3a2d0*/  STS.U8 [R4+UR8+0x3740], R3 ;  /* 0x0037400304007988 */ /* 0x0005e80008000008 */
[----:B0-----:R-:W4:Y:S04]  /*3a2e0*/  LDL.LU R27, [R1+0x110] ;  /* 0x00011000011b7983 */ /* 0x001f280000300800 */
[----:B-1----:R-:W4:Y:S04]  /*3a2f0*/  LDL.LU R5, [R1+0x3848] ;  /* 0x0038480001057983 */ /* 0x002f280000300800 */
[----:B--2---:R-:W2:Y:S04]  /*3a300*/  LDL.LU R0, [R1+0x3844] ;  /* 0x0038440001007983 */ /* 0x004ea80000300800 */
[----:B------:R-:W2:Y:S04]  /*3a310*/  LDL.LU R3, [R1+0x3840] ;  /* 0x0038400001037983 */ /* 0x000ea80000300800 */
[----:B---3--:R0:W-:Y:S04]  /*3a320*/  STS.U8 [R4+UR8+0x3700], R28 ;  /* 0x0037001c04007988 */ /* 0x0081e80008000008 */
[----:B-----5:R1:W-:Y:S04]  /*3a330*/  STS.U8 [R4+UR8+0x3b00], R29 ;  /* 0x003b001d04007988 */ /* 0x0203e80008000008 */
[----:B0-----:R-:W3:Y:S04]  /*3a340*/  LDL.LU R28, [R1+0x383c] ;  /* 0x00383c00011c7983 */ /* 0x001ee80000300800 */
[----:B-1----:R-:W5:Y:S04]  /*3a350*/  LDL.LU R29, [R1+0x3838] ;  /* 0x00383800011d7983 */ /* 0x002f680000300800 */
[----:B------:R0:W-:Y:S02]  /*3a360*/  STS.U8 [R4+UR8+0x3b40], R8 ;  /* 0x003b400804007988 */ /* 0x0001e40008000008 */
[----:B0-----:R-:W0:Y:S02]  /*3a370*/  S2R R8, SR_TID.X ;  /* 0x0000000000087919 */ /* 0x001e240000002100 */
[----:B0-----:R-:W-:-:S04]  /*3a380*/  LOP3.LUT R8, R8, 0x3f, RZ, 0xc0, !PT ;  /* 0x0000003f08087812 */ /* 0x001fc800078ec0ff */
[----:B------:R-:W-:Y:S01]  /*3a390*/  LOP3.LUT R8, R8, 0x38, RZ, 0x3c, !PT ;  /* 0x0000003808087812 */ /* 0x000fe200078e3cff */
[----:B---3--:R-:W-:Y:S04]  /*3a3a0*/  STS.U8 [R4+UR8+0x3f00], R28 ;  /* 0x003f001c04007988 */ /* 0x008fe80008000008 */
[----:B-----5:R-:W-:Y:S04]  /*3a3b0*/  STS.U8 [R4+UR8+0x3f40], R29 ;  /* 0x003f401d04007988 */ /* 0x020fe80008000008 */
[----:B------:R0:W-:Y:S04]  /*3a3c0*/  STS.U8 [R8+UR8+0x380], R9 ;  /* 0x0003800908007988 */ /* 0x0001e80008000008 */
[----:B------:R1:W-:Y:S04]  /*3a3d0*/  STS.U8 [R8+UR8+0x3c0], R10 ;  /* 0x0003c00a08007988 */ /* 0x0003e80008000008 */
[----:B------:R3:W-:Y:S04]  /*3a3e0*/  STS.U8 [R8+UR8+0x7c0], R11 ;  /* 0x0007c00b08007988 */ /* 0x0007e80008000008 */
[----:B------:R5:W-:Y:S04]  /*3a3f0*/  STS.U8 [R8+UR8+0x780], R12 ;  /* 0x0007800c08007988 */ /* 0x000be80008000008 */
[----:B------:R4:W-:Y:S04]  /*3a400*/  STS.U8 [R8+UR8+0xb80], R13 ;  /* 0x000b800d08007988 */ /* 0x0009e80008000008 */
[----:B------:R2:W-:Y:S04]  /*3a410*/  STS.U8 [R8+UR8+0xbc0], R14 ;  /* 0x000bc00e08007988 */ /* 0x0005e80008000008 */
[----:B0-----:R-:W2:Y:S04]  /*3a420*/  LDL.LU R9, [R1+0x3834] ;  /* 0x0038340001097983 */ /* 0x001ea80000300800 */
[----:B-1----:R-:W2:Y:S04]  /*3a430*/  LDL.LU R10, [R1+0x3830] ;  /* 0x00383000010a7983 */ /* 0x002ea80000300800 */
[----:B---3--:R-:W3:Y:S04]  /*3a440*/  LDL.LU R11, [R1+0x382c] ;  /* 0x00382c00010b7983 */ /* 0x008ee80000300800 */
[----:B-----5:R-:W5:Y:S04]  /*3a450*/  LDL.LU R12, [R1+0x3828] ;  /* 0x00382800010c7983 */ /* 0x020f680000300800 */
[----:B----4-:R-:W4:Y:S04]  /*3a460*/  LDL.LU R13, [R1+0x3824] ;  /* 0x00382400010d7983 */ /* 0x010f280000300800 */
[----:B--2---:R-:W2:Y:S04]  /*3a470*/  LDL.LU R14, [R1+0x3820] ;  /* 0x00382000010e7983 */ /* 0x004ea80000300800 */
[----:B------:R0:W-:Y:S04]  /*3a480*/  STS.U8 [R8+UR8+0xfc0], R15 ;  /* 0x000fc00f08007988 */ /* 0x0001e80008000008 */
[----:B------:R1:W-:Y:S04]  /*3a490*/  STS.U8 [R8+UR8+0xf80], R18 ;  /* 0x000f801208007988 */ /* 0x0003e80008000008 */
[----:B------:R1:W-:Y:S04]  /*3a4a0*/  STS.U8 [R8+UR8+0x1380], R19 ;  /* 0x0013801308007988 */ /* 0x0003e80008000008 */
[----:B------:R1:W-:Y:S04]  /*3a4b0*/  STS.U8 [R8+UR8+0x13c0], R17 ;  /* 0x0013c01108007988 */ /* 0x0003e80008000008 */
[----:B------:R1:W-:Y:S04]  /*3a4c0*/  STS.U8 [R8+UR8+0x17c0], R16 ;  /* 0x0017c01008007988 */ /* 0x0003e80008000008 */
[----:B------:R1:W-:Y:S04]  /*3a4d0*/  STS.U8 [R8+UR8+0x1780], R2 ;  /* 0x0017800208007988 */ /* 0x0003e80008000008 */
[----:B0-----:R-:W5:Y:S04]  /*3a4e0*/  LDL.LU R15, [R1+0x381c] ;  /* 0x00381c00010f7983 */ /* 0x001f680000300800 */
[----:B-1----:R-:W2:Y:S04]  /*3a4f0*/  LDL.LU R18, [R1+0x3818] ;  /* 0x0038180001127983 */ /* 0x002ea80000300800 */
[----:B------:R-:W2:Y:S04]  /*3a500*/  LDL.LU R19, [R1+0x3814] ;  /* 0x0038140001137983 */ /* 0x000ea80000300800 */
[----:B------:R-:W2:Y:S04]  /*3a510*/  LDL.LU R17, [R1+0x3810] ;  /* 0x0038100001117983 */ /* 0x000ea80000300800 */
[----:B------:R-:W3:Y:S04]  /*3a520*/  LDL.LU R16, [R1+0x380c] ;  /* 0x00380c0001107983 */ /* 0x000ee80000300800 */
[----:B------:R-:W4:Y:S04]  /*3a530*/  LDL.LU R2, [R1+0x3808] ;  /* 0x0038080001027983 */ /* 0x000f280000300800 */
[----:B------:R0:W-:Y:S04]  /*3a540*/  STS.U8 [R8+UR8+0x1b80], R22 ;  /* 0x001b801608007988 */ /* 0x0001e80008000008 */
[----:B------:R1:W-:Y:S04]  /*3a550*/  STS.U8 [R8+UR8+0x1bc0], R21 ;  /* 0x001bc01508007988 */ /* 0x0003e80008000008 */
[----:B------:R1:W-:Y:S04]  /*3a560*/  STS.U8 [R8+UR8+0x1fc0], R20 ;  /* 0x001fc01408007988 */ /* 0x0003e80008000008 */
[----:B------:R1:W-:Y:S04]  /*3a570*/  STS.U8 [R8+UR8+0x1f80], R7 ;  /* 0x001f800708007988 */ /* 0x0003e80008000008 */
[----:B------:R1:W-:Y:S04]  /*3a580*/  STS.U8 [R8+UR8+0x2380], R6 ;  /* 0x0023800608007988 */ /* 0x0003e80008000008 */
[----:B0-----:R-:W5:Y:S04]  /*3a590*/  LDL.LU R22, [R1+0x3804] ;  /* 0x0038040001167983 */ /* 0x001f680000300800 */
[----:B-1----:R-:W2:Y:S04]  /*3a5a0*/  LDL.LU R21, [R1+0x3800] ;  /* 0x0038000001157983 */ /* 0x002ea80000300800 */
[----:B------:R-:W3:Y:S04]  /*3a5b0*/  LDL.LU R20, [R1+0x37fc] ;  /* 0x0037fc0001147983 */ /* 0x000ee80000300800 */
[----:B------:R-:W4:Y:S04]  /*3a5c0*/  LDL.LU R7, [R1+0x37f8] ;  /* 0x0037f80001077983 */ /* 0x000f280000300800 */
[----:B------:R-:W5:Y:S04]  /*3a5d0*/  LDL.LU R6, [R1+0x37f4] ;  /* 0x0037f40001067983 */ /* 0x000f680000300800 */
[----:B------:R0:W-:Y:S04]  /*3a5e0*/  STS.U8 [R8+UR8+0x23c0], R23 ;  /* 0x0023c01708007988 */ /* 0x0001e80008000008 */
[----:B------:R1:W-:Y:S04]  /*3a5f0*/  STS.U8 [R8+UR8+0x27c0], R24 ;  /* 0x0027c01808007988 */ /* 0x0003e80008000008 */
[----:B------:R1:W-:Y:S04]  /*3a600*/  STS.U8 [R8+UR8+0x2780], R25 ;  /* 0x0027801908007988 */ /* 0x0003e80008000008 */
[----:B------:R1:W-:Y:S04]  /*3a610*/  STS.U8 [R8+UR8+0x2b80], R26 ;  /* 0x002b801a08007988 */ /* 0x0003e80008000008 */
[----:B------:R1:W-:Y:S04]  /*3a620*/  STS.U8 [R8+UR8+0x2bc0], R27 ;  /* 0x002bc01b08007988 */ /* 0x0003e80008000008 */
[----:B0-----:R-:W2:Y:S04]  /*3a630*/  LDL.LU R23, [R1+0x37f0] ;  /* 0x0037f00001177983 */ /* 0x001ea80000300800 */
[----:B-1----:R-:W3:Y:S04]  /*3a640*/  LDL.LU R24, [R1+0x37ec] ;  /* 0x0037ec0001187983 */ /* 0x002ee80000300800 */
[----:B------:R-:W2:Y:S04]  /*3a650*/  LDL.LU R25, [R1+0x37e8] ;  /* 0x0037e80001197983 */ /* 0x000ea80000300800 */
[----:B------:R-:W3:Y:S04]  /*3a660*/  LDL.LU R26, [R1+0x37e4] ;  /* 0x0037e400011a7983 */ /* 0x000ee80000300800 */
[----:B------:R-:W3:Y:S04]  /*3a670*/  LDL.LU R27, [R1+0x37e0] ;  /* 0x0037e000011b7983 */ /* 0x000ee80000300800 */
[----:B----4-:R0:W-:Y:S04]  /*3a680*/  STS.U8 [R8+UR8+0x3b80], R7 ;  /* 0x003b800708007988 */ /* 0x0101e80008000008 */
[----:B-----5:R1:W-:Y:S04]  /*3a690*/  STS.U8 [R8+UR8+0x3780], R6 ;  /* 0x0037800608007988 */ /* 0x0203e80008000008 */
[----:B0-----:R-:W4:Y:S04]  /*3a6a0*/  LDL R7, [R1+0x1820] ;  /* 0x0018200001077983 */ /* 0x001f280000100800 */
[----:B-1----:R-:W4:Y:S04]  /*3a6b0*/  LDL R6, [R1+0x1824] ;  /* 0x0018240001067983 */ /* 0x002f280000100800 */
[----:B--2---:R-:W-:Y:S04]  /*3a6c0*/  STS.U8 [R8+UR8+0x3380], R25 ;  /* 0x0033801908007988 */ /* 0x004fe80008000008 */
[----:B---3--:R-:W-:Y:S04]  /*3a6d0*/  STS.U8 [R8+UR8+0x2f80], R26 ;  /* 0x002f801a08007988 */ /* 0x008fe80008000008 */
[----:B------:R-:W-:Y:S04]  /*3a6e0*/  STS.U8 [R8+UR8+0x2fc0], R27 ;  /* 0x002fc01b08007988 */ /* 0x000fe80008000008 */
[----:B------:R-:W-:Y:S04]  /*3a6f0*/  STS.U8 [R8+UR8+0x33c0], R24 ;  /* 0x0033c01808007988 */ /* 0x000fe80008000008 */
[----:B------:R-:W-:Y:S04]  /*3a700*/  STS.U8 [R8+UR8+0x37c0], R23 ;  /* 0x0037c01708007988 */ /* 0x000fe80008000008 */
[----:B------:R-:W-:Y:S04]  /*3a710*/  STS.U8 [R8+UR8+0x3bc0], R20 ;  /* 0x003bc01408007988 */ /* 0x000fe80008000008 */
[----:B------:R-:W-:Y:S04]  /*3a720*/  STS.U8 [R8+UR8+0x3fc0], R21 ;  /* 0x003fc01508007988 */ /* 0x000fe80008000008 */
[----:B------:R-:W-:Y:S01]  /*3a730*/  STS.U8 [R8+UR8+0x3f80], R22 ;  /* 0x003f801608007988 */ /* 0x000fe20008000008 */
[----:B------:R-:W-:Y:S01]  /*3a740*/  BAR.SYNC.DEFER_BLOCKING 0x0 ;  /* 0x0000000000007b1d */ /* 0x000fe20000010000 */
[----:B------:R-:W-:-:S06]  /*3a750*/  PRMT R16, RZ, 0x7610, R16 ;  /* 0x00007610ff107816 */ /* 0x000fcc0000000010 */
[----:B----4-:R-:W2:Y:S04]  /*3a760*/  @!P1 LDG.E.U8 R16, desc[UR6][R6.64] ;  /* 0x0000000606109981 */ /* 0x010ea8000c1e1100 */
[----:B--2---:R0:W-:Y:S04]  /*3a770*/  STL [R1+0x1024], R16 ;  /* 0x0010241001007387 */ /* 0x0041e80000100800 */
[----:B0-----:R-:W2:Y:S04]  /*3a780*/  LDL.LU R16, [R1+0x37dc] ;  /* 0x0037dc0001107983 */ /* 0x001ea80000300800 */
[----:B------:R-:W3:Y:S04]  /*3a790*/  LDL R6, [R1+0x1828] ;  /* 0x0018280001067983 */ /* 0x000ee80000100800 */
[----:B------:R-:W3:Y:S01]  /*3a7a0*/  LDL R7, [R1+0x182c] ;  /* 0x00182c0001077983 */ /* 0x000ee20000100800 */
[----:B------:R-:W-:-:S02]  /*3a7b0*/  PRMT R2, RZ, 0x7610, R2 ;  /* 0x00007610ff027816 */ /* 0x000fc40000000002 */
[----:B---3--:R-:W-:-:S04]  /*3a7c0*/  @!P0 LOP3.LUT R7, R7, R6, RZ, 0x3c, !PT ;  /* 0x0000000607078212 */ /* 0x008fc800078e3cff */
[----:B------:R-:W-:-:S04]  /*3a7d0*/  @!P0 LOP3.LUT R6, R7, R6, RZ, 0x3c, !PT ;  /* 0x0000000607068212 */ /* 0x000fc800078e3cff */
[----:B------:R-:W-:-:S05]  /*3a7e0*/  @!P0 LOP3.LUT R7, R7, R6, RZ, 0x3c, !PT ;  /* 0x0000000607078212 */ /* 0x000fca00078e3cff */
[----:B------:R-:W3:Y:S04]  /*3a7f0*/  @!P0 LDG.E.U8 R2, desc[UR6][R6.64] ;  /* 0x0000000606028981 */ /* 0x000ee8000c1e1100 */
[----:B---3--:R0:W-:Y:S04]  /*3a800*/  STL [R1+0x1020], R2 ;  /* 0x0010200201007387 */ /* 0x0081e80000100800 */
[----:B0-----:R-:W3:Y:S04]  /*3a810*/  LDL.LU R2, [R1+0x37d8] ;  /* 0x0037d80001027983 */ /* 0x001ee80000300800 */
[----:B------:R-:W4:Y:S04]  /*3a820*/  LDL R6, [R1+0x2738] ;  /* 0x0027380001067983 */ /* 0x000f280000100800 */
[----:B------:R-:W4:Y:S01]  /*3a830*/  LDL R7, [R1+0x273c] ;  /* 0x00273c0001077983 */ /* 0x000f220000100800 */
[----:B--2---:R-:W-:-:S02]  /*3a840*/  PRMT R16, RZ, 0x7610, R16 ;  /* 0x00007610ff107816 */ /* 0x004fc40000000010 */
[----:B----4-:R-:W-:-:S04]  /*3a850*/  @!P0 LOP3.LUT R7, R7, R6, RZ, 0x3c, !PT ;  /* 0x0000000607078212 */ /* 0x010fc800078e3cff */
[----:B------:R-:W-:-:S04]  /*3a860*/  @!P0 LOP3.LUT R6, R7, R6, RZ, 0x3c, !PT ;  /* 0x0000000607068212 */ /* 0x000fc800078e3cff */
[----:B------:R-:W-:-:S05]  /*3a870*/  @!P0 LOP3.LUT R7, R7, R6, RZ, 0x3c, !PT ;  /* 0x0000000607078212 */ /* 0x000fca00078e3cff */
[----:B------:R-:W2:Y:S04]  /*3a880*/  @!P0 LDG.E.U8 R16, desc[UR6][R6.64] ;  /* 0x0000000606108981 */ /* 0x000ea8000c1e1100 */
[----:B--2---:R0:W-:Y:S04]  /*3a890*/  STL [R1+0x101c], R16 ;  /* 0x00101c1001007387 */ /* 0x0041e80000100800 */
[----:B0-----:R-:W2:Y:S04]  /*3a8a0*/  LDL.LU R16, [R1+0x37d4] ;  /* 0x0037d40001107983 */ /* 0x001ea80000300800 */
[----:B------:R-:W4:Y:S04]  /*3a8b0*/  LDL R6, [R1+0x2730] ;  /* 0x0027300001067983 */ /* 0x000f280000100800 */
[----:B------:R-:W4:Y:S01]  /*3a8c0*/  LDL R7, [R1+0x2734] ;  /* 0x0027340001077983 */ /* 0x000f220000100800 */
[----:B---3--:R-:W-:-:S02]  /*3a8d0*/  PRMT R2, RZ, 0x7610, R2 ;  /* 0x00007610ff027816 */ /* 0x008fc40000000002 */
[----:B----4-:R-:W-:-:S04]  /*3a8e0*/  @!P1 LOP3.LUT R7, R7, R6, RZ, 0x3c, !PT ;  /* 0x0000000607079212 */ /* 0x010fc800078e3cff */
        /* <DEDUP_REMOVED lines=4111> */
[----:B------:R-:W-:-:S02]  /*4a9e0*/  PRMT R9, RZ, 0x7610, R9 ;  /* 0x00007610ff097816 */ /* 0x000fc40000000009 */
[----:B----4-:R-:W-:-:S04]  /*4a9f0*/  @!P0 LOP3.LUT R7, R7, R6, RZ, 0x3c, !PT ;  /* 0x0000000607078212 */ /* 0x010fc800078e3cff */
[----:B------:R-:W-:-:S04]  /*4aa00*/  @!P0 LOP3.LUT R6, R7, R6, RZ, 0x3c, !PT ;  /* 0x0000000607068212 */ /* 0x000fc800078e3cff */
[----:B------:R-:W-:-:S05]  /*4aa10*/  @!P0 LOP3.LUT R7, R7, R6, RZ, 0x3c, !PT ;  /* 0x0000000607078212 */ /* 0x000fca00078e3cff */
[----:B------:R0:W4:Y:S04]  /*4aa20*/  @!P0 LDG.E.U8 R9, desc[UR6][R6.64] ;  /* 0x0000000606098981 */ /* 0x000128000c1e1100 */
[----:B------:R-:W0:Y:S04]  /*4aa30*/  LDL R6, [R1+0x1904] ;  /* 0x0019040001067983 */ /* 0x000e280000100800 */
[----:B------:R-:W0:Y:S01]  /*4aa40*/  LDL R7, [R1+0x1908] ;  /* 0x0019080001077983 */ /* 0x000e220000100800 */
[----:B------:R-:W-:Y:S02]  /*4aa50*/  PRMT R29, RZ, 0x7610, R29 ;  /* 0x00007610ff1d7816 */ /* 0x000fe4000000001d */
[----:B0-----:R-:W-:-:S04]  /*4aa60*/  @!P1 LOP3.LUT R7, R7, R6, RZ, 0x3c, !PT ;  /* 0x0000000607079212 */ /* 0x001fc800078e3cff */
[----:B------:R-:W-:-:S04]  /*4aa70*/  @!P1 LOP3.LUT R6, R7, R6, RZ, 0x3c, !PT ;  /* 0x0000000607069212 */ /* 0x000fc800078e3cff */
[----:B------:R-:W-:Y:S01]  /*4aa80*/  @!P1 LOP3.LUT R7, R7, R6, RZ, 0x3c, !PT ;  /* 0x0000000607079212 */ /* 0x000fe200078e3cff */
[----:B----4-:R0:W-:Y:S04]  /*4aa90*/  STL [R1+0x98], R9 ;  /* 0x0000980901007387 */ /* 0x0101e80000100800 */
[----:B------:R1:W4:Y:S01]  /*4aaa0*/  @!P1 LDG.E.U8 R29, desc[UR6][R6.64] ;  /* 0x00000006061d9981 */ /* 0x000322000c1e1100 */
[----:B---3--:R-:W-:-:S03]  /*4aab0*/  PRMT R2, RZ, 0x7610, R2 ;  /* 0x00007610ff027816 */ /* 0x008fc60000000002 */
[----:B0-----:R-:W3:Y:S04]  /*4aac0*/  LDL R9, [R1+0x18e0] ;  /* 0x0018e00001097983 */ /* 0x001ee80000100800 */
[----:B------:R-:W1:Y:S04]  /*4aad0*/  LDL R6, [R1+0x18fc] ;  /* 0x0018fc0001067983 */ /* 0x000e680000100800 */
[----:B------:R-:W1:Y:S02]  /*4aae0*/  LDL R7, [R1+0x1900] ;  /* 0x0019000001077983 */ /* 0x000e640000100800 */
[----:B-1----:R-:W-:-:S04]  /*4aaf0*/  @!P0 LOP3.LUT R7, R7, R6, RZ, 0x3c, !PT ;  /* 0x0000000607078212 */ /* 0x002fc800078e3cff */
[----:B------:R-:W-:-:S04]  /*4ab00*/  @!P0 LOP3.LUT R6, R7, R6, RZ, 0x3c, !PT ;  /* 0x0000000607068212 */ /* 0x000fc800078e3cff */
[----:B------:R-:W-:-:S05]  /*4ab10*/  @!P0 LOP3.LUT R7, R7, R6, RZ, 0x3c, !PT ;  /* 0x0000000607078212 */ /* 0x000fca00078e3cff */
[----:B------:R-:W5:Y:S04]  /*4ab20*/  @!P0 LDG.E.U8 R2, desc[UR6][R6.64] ;  /* 0x0000000606028981 */ /* 0x000f68000c1e1100 */
[----:B----4-:R0:W-:Y:S04]  /*4ab30*/  STL [R1+0x94], R29 ;  /* 0x0000941d01007387 */ /* 0x0101e80000100800 */
[----:B0-----:R-:W4:Y:S04]  /*4ab40*/  LDL R29, [R1+0x18d8] ;  /* 0x0018d800011d7983 */ /* 0x001f280000100800 */
[----:B-----5:R0:W-:Y:S04]  /*4ab50*/  STL [R1+0x90], R2 ;  /* 0x0000900201007387 */ /* 0x0201e80000100800 */
[----:B0-----:R-:W5:Y:S04]  /*4ab60*/  LDL.LU R2, [R1+0x30ac] ;  /* 0x0030ac0001027983 */ /* 0x001f680000300800 */
[----:B------:R-:W3:Y:S04]  /*4ab70*/  LDL R6, [R1+0x18f4] ;  /* 0x0018f40001067983 */ /* 0x000ee80000100800 */
[----:B------:R-:W3:Y:S01]  /*4ab80*/  LDL R7, [R1+0x18f8] ;  /* 0x0018f80001077983 */ /* 0x000ee20000100800 */
[----:B--2---:R-:W-:-:S02]  /*4ab90*/  PRMT R16, RZ, 0x7610, R16 ;  /* 0x00007610ff107816 */ /* 0x004fc40000000010 */
[----:B---3--:R-:W-:-:S04]  /*4aba0*/  @!P1 LOP3.LUT R7, R7, R6, RZ, 0x3c, !PT ;  /* 0x0000000607079212 */ /* 0x008fc800078e3cff */
[----:B------:R-:W-:-:S04]  /*4abb0*/  @!P1 LOP3.LUT R6, R7, R6, RZ, 0x3c, !PT ;  /* 0x0000000607069212 */ /* 0x000fc800078e3cff */
[----:B------:R-:W-:-:S05]  /*4abc0*/  @!P1 LOP3.LUT R7, R7, R6, RZ, 0x3c, !PT ;  /* 0x0000000607079212 */ /* 0x000fca00078e3cff */
[----:B------:R-:W2:Y:S04]  /*4abd0*/  @!P1 LDG.E.U8 R16, desc[UR6][R6.64] ;  /* 0x0000000606109981 */ /* 0x000ea8000c1e1100 */
[----:B--2---:R0:W-:Y:S04]  /*4abe0*/  STL [R1+0x8c], R16 ;  /* 0x00008c1001007387 */ /* 0x0041e80000100800 */
[----:B0-----:R-:W2:Y:S04]  /*4abf0*/  LDL.LU R16, [R1+0x30a8] ;  /* 0x0030a80001107983 */ /* 0x001ea80000300800 */
[----:B------:R-:W3:Y:S04]  /*4ac00*/  LDL R6, [R1+0x18ec] ;  /* 0x0018ec0001067983 */ /* 0x000ee80000100800 */
[----:B------:R-:W3:Y:S01]  /*4ac10*/  LDL R7, [R1+0x18f0] ;  /* 0x0018f00001077983 */ /* 0x000ee20000100800 */
[----:B-----5:R-:W-:-:S02]  /*4ac20*/  PRMT R2, RZ, 0x7610, R2 ;  /* 0x00007610ff027816 */ /* 0x020fc40000000002 */
[----:B---3--:R-:W-:-:S04]  /*4ac30*/  @!P0 LOP3.LUT R7, R7, R6, RZ, 0x3c, !PT ;  /* 0x0000000607078212 */ /* 0x008fc800078e3cff */
[----:B------:R-:W-:-:S04]  /*4ac40*/  @!P0 LOP3.LUT R6, R7, R6, RZ, 0x3c, !PT ;  /* 0x0000000607068212 */ /* 0x000fc800078e3cff */
[----:B------:R-:W-:-:S05]  /*4ac50*/  @!P0 LOP3.LUT R7, R7, R6, RZ, 0x3c, !PT ;  /* 0x0000000607078212 */ /* 0x000fca00078e3cff */
[----:B------:R-:W3:Y:S04]  /*4ac60*/  @!P0 LDG.E.U8 R2, desc[UR6][R6.64] ;  /* 0x0000000606028981 */ /* 0x000ee8000c1e1100 */
[----:B---3--:R0:W-:Y:S04]  /*4ac70*/  STL [R1+0x88], R2 ;  /* 0x0000880201007387 */ /* 0x0081e80000100800 */
[----:B0-----:R-:W3:Y:S04]  /*4ac80*/  LDL.LU R2, [R1+0x30a4] ;  /* 0x0030a40001027983 */ /* 0x001ee80000300800 */
[----:B------:R-:W5:Y:S04]  /*4ac90*/  LDL R6, [R1+0x18e4] ;  /* 0x0018e40001067983 */ /* 0x000f680000100800 */
[----:B------:R-:W5:Y:S01]  /*4aca0*/  LDL R7, [R1+0x18e8] ;  /* 0x0018e80001077983 */ /* 0x000f620000100800 */
[----:B--2---:R-:W-:-:S02]  /*4acb0*/  PRMT R16, RZ, 0x7610, R16 ;  /* 0x00007610ff107816 */ /* 0x004fc40000000010 */
[----:B-----5:R-:W-:-:S04]  /*4acc0*/  @!P1 LOP3.LUT R7, R7, R6, RZ, 0x3c, !PT ;  /* 0x0000000607079212 */ /* 0x020fc800078e3cff */
[----:B------:R-:W-:-:S04]  /*4acd0*/  @!P1 LOP3.LUT R6, R7, R6, RZ, 0x3c, !PT ;  /* 0x0000000607069212 */ /* 0x000fc800078e3cff */
[----:B------:R-:W-:-:S05]  /*4ace0*/  @!P1 LOP3.LUT R7, R7, R6, RZ, 0x3c, !PT ;  /* 0x0000000607079212 */ /* 0x000fca00078e3cff */
[----:B------:R-:W2:Y:S01]  /*4acf0*/  @!P1 LDG.E.U8 R16, desc[UR6][R6.64] ;  /* 0x0000000606109981 */ /* 0x000ea2000c1e1100 */
[----:B---3--:R-:W-:-:S03]  /*4ad00*/  PRMT R2, RZ, 0x7610, R2 ;  /* 0x00007610ff027816 */ /* 0x008fc60000000002 */
[----:B--2---:R0:W-:Y:S04]  /*4ad10*/  STL [R1+0x84], R16 ;  /* 0x0000841001007387 */ /* 0x0041e80000100800 */
[----:B0-----:R-:W2:Y:S04]  /*4ad20*/  LDL.LU R16, [R1+0x30a0] ;  /* 0x0030a00001107983 */ /* 0x001ea80000300800 */
[----:B------:R-:W3:Y:S01]  /*4ad30*/  LDL R7, [R1+0x18dc] ;  /* 0x0018dc0001077983 */ /* 0x000ee20000100800 */
[----:B------:R-:W-:-:S03]  /*4ad40*/  @!P0 IMAD.MOV.U32 R6, RZ, RZ, R9 ;  /* 0x000000ffff068224 */ /* 0x000fc600078e0009 */
[----:B------:R-:W5:Y:S04]  /*4ad50*/  LDL R9, [R1+0x18b8] ;  /* 0x0018b80001097983 */ /* 0x000f680000100800 */
[----:B---3--:R-:W3:Y:S01]  /*4ad60*/  @!P0 LDG.E.U8 R2, desc[UR6][R6.64] ;  /* 0x0000000606028981 */ /* 0x008ee2000c1e1100 */
[----:B------:R-:W-:-:S03]  /*4ad70*/  PRMT R11, RZ, 0x7610, R11 ;  /* 0x00007610ff0b7816 */ /* 0x000fc6000000000b */
[----:B---3--:R0:W-:Y:S04]  /*4ad80*/  STL [R1+0x2c], R2 ;  /* 0x00002c0201007387 */ /* 0x0081e80000100800 */
[----:B0-----:R-:W3:Y:S04]  /*4ad90*/  LDL.LU R2, [R1+0x309c] ;  /* 0x00309c0001027983 */ /* 0x001ee80000300800 */
[----:B------:R-:W5:Y:S01]  /*4ada0*/  LDL R7, [R1+0x18d4] ;  /* 0x0018d40001077983 */ /* 0x000f620000100800 */
[----:B----4-:R-:W-:Y:S01]  /*4adb0*/  @!P1 IMAD.MOV.U32 R6, RZ, RZ, R29 ;  /* 0x000000ffff069224 */ /* 0x010fe200078e001d */
[----:B--2---:R-:W-:-:S02]  /*4adc0*/  PRMT R16, RZ, 0x7610, R16 ;  /* 0x00007610ff107816 */ /* 0x004fc40000000010 */
[----:B------:R-:W2:Y:S04]  /*4add0*/  LDL R29, [R1+0x18a4] ;  /* 0x0018a400011d7983 */ /* 0x000ea80000100800 */
[----:B-----5:R0:W4:Y:S04]  /*4ade0*/  @!P1 LDG.E.U8 R11, desc[UR6][R6.64] ;  /* 0x00000006060b9981 */ /* 0x020128000c1e1100 */
[----:B------:R-:W0:Y:S04]  /*4adf0*/  LDL R6, [R1+0x18cc] ;  /* 0x0018cc0001067983 */ /* 0x000e280000100800 */
[----:B------:R-:W0:Y:S02]  /*4ae00*/  LDL R7, [R1+0x18d0] ;  /* 0x0018d00001077983 */ /* 0x000e240000100800 */
[----:B0-----:R-:W-:-:S04]  /*4ae10*/  @!P0 LOP3.LUT R7, R7, R6, RZ, 0x3c, !PT ;  /* 0x0000000607078212 */ /* 0x001fc800078e3cff */
[----:B------:R-:W-:-:S04]  /*4ae20*/  @!P0 LOP3.LUT R6, R7, R6, RZ, 0x3c, !PT ;  /* 0x0000000607068212 */ /* 0x000fc800078e3cff */
[----:B------:R-:W-:-:S05]  /*4ae30*/  @!P0 LOP3.LUT R7, R7, R6, RZ, 0x3c, !PT ;  /* 0x0000000607078212 */ /* 0x000fca00078e3cff */
[----:B------:R-:W5:Y:S04]  /*4ae40*/  @!P0 LDG.E.U8 R16, desc[UR6][R6.64] ;  /* 0x0000000606108981 */ /* 0x000f68000c1e1100 */
[----:B----4-:R0:W-:Y:S04]  /*4ae50*/  STL [R1+0x28], R11 ;  /* 0x0000280b01007387 */ /* 0x0101e80000100800 */
[----:B0-----:R-:W4:Y:S04]  /*4ae60*/  LDL R11, [R1+0x18a8] ;  /* 0x0018a800010b7983 */ /* 0x001f280000100800 */
[----:B-----5:R0:W-:Y:S04]  /*4ae70*/  STL [R1+0x78], R16 ;  /* 0x0000781001007387 */ /* 0x0201e80000100800 */
[----:B0-----:R-:W5:Y:S04]  /*4ae80*/  LDL.LU R16, [R1+0x3098] ;  /* 0x0030980001107983 */ /* 0x001f680000300800 */
[----:B------:R-:W2:Y:S04]  /*4ae90*/  LDL R6, [R1+0x18c4] ;  /* 0x0018c40001067983 */ /* 0x000ea80000100800 */
[----:B------:R-:W2:Y:S01]  /*4aea0*/  LDL R7, [R1+0x18c8] ;  /* 0x0018c80001077983 */ /* 0x000ea20000100800 */
[----:B---3--:R-:W-:-:S02]  /*4aeb0*/  PRMT R2, RZ, 0x7610, R2 ;  /* 0x00007610ff027816 */ /* 0x008fc40000000002 */
[----:B--2---:R-:W-:-:S04]  /*4aec0*/  @!P1 LOP3.LUT R7, R7, R6, RZ, 0x3c, !PT ;  /* 0x0000000607079212 */ /* 0x004fc800078e3cff */
        /* <DEDUP_REMOVED lines=11> */
[----:B------:R-:W3:Y:S01]  /*4af80*/  @!P0 LDG.E.U8 R16, desc[UR6][R6.64] ;  /* 0x0000000606108981 */ /* 0x000ee2000c1e1100 */
[----:B--2---:R-:W-:-:S03]  /*4af90*/  PRMT R2, RZ, 0x7610, R2 ;  /* 0x00007610ff027816 */ /* 0x004fc60000000002 */
[----:B---3--:R0:W-:Y:S04]  /*4afa0*/  STL [R1+0x70], R16 ;  /* 0x0000701001007387 */ /* 0x0081e80000100800 */
[----:B0-----:R-:W2:Y:S04]  /*4afb0*/  LDL.LU R16, [R1+0x3090] ;  /* 0x0030900001107983 */ /* 0x001ea80000300800 */
[----:B------:R-:W3:Y:S01]  /*4afc0*/  LDL R7, [R1+0x18b4] ;  /* 0x0018b40001077983 */ /* 0x000ee20000100800 */
[----:B------:R-:W-:-:S03]  /*4afd0*/  @!P1 IMAD.MOV.U32 R6, RZ, RZ, R9 ;  /* 0x000000ffff069224 */ /* 0x000fc600078e0009 */
[----:B------:R-:W5:Y:S04]  /*4afe0*/  LDL R9, [R1+0x1890] ;  /* 0x0018900001097983 */ /* 0x000f680000100800 */
[----:B---3--:R-:W3:Y:S04]  /*4aff0*/  @!P1 LDG.E.U8 R2, desc[UR6][R6.64] ;  /* 0x0000000606029981 */ /* 0x008ee8000c1e1100 */
[----:B---3--:R0:W-:Y:S04]  /*4b000*/  STL [R1+0x6c], R2 ;  /* 0x00006c0201007387 */ /* 0x0081e80000100800 */
[----:B0-----:R-:W3:Y:S04]  /*4b010*/  LDL.LU R2, [R1+0x308c] ;  /* 0x00308c0001027983 */ /* 0x001ee80000300800 */
[----:B------:R-:W4:Y:S04]  /*4b020*/  LDL R6, [R1+0x18ac] ;  /* 0x0018ac0001067983 */ /* 0x000f280000100800 */
[----:B------:R-:W4:Y:S01]  /*4b030*/  LDL R7, [R1+0x18b0] ;  /* 0x0018b00001077983 */ /* 0x000f220000100800 */
[----:B--2---:R-:W-:-:S02]  /*4b040*/  PRMT R16, RZ, 0x7610, R16 ;  /* 0x00007610ff107816 */ /* 0x004fc40000000010 */
[----:B----4-:R-:W-:-:S04]  /*4b050*/  @!P0 LOP3.LUT R7, R7, R6, RZ, 0x3c, !PT ;  /* 0x0000000607078212 */ /* 0x010fc800078e3cff */
[----:B------:R-:W-:-:S04]  /*4b060*/  @!P0 LOP3.LUT R6, R7, R6, RZ, 0x3c, !PT ;  /* 0x0000000607068212 */ /* 0x000fc800078e3cff */
[----:B------:R-:W-:Y:S02]  /*4b070*/  @!P0 LOP3.LUT R7, R7, R6, RZ, 0x3c, !PT ;  /* 0x0000000607078212 */ /* 0x000fe400078e3cff */
[----:B---3--:R-:W-:-:S03]  /*4b080*/  PRMT R2, RZ, 0x7610, R2 ;  /* 0x00007610ff027816 */ /* 0x008fc60000000002 */
[----:B------:R0:W2:Y:S02]  /*4b090*/  @!P0 LDG.E.U8 R16, desc[UR6][R6.64] ;  /* 0x0000000606108981 */ /* 0x0000a4000c1e1100 */
[----:B0-----:R-:W-:Y:S02]  /*4b0a0*/  @!P1 IMAD.MOV.U32 R6, RZ, RZ, R11 ;  /* 0x000000ffff069224 */ /* 0x001fe400078e000b */
[----:B------:R-:W-:-:S05]  /*4b0b0*/  @!P1 IMAD.MOV.U32 R7, RZ, RZ, R29 ;  /* 0x000000ffff079224 */ /* 0x000fca00078e001d */
[----:B------:R-:W3:Y:S04]  /*4b0c0*/  @!P1 LDG.E.U8 R2, desc[UR6][R6.64] ;  /* 0x0000000606029981 */ /* 0x000ee8000c1e1100 */
[----:B--2---:R0:W-:Y:S04]  /*4b0d0*/  STL [R1+0x68], R16 ;  /* 0x0000681001007387 */ /* 0x0041e80000100800 */
[----:B0-----:R-:W2:Y:S04]  /*4b0e0*/  LDL.LU R16, [R1+0x3088] ;  /* 0x0030880001107983 */ /* 0x001ea80000300800 */
[----:B------:R-:W4:Y:S04]  /*4b0f0*/  LDL R29, [R1+0x187c] ;  /* 0x00187c00011d7983 */ /* 0x000f280000100800 */
[----:B------:R-:W4:Y:S04]  /*4b100*/  LDL R11, [R1+0x1880] ;  /* 0x00188000010b7983 */ /* 0x000f280000100800 */
        /* <DEDUP_REMOVED lines=8> */
[----:B------:R-:W2:Y:S04]  /*4b190*/  @!P0 LDG.E.U8 R16, desc[UR6][R6.64] ;  /* 0x0000000606108981 */ /* 0x000ea8000c1e1100 */
[----:B--2---:R0:W-:Y:S04]  /*4b1a0*/  STL [R1+0x24], R16 ;  /* 0x0000241001007387 */ /* 0x0041e80000100800 */
[----:B0-----:R-:W2:Y:S04]  /*4b1b0*/  LDL.LU R16, [R1+0x3080] ;  /* 0x0030800001107983 */ /* 0x001ea80000300800 */
[----:B------:R-:W5:Y:S04]  /*4b1c0*/  LDL R6, [R1+0x1894] ;  /* 0x0018940001067983 */ /* 0x000f680000100800 */
[----:B------:R-:W5:Y:S01]  /*4b1d0*/  LDL R7, [R1+0x1898] ;  /* 0x0018980001077983 */ /* 0x000f620000100800 */
[----:B---3--:R-:W-:-:S02]  /*4b1e0*/  PRMT R2, RZ, 0x7610, R2 ;  /* 0x00007610ff027816 */ /* 0x008fc40000000002 */
[----:B-----5:R-:W-:-:S04]  /*4b1f0*/  @!P1 LOP3.LUT R7, R7, R6, RZ, 0x3c, !PT ;  /* 0x0000000607079212 */ /* 0x020fc800078e3cff */
[----:B------:R-:W-:-:S04]  /*4b200*/  @!P1 LOP3.LUT R6, R7, R6, RZ, 0x3c, !PT ;  /* 0x0000000607069212 */ /* 0x000fc800078e3cff */
[----:B------:R-:W-:-:S05]  /*4b210*/  @!P1 LOP3.LUT R7, R7, R6, RZ, 0x3c, !PT ;  /* 0x0000000607079212 */ /* 0x000fca00078e3cff */
[----:B------:R-:W3:Y:S01]  /*4b220*/  @!P1 LDG.E.U8 R2, desc[UR6][R6.64] ;  /* 0x0000000606029981 */ /* 0x000ee2000c1e1100 */
[----:B------:R-:W-:-:S03]  /*4b230*/  PRMT R8, RZ, 0x7610, R8 ;  /* 0x00007610ff087816 */ /* 0x000fc60000000008 */
[----:B---3--:R0:W-:Y:S04]  /*4b240*/  STL [R1+0x20], R2 ;  /* 0x0000200201007387 */ /* 0x0081e80000100800 */
[----:B0-----:R-:W3:Y:S04]  /*4b250*/  LDL.LU R2, [R1+0x307c] ;  /* 0x00307c0001027983 */ /* 0x001ee80000300800 */
[----:B------:R-:W5:Y:S01]  /*4b260*/  LDL R7, [R1+0x188c] ;  /* 0x00188c0001077983 */ /* 0x000f620000100800 */
[----:B------:R-:W-:Y:S01]  /*4b270*/  @!P0 IMAD.MOV.U32 R6, RZ, RZ, R9 ;  /* 0x000000ffff068224 */ /* 0x000fe200078e0009 */
[----:B------:R-:W-:-:S02]  /*4b280*/  PRMT R5, RZ, 0x7610, R5 ;  /* 0x00007610ff057816 */ /* 0x000fc40000000005 */
[----:B------:R-:W2:Y:S04]  /*4b290*/  LDL R9, [R1+0x1870] ;  /* 0x0018700001097983 */ /* 0x000ea80000100800 */
[----:B-----5:R0:W5:Y:S04]  /*4b2a0*/  @!P0 LDG.E.U8 R8, desc[UR6][R6.64] ;  /* 0x0000000606088981 */ /* 0x020168000c1e1100 */
[----:B------:R-:W0:Y:S04]  /*4b2b0*/  LDL R6, [R1+0x1884] ;  /* 0x0018840001067983 */ /* 0x000e280000100800 */
[----:B------:R-:W0:Y:S01]  /*4b2c0*/  LDL R7, [R1+0x1888] ;  /* 0x0018880001077983 */ /* 0x000e220000100800 */
[----:B---3--:R-:W-:-:S02]  /*4b2d0*/  PRMT R2, RZ, 0x7610, R2 ;  /* 0x00007610ff027816 */ /* 0x008fc40000000002 */
[----:B0-----:R-:W-:-:S04]  /*4b2e0*/  @!P1 LOP3.LUT R7, R7, R6, RZ, 0x3c, !PT ;  /* 0x0000000607079212 */ /* 0x001fc800078e3cff */
[----:B------:R-:W-:-:S04]  /*4b2f0*/  @!P1 LOP3.LUT R6, R7, R6, RZ, 0x3c, !PT ;  /* 0x0000000607069212 */ /* 0x000fc800078e3cff */
[----:B------:R-:W-:-:S05]  /*4b300*/  @!P1 LOP3.LUT R7, R7, R6, RZ, 0x3c, !PT ;  /* 0x0000000607079212 */ /* 0x000fca00078e3cff */
[----:B------:R4:W3:Y:S04]  /*4b310*/  @!P1 LDG.E.U8 R2, desc[UR6][R6.64] ;  /* 0x0000000606029981 */ /* 0x0008e8000c1e1100 */
[----:B-----5:R0:W-:Y:S01]  /*4b320*/  STL [R1+0x58], R8 ;  /* 0x0000580801007387 */ /* 0x0201e20000100800 */
[----:B----4-:R-:W-:Y:S02]  /*4b330*/  @!P0 IMAD.MOV.U32 R6, RZ, RZ, R11 ;  /* 0x000000ffff068224 */ /* 0x010fe400078e000b */
[----:B------:R-:W-:Y:S01]  /*4b340*/  @!P0 IMAD.MOV.U32 R7, RZ, RZ, R29 ;  /* 0x000000ffff078224 */ /* 0x000fe200078e001d */
[----:B0-----:R-:W4:Y:S04]  /*4b350*/  LDL R8, [R1+0x2754] ;  /* 0x0027540001087983 */ /* 0x001f280000100800 */
[----:B------:R0:W5:Y:S04]  /*4b360*/  @!P0 LDG.E.U8 R5, desc[UR6][R6.64] ;  /* 0x0000000606058981 */ /* 0x000168000c1e1100 */
[----:B---3--:R1:W-:Y:S04]  /*4b370*/  STL [R1+0x54], R2 ;  /* 0x0000540201007387 */ /* 0x0083e80000100800 */
[----:B-1----:R-:W3:Y:S04]  /*4b380*/  LDL.LU R2, [R1+0x3078] ;  /* 0x0030780001027983 */ /* 0x002ee80000300800 */
[----:B------:R-:W0:Y:S04]  /*4b390*/  LDL R6, [R1+0x1878] ;  /* 0x0018780001067983 */ /* 0x000e280000100800 */
[----:B------:R-:W0:Y:S04]  /*4b3a0*/  LDL R7, [R1+0x2748] ;  /* 0x0027480001077983 */ /* 0x000e280000100800 */
[----:B------:R-:W4:Y:S04]  /*4b3b0*/  LDL R29, [R1+0x2750] ;  /* 0x00275000011d7983 */ /* 0x000f280000100800 */
[----:B------:R-:W4:Y:S01]  /*4b3c0*/  LDL R11, [R1+0x1868] ;  /* 0x00186800010b7983 */ /* 0x000f220000100800 */
[----:B0-----:R-:W-:-:S02]  /*4b3d0*/  @!P1 LOP3.LUT R7, R7, R6, RZ, 0x3c, !PT ;  /* 0x0000000607079212 */ /* 0x001fc400078e3cff */
[----:B---3--:R-:W-:Y:S02]  /*4b3e0*/  PRMT R2, RZ, 0x7610, R2 ;  /* 0x00007610ff027816 */ /* 0x008fe40000000002 */
[----:B------:R-:W-:-:S04]  /*4b3f0*/  @!P1 LOP3.LUT R6, R7, R6, RZ, 0x3c, !PT ;  /* 0x0000000607069212 */ /* 0x000fc800078e3cff */
[----:B------:R-:W-:-:S05]  /*4b400*/  @!P1 LOP3.LUT R7, R7, R6, RZ, 0x3c, !PT ;  /* 0x0000000607079212 */ /* 0x000fca00078e3cff */
[----:B------:R-:W3:Y:S04]  /*4b410*/  @!P1 LDG.E.U8 R2, desc[UR6][R6.64] ;  /* 0x0000000606029981 */ /* 0x000ee8000c1e1100 */
[----:B-----5:R0:W-:Y:S04]  /*4b420*/  STL [R1+0x50], R5 ;  /* 0x0000500501007387 */ /* 0x0201e80000100800 */
[----:B0-----:R-:W5:Y:S04]  /*4b430*/  LDL R5, [R1+0x2760] ;  /* 0x0027600001057983 */ /* 0x001f680000100800 */
[----:B---3--:R0:W-:Y:S04]  /*4b440*/  STL [R1+0x4c], R2 ;  /* 0x00004c0201007387 */ /* 0x0081e80000100800 */
[----:B0-----:R-:W3:Y:S04]  /*4b450*/  LDL.LU R2, [R1+0x3074] ;  /* 0x0030740001027983 */ /* 0x001ee80000300800 */
[----:B------:R-:W4:Y:S04]  /*4b460*/  LDL R6, [R1+0x1874] ;  /* 0x0018740001067983 */ /* 0x000f280000100800 */
[----:B------:R-:W4:Y:S01]  /*4b470*/  LDL R7, [R1+0x2744] ;  /* 0x0027440001077983 */ /* 0x000f220000100800 */
[----:B------:R-:W-:-:S02]  /*4b480*/  PRMT R15, RZ, 0x7610, R15 ;  /* 0x00007610ff0f7816 */ /* 0x000fc4000000000f */
[----:B--2---:R-:W-:Y:S02]  /*4b490*/  PRMT R16, RZ, 0x7610, R16 ;  /* 0x00007610ff107816 */ /* 0x004fe40000000010 */
[----:B----4-:R-:W-:-:S04]  /*4b4a0*/  @!P0 LOP3.LUT R7, R7, R6, RZ, 0x3c, !PT ;  /* 0x0000000607078212 */ /* 0x010fc800078e3cff */
[----:B------:R-:W-:-:S04]  /*4b4b0*/  @!P0 LOP3.LUT R6, R7, R6, RZ, 0x3c, !PT ;  /* 0x0000000607068212 */ /* 0x000fc800078e3cff */
[----:B------:R-:W-:-:S05]  /*4b4c0*/  @!P0 LOP3.LUT R7, R7, R6, RZ, 0x3c, !PT ;  /* 0x0000000607078212 */ /* 0x000fca00078e3cff */
[----:B------:R0:W2:Y:S02]  /*4b4d0*/  @!P0 LDG.E.U8 R15, desc[UR6][R6.64] ;  /* 0x00000006060f8981 */ /* 0x0000a4000c1e1100 */
[----:B0-----:R-:W-:Y:S02]  /*4b4e0*/  @!P1 IMAD.MOV.U32 R6, RZ, RZ, R8 ;  /* 0x000000ffff069224 */ /* 0x001fe400078e0008 */
[----:B------:R-:W-:-:S05]  /*4b4f0*/  @!P1 IMAD.MOV.U32 R7, RZ, RZ, R9 ;  /* 0x000000ffff079224 */ /* 0x000fca00078e0009 */
[----:B------:R-:W4:Y:S04]  /*4b500*/  @!P1 LDG.E.U8 R16, desc[UR6][R6.64] ;  /* 0x0000000606109981 */ /* 0x000f28000c1e1100 */
[----:B--2---:R0:W-:Y:S04]  /*4b510*/  STL [R1+0x48], R15 ;  /* 0x0000480f01007387 */ /* 0x0041e80000100800 */
[----:B------:R-:W2:Y:S04]  /*4b520*/  LDL R9, [R1+0x2740] ;  /* 0x0027400001097983 */ /* 0x000ea80000100800 */
[----:B------:R-:W3:Y:S04]  /*4b530*/  LDL R8, [R1+0x276c] ;  /* 0x00276c0001087983 */ /* 0x000ee80000100800 */
[----:B0-----:R-:W2:Y:S04]  /*4b540*/  LDL R15, [R1+0x275c] ;  /* 0x00275c00010f7983 */ /* 0x001ea80000100800 */
[----:B----4-:R0:W-:Y:S04]  /*4b550*/  STL [R1+0x44], R16 ;  /* 0x0000441001007387 */ /* 0x0101e80000100800 */
[----:B0-----:R-:W4:Y:S04]  /*4b560*/  LDL.LU R16, [R1+0x3070] ;  /* 0x0030700001107983 */ /* 0x001f280000300800 */
[----:B------:R-:W5:Y:S01]  /*4b570*/  LDL R7, [R1+0x186c] ;  /* 0x00186c0001077983 */ /* 0x000f620000100800 */
[----:B------:R-:W-:Y:S01]  /*4b580*/  PRMT R13, RZ, 0x7610, R13 ;  /* 0x00007610ff0d7816 */ /* 0x000fe2000000000d */
[----:B------:R-:W-:Y:S01]  /*4b590*/  @!P0 IMAD.MOV.U32 R6, RZ, RZ, R29 ;  /* 0x000000ffff068224 */ /* 0x000fe200078e001d */
[----:B------:R-:W-:Y:S01]  /*4b5a0*/  PRMT R3, RZ, 0x7610, R3 ;  /* 0x00007610ff037816 */ /* 0x000fe20000000003 */
[----:B------:R-:W4:Y:S04]  /*4b5b0*/  LDL R29, [R1+0x1860] ;  /* 0x00186000011d7983 */ /* 0x000f280000100800 */
[----:B-----5:R0:W5:Y:S02]  /*4b5c0*/  @!P0 LDG.E.U8 R13, desc[UR6][R6.64] ;  /* 0x00000006060d8981 */ /* 0x020164000c1e1100 */
[----:B0-----:R-:W-:-:S02]  /*4b5d0*/  @!P1 IMAD.MOV.U32 R6, RZ, RZ, R5 ;  /* 0x000000ffff069224 */ /* 0x001fc400078e0005 */
[----:B------:R-:W-:-:S05]  /*4b5e0*/  @!P1 IMAD.MOV.U32 R7, RZ, RZ, R11 ;  /* 0x000000ffff079224 */ /* 0x000fca00078e000b */
[----:B------:R2:W3:Y:S04]  /*4b5f0*/  @!P1 LDG.E.U8 R3, desc[UR6][R6.64] ;  /* 0x0000000606039981 */ /* 0x0004e8000c1e1100 */
[----:B-----5:R0:W-:Y:S04]  /*4b600*/  STL [R1+0x1c], R13 ;  /* 0x00001c0d01007387 */ /* 0x0201e80000100800 */
[----:B------:R-:W5:Y:S01]  /*4b610*/  LDL R7, [R1+0x1864] ;  /* 0x0018640001077983 */ /* 0x000f620000100800 */
[----:B------:R-:W-:Y:S01]  /*4b620*/  PRMT R10, RZ, 0x7610, R10 ;  /* 0x00007610ff0a7816 */ /* 0x000fe2000000000a */
[----:B--2---:R-:W-:-:S02]  /*4b630*/  @!P0 IMAD.MOV.U32 R6, RZ, RZ, R15 ;  /* 0x000000ffff068224 */ /* 0x004fc400078e000f */
[----:B------:R-:W2:Y:S04]  /*4b640*/  LDL R11, [R1+0x274c] ;  /* 0x00274c00010b7983 */ /* 0x000ea80000100800 */
[----:B------:R-:W2:Y:S04]  /*4b650*/  LDL R5, [R1+0x2778] ;  /* 0x0027780001057983 */ /* 0x000ea80000100800 */
[----:B0-----:R-:W4:Y:S04]  /*4b660*/  LDL R13, [R1+0x2768] ;  /* 0x00276800010d7983 */ /* 0x001f280000100800 */
[----:B-----5:R0:W5:Y:S04]  /*4b670*/  @!P0 LDG.E.U8 R10, desc[UR6][R6.64] ;  /* 0x00000006060a8981 */ /* 0x020168000c1e1100 */
[----:B---3--:R1:W-:Y:S04]  /*4b680*/  STL [R1+0x302c], R3 ;  /* 0x00302c0301007387 */ /* 0x0083e80000100800 */
[----:B------:R-:W3:Y:S01]  /*4b690*/  LDL R15, [R1+0x185c] ;  /* 0x00185c00010f7983 */ /* 0x000ee20000100800 */
[----:B------:R-:W-:-:S02]  /*4b6a0*/  PRMT R0, RZ, 0x7610, R0 ;  /* 0x00007610ff007816 */ /* 0x000fc40000000000 */
[----:B------:R-:W-:Y:S01]  /*4b6b0*/  PRMT R12, RZ, 0x7610, R12 ;  /* 0x00007610ff0c7816 */ /* 0x000fe2000000000c */
[----:B0-----:R-:W-:Y:S02]  /*4b6c0*/  @!P1 IMAD.MOV.U32 R6, RZ, RZ, R8 ;  /* 0x000000ffff069224 */ /* 0x001fe400078e0008 */
[----:B------:R-:W-:-:S05]  /*4b6d0*/  @!P1 IMAD.MOV.U32 R7, RZ, RZ, R9 ;  /* 0x000000ffff079224 */ /* 0x000fca00078e0009 */
[----:B------:R4:W3:Y:S04]  /*4b6e0*/  @!P1 LDG.E.U8 R0, desc[UR6][R6.64] ;  /* 0x0000000606009981 */ /* 0x0008e8000c1e1100 */
[----:B-----5:R0:W-:Y:S01]  /*4b6f0*/  STL [R1+0x38], R10 ;  /* 0x0000380a01007387 */ /* 0x0201e20000100800 */
[----:B----4-:R-:W-:Y:S02]  /*4b700*/  @!P0 IMAD.MOV.U32 R6, RZ, RZ, R13 ;  /* 0x000000ffff068224 */ /* 0x010fe400078e000d */
[----:B------:R-:W-:Y:S01]  /*4b710*/  @!P0 IMAD.MOV.U32 R7, RZ, RZ, R29 ;  /* 0x000000ffff078224 */ /* 0x000fe200078e001d */
[----:B------:R-:W-:Y:S02]  /*4b720*/  PRMT R4, RZ, 0x7610, R4 ;  /* 0x00007610ff047816 */ /* 0x000fe40000000004 */
[----:B-1----:R-:W-:Y:S01]  /*4b730*/  PRMT R3, RZ, 0x7610, R3 ;  /* 0x00007610ff037816 */ /* 0x002fe20000000003 */
[----:B------:R-:W4:Y:S04]  /*4b740*/  LDL R9, [R1+0x2758] ;  /* 0x0027580001097983 */ /* 0x000f280000100800 */
[----:B------:R2:W5:Y:S04]  /*4b750*/  @!P0 LDG.E.U8 R12, desc[UR6][R6.64] ;  /* 0x00000006060c8981 */ /* 0x000568000c1e1100 */
[----:B------:R-:W4:Y:S04]  /*4b760*/  LDL R8, [R1+0x2784] ;  /* 0x0027840001087983 */ /* 0x000f280000100800 */
[----:B0-----:R-:W5:Y:S01]  /*4b770*/  LDL R10, [R1+0x2774] ;  /* 0x00277400010a7983 */ /* 0x001f620000100800 */
[----:B--2---:R-:W-:-:S02]  /*4b780*/  @!P1 IMAD.MOV.U32 R6, RZ, RZ, R5 ;  /* 0x000000ffff069224 */ /* 0x004fc400078e0005 */
[----:B------:R-:W-:-:S05]  /*4b790*/  @!P1 IMAD.MOV.U32 R7, RZ, RZ, R11 ;  /* 0x000000ffff079224 */ /* 0x000fca00078e000b */
[----:B------:R3:W2:Y:S02]  /*4b7a0*/  @!P1 LDG.E.U8 R4, desc[UR6][R6.64] ;  /* 0x0000000606049981 */ /* 0x0006a4000c1e1100 */
[----:B---3--:R-:W-:Y:S02]  /*4b7b0*/  @!P0 IMAD.MOV.U32 R7, RZ, RZ, R15 ;  /* 0x000000ffff078224 */ /* 0x008fe400078e000f */
[----:B-----5:R-:W-:-:S05]  /*4b7c0*/  @!P0 IMAD.MOV.U32 R6, RZ, RZ, R10 ;  /* 0x000000ffff068224 */ /* 0x020fca00078e000a */
[----:B------:R4:W3:Y:S04]  /*4b7d0*/  @!P0 LDG.E.U8 R3, desc[UR6][R6.64] ;  /* 0x0000000606038981 */ /* 0x0008e8000c1e1100 */
[----:B------:R-:W-:Y:S04]  /*4b7e0*/  STL [R1+0x3004], R0 ;  /* 0x0030040001007387 */ /* 0x000fe80000100800 */
[----:B------:R-:W5:Y:S04]  /*4b7f0*/  LDL R13, [R1+0x1858] ;  /* 0x00185800010d7983 */ /* 0x000f680000100800 */
[----:B------:R0:W-:Y:S04]  /*4b800*/  STL [R1+0x10], R12 ;  /* 0x0000100c01007387 */ /* 0x0001e80000100800 */
[----:B------:R-:W5:Y:S04]  /*4b810*/  LDL R11, [R1+0x2764] ;  /* 0x00276400010b7983 */ /* 0x000f680000100800 */
[----:B------:R-:W5:Y:S04]  /*4b820*/  LDL R5, [R1+0x2790] ;  /* 0x0027900001057983 */ /* 0x000f680000100800 */
[----:B0-----:R-:W5:Y:S04]  /*4b830*/  LDL R12, [R1+0x2780] ;  /* 0x00278000010c7983 */ /* 0x001f680000100800 */
[----:B--2---:R-:W-:Y:S04]  /*4b840*/  STL [R1+0x2ff4], R4 ;  /* 0x002ff40401007387 */ /* 0x004fe80000100800 */
[----:B------:R-:W2:Y:S01]  /*4b850*/  LDL R10, [R1+0x1854] ;  /* 0x00185400010a7983 */ /* 0x000ea20000100800 */
[----:B------:R-:W-:Y:S01]  /*4b860*/  PRMT R14, RZ, 0x7610, R14 ;  /* 0x00007610ff0e7816 */ /* 0x000fe2000000000e */
[----:B----4-:R-:W-:-:S02]  /*4b870*/  @!P1 IMAD.MOV.U32 R6, RZ, RZ, R8 ;  /* 0x000000ffff069224 */ /* 0x010fc400078e0008 */
[----:B------:R-:W-:Y:S01]  /*4b880*/  @!P1 IMAD.MOV.U32 R7, RZ, RZ, R9 ;  /* 0x000000ffff079224 */ /* 0x000fe200078e0009 */
[----:B------:R-:W-:-:S04]  /*4b890*/  PRMT R0, RZ, 0x7610, R0 ;  /* 0x00007610ff007816 */ /* 0x000fc80000000000 */
[----:B------:R5:W4:Y:S04]  /*4b8a0*/  @!P1 LDG.E.U8 R14, desc[UR6][R6.64] ;  /* 0x00000006060e9981 */ /* 0x000b28000c1e1100 */
[----:B---3--:R0:W-:Y:S01]  /*4b8b0*/  STL [R1+0x8], R3 ;  /* 0x0000080301007387 */ /* 0x0081e20000100800 */
[----:B------:R-:W-:Y:S01]  /*4b8c0*/  PRMT R28, RZ, 0x7610, R28 ;  /* 0x00007610ff1c7816 */ /* 0x000fe2000000001c */
[----:B-----5:R-:W-:Y:S01]  /*4b8d0*/  @!P0 IMAD.MOV.U32 R7, RZ, RZ, R13 ;  /* 0x000000ffff078224 */ /* 0x020fe200078e000d */
[----:B------:R-:W-:Y:S01]  /*4b8e0*/  PRMT R27, RZ, 0x7610, R27 ;  /* 0x00007610ff1b7816 */ /* 0x000fe2000000001b */
[----:B------:R-:W3:Y:S04]  /*4b8f0*/  LDL R9, [R1+0x2770] ;  /* 0x0027700001097983 */ /* 0x000ee80000100800 */
[----:B------:R-:W5:Y:S04]  /*4b900*/  LDL R8, [R1+0x279c] ;  /* 0x00279c0001087983 */ /* 0x000f680000100800 */
[----:B0-----:R-:W4:Y:S01]  /*4b910*/  LDL R3, [R1+0x278c] ;  /* 0x00278c0001037983 */ /* 0x001f220000100800 */
[----:B------:R-:W-:-:S05]  /*4b920*/  @!P0 IMAD.MOV.U32 R6, RZ, RZ, R12 ;  /* 0x000000ffff068224 */ /* 0x000fca00078e000c */
[----:B------:R0:W3:Y:S02]  /*4b930*/  @!P0 LDG.E.U8 R0, desc[UR6][R6.64] ;  /* 0x0000000606008981 */ /* 0x0000e4000c1e1100 */
[----:B0-----:R-:W-:Y:S02]  /*4b940*/  @!P1 IMAD.MOV.U32 R6, RZ, RZ, R5 ;  /* 0x000000ffff069224 */ /* 0x001fe400078e0005 */
[----:B------:R-:W-:-:S05]  /*4b950*/  @!P1 IMAD.MOV.U32 R7, RZ, RZ, R11 ;  /* 0x000000ffff079224 */ /* 0x000fca00078e000b */
[----:B------:R2:W5:Y:S02]  /*4b960*/  @!P1 LDG.E.U8 R28, desc[UR6][R6.64] ;  /* 0x00000006061c9981 */ /* 0x000564000c1e1100 */
[----:B--2---:R-:W-:Y:S02]  /*4b970*/  @!P0 IMAD.MOV.U32 R7, RZ, RZ, R10 ;  /* 0x000000ffff078224 */ /* 0x004fe400078e000a */
[----:B----4-:R-:W-:-:S05]  /*4b980*/  @!P0 IMAD.MOV.U32 R6, RZ, RZ, R3 ;  /* 0x000000ffff068224 */ /* 0x010fca00078e0003 */
[----:B------:R5:W2:Y:S04]  /*4b990*/  @!P0 LDG.E.U8 R27, desc[UR6][R6.64] ;  /* 0x00000006061b8981 */ /* 0x000aa8000c1e1100 */
[----:B---3--:R0:W-:Y:S04]  /*4b9a0*/  STL [R1+0x3030], R0 ;  /* 0x0030300001007387 */ /* 0x0081e80000100800 */
[----:B------:R-:W3:Y:S04]  /*4b9b0*/  LDL R5, [R1+0x1850] ;  /* 0x0018500001057983 */ /* 0x000ee80000100800 */
[----:B------:R-:W4:Y:S01]  /*4b9c0*/  LDL R4, [R1+0x2798] ;  /* 0x0027980001047983 */ /* 0x000f220000100800 */
[----:B------:R-:W-:Y:S01]  /*4b9d0*/  PRMT R26, RZ, 0x7610, R26 ;  /* 0x00007610ff1a7816 */ /* 0x000fe2000000001a */
[----:B-----5:R-:W-:-:S02]  /*4b9e0*/  @!P1 IMAD.MOV.U32 R6, RZ, RZ, R8 ;  /* 0x000000ffff069224 */ /* 0x020fc400078e0008 */
[----:B------:R-:W-:Y:S04]  /*4b9f0*/  STL [R1+0x3034], R28 ;  /* 0x0030341c01007387 */ /* 0x000fe80000100800 */
[----:B------:R-:W5:Y:S04]  /*4ba00*/  LDL R3, [R1+0x277c] ;  /* 0x00277c0001037983 */ /* 0x000f680000100800 */
[----:B0-----:R-:W5:Y:S01]  /*4ba10*/  LDL R0, [R1+0x27a8] ;  /* 0x0027a80001007983 */ /* 0x001f620000100800 */
[----:B------:R-:W-:-:S05]  /*4ba20*/  @!P1 IMAD.MOV.U32 R7, RZ, RZ, R9 ;  /* 0x000000ffff079224 */ /* 0x000fca00078e0009 */
[----:B------:R4:W5:Y:S04]  /*4ba30*/  @!P1 LDG.E.U8 R26, desc[UR6][R6.64] ;  /* 0x00000006061a9981 */ /* 0x000968000c1e1100 */
[----:B--2---:R-:W-:Y:S04]  /*4ba40*/  STL [R1+0x3008], R27 ;  /* 0x0030081b01007387 */ /* 0x004fe80000100800 */
[----:B------:R-:W2:Y:S04]  /*4ba50*/  LDL R11, [R1+0x184c] ;  /* 0x00184c00010b7983 */ /* 0x000ea80000100800 */
[----:B------:R-:W2:Y:S04]  /*4ba60*/  LDL R10, [R1+0x27a4] ;  /* 0x0027a400010a7983 */ /* 0x000ea80000100800 */
[----:B------:R-:W2:Y:S04]  /*4ba70*/  LDL R9, [R1+0x2788] ;  /* 0x0027880001097983 */ /* 0x000ea80000100800 */
[----:B------:R-:W2:Y:S01]  /*4ba80*/  LDL R8, [R1+0x27b4] ;  /* 0x0027b40001087983 */ /* 0x000ea20000100800 */
[----:B------:R-:W-:Y:S01]  /*4ba90*/  PRMT R22, RZ, 0x7610, R22 ;  /* 0x00007610ff167816 */ /* 0x000fe20000000016 */
[----:B----4-:R-:W-:-:S02]  /*4baa0*/  @!P0 IMAD.MOV.U32 R6, RZ, RZ, R4 ;  /* 0x000000ffff068224 */ /* 0x010fc400078e0004 */
[----:B---3--:R-:W-:Y:S01]  /*4bab0*/  @!P0 IMAD.MOV.U32 R7, RZ, RZ, R5 ;  /* 0x000000ffff078224 */ /* 0x008fe200078e0005 */
[----:B------:R-:W-:-:S04]  /*4bac0*/  PRMT R20, RZ, 0x7610, R20 ;  /* 0x00007610ff147816 */ /* 0x000fc80000000014 */
[----:B------:R5:W3:Y:S01]  /*4bad0*/  @!P0 LDG.E.U8 R22, desc[UR6][R6.64] ;  /* 0x0000000606168981 */ /* 0x000ae2000c1e1100 */
[----:B------:R-:W-:Y:S02]  /*4bae0*/  PRMT R18, RZ, 0x7610, R18 ;  /* 0x00007610ff127816 */ /* 0x000fe40000000012 */
[----:B------:R-:W-:Y:S01]  /*4baf0*/  PRMT R16, RZ, 0x7610, R16 ;  /* 0x00007610ff107816 */ /* 0x000fe20000000010 */
[----:B-----5:R-:W-:Y:S02]  /*4bb00*/  @!P1 IMAD.MOV.U32 R6, RZ, RZ, R0 ;  /* 0x000000ffff069224 */ /* 0x020fe400078e0000 */
[----:B------:R-:W-:-:S05]  /*4bb10*/  @!P1 IMAD.MOV.U32 R7, RZ, RZ, R3 ;  /* 0x000000ffff079224 */ /* 0x000fca00078e0003 */
[----:B------:R2:W4:Y:S04]  /*4bb20*/  @!P1 LDG.E.U8 R20, desc[UR6][R6.64] ;  /* 0x0000000606149981 */ /* 0x000528000c1e1100 */
[----:B------:R-:W-:Y:S04]  /*4bb30*/  STL [R1+0x300c], R26 ;  /* 0x00300c1a01007387 */ /* 0x000fe80000100800 */
[----:B------:R-:W5:Y:S04]  /*4bb40*/  LDL R5, [R1+0x1848] ;  /* 0x0018480001057983 */ /* 0x000f680000100800 */
[----:B------:R-:W5:Y:S01]  /*4bb50*/  LDL R4, [R1+0x27b0] ;  /* 0x0027b00001047983 */ /* 0x000f620000100800 */
[----:B--2---:R-:W-:-:S02]  /*4bb60*/  @!P0 IMAD.MOV.U32 R7, RZ, RZ, R11 ;  /* 0x000000ffff078224 */ /* 0x004fc400078e000b */
[----:B------:R-:W-:Y:S01]  /*4bb70*/  @!P0 IMAD.MOV.U32 R6, RZ, RZ, R10 ;  /* 0x000000ffff068224 */ /* 0x000fe200078e000a */
[----:B------:R-:W2:Y:S04]  /*4bb80*/  @!P1 LDG.E.U8 R16, desc[UR6][R8.64] ;  /* 0x0000000608109981 */ /* 0x000ea8000c1e1100 */
[----:B------:R0:W2:Y:S04]  /*4bb90*/  @!P0 LDG.E.U8 R18, desc[UR6][R6.64] ;  /* 0x0000000606128981 */ /* 0x0000a8000c1e1100 */
[----:B---3--:R-:W-:Y:S04]  /*4bba0*/  STL [R1+0x2ff8], R22 ;  /* 0x002ff81601007387 */ /* 0x008fe80000100800 */
[----:B------:R1:W-:Y:S04]  /*4bbb0*/  STL [R1+0x4], R14 ;  /* 0x0000040e01007387 */ /* 0x0003e80000100800 */
[----:B------:R-:W3:Y:S04]  /*4bbc0*/  LDL R3, [R1+0x2794] ;  /* 0x0027940001037983 */ /* 0x000ee80000100800 */
[----:B------:R-:W3:Y:S01]  /*4bbd0*/  LDL R0, [R1+0x27c0] ;  /* 0x0027c00001007983 */ /* 0x000ee20000100800 */
[----:B0-----:R-:W-:-:S03]  /*4bbe0*/  PRMT R6, RZ, 0x7610, R6 ;  /* 0x00007610ff067816 */ /* 0x001fc60000000006 */
[----:B----4-:R-:W-:Y:S01]  /*4bbf0*/  STL [R1+0x2ffc], R20 ;  /* 0x002ffc1401007387 */ /* 0x010fe20000100800 */
[----:B-----5:R-:W-:Y:S02]  /*4bc00*/  @!P0 IMAD.MOV.U32 R9, RZ, RZ, R5 ;  /* 0x000000ffff098224 */ /* 0x020fe400078e0005 */
[----:B------:R-:W-:-:S05]  /*4bc10*/  @!P0 IMAD.MOV.U32 R8, RZ, RZ, R4 ;  /* 0x000000ffff088224 */ /* 0x000fca00078e0004 */
[----:B------:R0:W4:Y:S04]  /*4bc20*/  @!P0 LDG.E.U8 R6, desc[UR6][R8.64] ;  /* 0x0000000608068981 */ /* 0x000128000c1e1100 */
[----:B--2---:R-:W-:Y:S04]  /*4bc30*/  STL [R1+0x2fe8], R18 ;  /* 0x002fe81201007387 */ /* 0x004fe80000100800 */
[----:B------:R-:W2:Y:S04]  /*4bc40*/  LDL R15, [R1+0x1844] ;  /* 0x00184400010f7983 */ /* 0x000ea80000100800 */
[----:B------:R-:W5:Y:S04]  /*4bc50*/  LDL R13, [R1+0x27bc] ;  /* 0x0027bc00010d7983 */ /* 0x000f680000100800 */
[----:B------:R-:W-:Y:S04]  /*4bc60*/  STL [R1+0x2fec], R16 ;  /* 0x002fec1001007387 */ /* 0x000fe80000100800 */
[----:B------:R-:W5:Y:S04]  /*4bc70*/  LDL R12, [R1+0x27a0] ;  /* 0x0027a000010c7983 */ /* 0x000f680000100800 */
[----:B------:R-:W5:Y:S01]  /*4bc80*/  LDL R4, [R1+0x27cc] ;  /* 0x0027cc0001047983 */ /* 0x000f620000100800 */
[----:B------:R-:W-:Y:S01]  /*4bc90*/  PRMT R7, RZ, 0x7610, R7 ;  /* 0x00007610ff077816 */ /* 0x000fe20000000007 */
[----:B---3--:R-:W-:-:S02]  /*4bca0*/  @!P1 IMAD.MOV.U32 R11, RZ, RZ, R3 ;  /* 0x000000ffff0b9224 */ /* 0x008fc400078e0003 */
[----:B------:R-:W-:-:S05]  /*4bcb0*/  @!P1 IMAD.MOV.U32 R10, RZ, RZ, R0 ;  /* 0x000000ffff0a9224 */ /* 0x000fca00078e0000 */
[----:B------:R2:W3:Y:S01]  /*4bcc0*/  @!P1 LDG.E.U8 R7, desc[UR6][R10.64] ;  /* 0x000000060a079981 */ /* 0x0004e2000c1e1100 */
[----:B0-----:R-:W-:Y:S02]  /*4bcd0*/  PRMT R8, RZ, 0x7610, R8 ;  /* 0x00007610ff087816 */ /* 0x001fe40000000008 */
[----:B------:R-:W-:Y:S01]  /*4bce0*/  PRMT R9, RZ, 0x7610, R9 ;  /* 0x00007610ff097816 */ /* 0x000fe20000000009 */
[----:B----4-:R0:W-:Y:S04]  /*4bcf0*/  STL [R1+0x3038], R6 ;  /* 0x0030380601007387 */ /* 0x0101e80000100800 */
[----:B-1----:R-:W4:Y:S04]  /*4bd00*/  LDL R14, [R1+0x1840] ;  /* 0x00184000010e7983 */ /* 0x002f280000100800 */
[----:B------:R-:W4:Y:S04]  /*4bd10*/  LDL R5, [R1+0x27c8] ;  /* 0x0027c80001057983 */ /* 0x000f280000100800 */
[----:B------:R-:W4:Y:S04]  /*4bd20*/  LDL R3, [R1+0x27ac] ;  /* 0x0027ac0001037983 */ /* 0x000f280000100800 */
[----:B------:R-:W4:Y:S01]  /*4bd30*/  LDL R0, [R1+0x27d8] ;  /* 0x0027d80001007983 */ /* 0x000f220000100800 */
[----:B--2---:R-:W-:-:S02]  /*4bd40*/  @!P0 IMAD.MOV.U32 R11, RZ, RZ, R15 ;  /* 0x000000ffff0b8224 */ /* 0x004fc400078e000f */
[----:B-----5:R-:W-:Y:S02]  /*4bd50*/  @!P0 IMAD.MOV.U32 R10, RZ, RZ, R13 ;  /* 0x000000ffff0a8224 */ /* 0x020fe400078e000d */
[----:B------:R-:W-:Y:S02]  /*4bd60*/  @!P1 IMAD.MOV.U32 R13, RZ, RZ, R12 ;  /* 0x000000ffff0d9224 */ /* 0x000fe400078e000c */
[----:B------:R-:W-:Y:S01]  /*4bd70*/  @!P1 IMAD.MOV.U32 R12, RZ, RZ, R4 ;  /* 0x000000ffff0c9224 */ /* 0x000fe200078e0004 */
[----:B------:R1:W2:Y:S04]  /*4bd80*/  @!P0 LDG.E.U8 R8, desc[UR6][R10.64] ;  /* 0x000000060a088981 */ /* 0x0002a8000c1e1100 */
[----:B------:R4:W5:Y:S04]  /*4bd90*/  @!P1 LDG.E.U8 R9, desc[UR6][R12.64] ;  /* 0x000000060c099981 */ /* 0x000968000c1e1100 */
[----:B---3--:R3:W-:Y:S04]  /*4bda0*/  STL [R1+0x303c], R7 ;  /* 0x00303c0701007387 */ /* 0x0087e80000100800 */
[----:B0-----:R-:W5:Y:S04]  /*4bdb0*/  LDL R6, [R1+0x27d4] ;  /* 0x0027d40001067983 */ /* 0x001f680000100800 */
[----:B---3--:R-:W3:Y:S01]  /*4bdc0*/  LDL R7, [R1+0x183c] ;  /* 0x00183c0001077983 */ /* 0x008ee20000100800 */
[----:B-1----:R-:W-:Y:S01]  /*4bdd0*/  PRMT R10, RZ, 0x7610, R10 ;  /* 0x00007610ff0a7816 */ /* 0x002fe2000000000a */
[----:B----4-:R-:W-:-:S02]  /*4bde0*/  @!P0 IMAD.MOV.U32 R13, RZ, RZ, R14 ;  /* 0x000000ffff0d8224 */ /* 0x010fc400078e000e */
[----:B------:R-:W-:-:S05]  /*4bdf0*/  @!P0 IMAD.MOV.U32 R12, RZ, RZ, R5 ;  /* 0x000000ffff0c8224 */ /* 0x000fca00078e0005 */
[----:B------:R0:W4:Y:S04]  /*4be00*/  @!P0 LDG.E.U8 R10, desc[UR6][R12.64] ;  /* 0x000000060c0a8981 */ /* 0x000128000c1e1100 */
[----:B--2---:R-:W-:Y:S04]  /*4be10*/  STL [R1+0x3010], R8 ;  /* 0x0030100801007387 */ /* 0x004fe80000100800 */
[----:B------:R-:W2:Y:S04]  /*4be20*/  LDL R4, [R1+0x27e4] ;  /* 0x0027e40001047983 */ /* 0x000ea80000100800 */
[----:B-----5:R-:W-:Y:S04]  /*4be30*/  STL [R1+0x3014], R9 ;  /* 0x0030140901007387 */ /* 0x020fe80000100800 */
[----:B------:R-:W5:Y:S01]  /*4be40*/  LDL R5, [R1+0x27b8] ;  /* 0x0027b80001057983 */ /* 0x000f620000100800 */
[----:B------:R-:W-:Y:S01]  /*4be50*/  PRMT R11, RZ, 0x7610, R11 ;  /* 0x00007610ff0b7816 */ /* 0x000fe2000000000b */
[----:B------:R-:W-:-:S02]  /*4be60*/  @!P1 IMAD.MOV.U32 R14, RZ, RZ, R0 ;  /* 0x000000ffff0e9224 */ /* 0x000fc400078e0000 */
[----:B------:R-:W-:Y:S01]  /*4be70*/  @!P1 IMAD.MOV.U32 R15, RZ, RZ, R3 ;  /* 0x000000ffff0f9224 */ /* 0x000fe200078e0003 */
[----:B0-----:R-:W-:-:S04]  /*4be80*/  PRMT R12, RZ, 0x7610, R12 ;  /* 0x00007610ff0c7816 */ /* 0x001fc8000000000c */
[----:B------:R0:W5:Y:S02]  /*4be90*/  @!P1 LDG.E.U8 R11, desc[UR6][R14.64] ;  /* 0x000000060e0b9981 */ /* 0x000164000c1e1100 */
[----:B0-----:R-:W-:Y:S02]  /*4bea0*/  @!P0 IMAD.MOV.U32 R14, RZ, RZ, R6 ;  /* 0x000000ffff0e8224 */ /* 0x001fe400078e0006 */
[----:B---3--:R-:W-:-:S05]  /*4beb0*/  @!P0 IMAD.MOV.U32 R15, RZ, RZ, R7 ;  /* 0x000000ffff0f8224 */ /* 0x008fca00078e0007 */
[----:B------:R2:W3:Y:S01]  /*4bec0*/  @!P0 LDG.E.U8 R12, desc[UR6][R14.64] ;  /* 0x000000060e0c8981 */ /* 0x0004e2000c1e1100 */
[----:B------:R-:W-:-:S03]  /*4bed0*/  PRMT R13, RZ, 0x7610, R13 ;  /* 0x00007610ff0d7816 */ /* 0x000fc6000000000d */
[----:B----4-:R0:W-:Y:S04]  /*4bee0*/  STL [R1+0x3000], R10 ;  /* 0x0030000a01007387 */ /* 0x0101e80000100800 */
[----:B------:R-:W4:Y:S04]  /*4bef0*/  LDL R3, [R1+0x1838] ;  /* 0x0018380001037983 */ /* 0x000f280000100800 */
[----:B------:R-:W4:Y:S01]  /*4bf00*/  LDL R0, [R1+0x27e0] ;  /* 0x0027e00001007983 */ /* 0x000f220000100800 */
[----:B--2---:R-:W-:Y:S02]  /*4bf10*/  @!P1 IMAD.MOV.U32 R14, RZ, RZ, R4 ;  /* 0x000000ffff0e9224 */ /* 0x004fe400078e0004 */
[----:B-----5:R-:W-:-:S05]  /*4bf20*/  @!P1 IMAD.MOV.U32 R15, RZ, RZ, R5 ;  /* 0x000000ffff0f9224 */ /* 0x020fca00078e0005 */
[----:B------:R4:W2:Y:S04]  /*4bf30*/  @!P1 LDG.E.U8 R13, desc[UR6][R14.64] ;  /* 0x000000060e0d9981 */ /* 0x0008a8000c1e1100 */
[----:B------:R1:W-:Y:S04]  /*4bf40*/  STL [R1+0x3018], R11 ;  /* 0x0030180b01007387 */ /* 0x0003e80000100800 */
[----:B0-----:R-:W5:Y:S04]  /*4bf50*/  LDL R10, [R1+0x27f8] ;  /* 0x0027f800010a7983 */ /* 0x001f680000100800 */
[----:B------:R-:W5:Y:S04]  /*4bf60*/  LDL R8, [R1+0x27f4] ;  /* 0x0027f40001087983 */ /* 0x000f680000100800 */
[----:B-1----:R-:W5:Y:S04]  /*4bf70*/  LDL R11, [R1+0x27c4] ;  /* 0x0027c400010b7983 */ /* 0x002f680000100800 */
[----:B---3--:R-:W-:Y:S04]  /*4bf80*/  STL [R1+0x2ff0], R12 ;  /* 0x002ff00c01007387 */ /* 0x008fe80000100800 */
[----:B------:R-:W3:Y:S04]  /*4bf90*/  LDL R9, [R1+0x1834] ;  /* 0x0018340001097983 */ /* 0x000ee80000100800 */
[----:B------:R-:W3:Y:S04]  /*4bfa0*/  LDL R7, [R1+0x27d0] ;  /* 0x0027d00001077983 */ /* 0x000ee80000100800 */
[----:B------:R-:W3:Y:S04]  /*4bfb0*/  LDL R6, [R1+0x27f0] ;  /* 0x0027f00001067983 */ /* 0x000ee80000100800 */
[----:B------:R-:W3:Y:S04]  /*4bfc0*/  LDL R5, [R1+0x1830] ;  /* 0x0018300001057983 */ /* 0x000ee80000100800 */
[----:B------:R-:W3:Y:S01]  /*4bfd0*/  LDL R4, [R1+0x27ec] ;  /* 0x0027ec0001047983 */ /* 0x000ee20000100800 */
[----:B----4-:R-:W-:-:S02]  /*4bfe0*/  @!P0 IMAD.MOV.U32 R14, RZ, RZ, R0 ;  /* 0x000000ffff0e8224 */ /* 0x010fc400078e0000 */
[----:B------:R-:W-:Y:S01]  /*4bff0*/  @!P0 IMAD.MOV.U32 R15, RZ, RZ, R3 ;  /* 0x000000ffff0f8224 */ /* 0x000fe200078e0003 */
[----:B------:R-:W-:Y:S02]  /*4c000*/  PRMT R17, RZ, 0x7610, R17 ;  /* 0x00007610ff117816 */ /* 0x000fe40000000011 */
[----:B------:R-:W-:-:S04]  /*4c010*/  PRMT R19, RZ, 0x7610, R19 ;  /* 0x00007610ff137816 */ /* 0x000fc80000000013 */
[----:B------:R5:W4:Y:S04]  /*4c020*/  @!P0 LDG.E.U8 R17, desc[UR6][R14.64] ;  /* 0x000000060e118981 */ /* 0x000b28000c1e1100 */
[----:B--2---:R-:W-:Y:S04]  /*4c030*/  STL [R1+0x301c], R13 ;  /* 0x00301c0d01007387 */ /* 0x004fe80000100800 */
[----:B------:R-:W2:Y:S04]  /*4c040*/  LDL R3, [R1+0x27dc] ;  /* 0x0027dc0001037983 */ /* 0x000ea80000100800 */
[----:B------:R-:W4:Y:S01]  /*4c050*/  LDL R0, [R1+0x27e8] ;  /* 0x0027e80001007983 */ /* 0x000f220000100800 */
[----:B-----5:R-:W-:Y:S01]  /*4c060*/  @!P1 IMAD.MOV.U32 R14, RZ, RZ, R10 ;  /* 0x000000ffff0e9224 */ /* 0x020fe200078e000a */
[----:B------:R-:W-:Y:S01]  /*4c070*/  PRMT R21, RZ, 0x7610, R21 ;  /* 0x00007610ff157816 */ /* 0x000fe20000000015 */
[----:B------:R-:W-:-:S05]  /*4c080*/  @!P1 IMAD.MOV.U32 R15, RZ, RZ, R11 ;  /* 0x000000ffff0f9224 */ /* 0x000fca00078e000b */
[----:B------:R0:W5:Y:S01]  /*4c090*/  @!P1 LDG.E.U8 R19, desc[UR6][R14.64] ;  /* 0x000000060e139981 */ /* 0x000162000c1e1100 */
[----:B------:R-:W-:Y:S01]  /*4c0a0*/  PRMT R23, RZ, 0x7610, R23 ;  /* 0x00007610ff177816 */ /* 0x000fe20000000017 */
[----:B0-----:R-:W-:Y:S02]  /*4c0b0*/  @!P0 IMAD.MOV.U32 R14, RZ, RZ, R8 ;  /* 0x000000ffff0e8224 */ /* 0x001fe400078e0008 */
[----:B---3--:R-:W-:-:S05]  /*4c0c0*/  @!P0 IMAD.MOV.U32 R15, RZ, RZ, R9 ;  /* 0x000000ffff0f8224 */ /* 0x008fca00078e0009 */
[----:B------:R0:W3:Y:S01]  /*4c0d0*/  @!P0 LDG.E.U8 R21, desc[UR6][R14.64] ;  /* 0x000000060e158981 */ /* 0x0000e2000c1e1100 */
[----:B------:R-:W-:Y:S01]  /*4c0e0*/  PRMT R24, RZ, 0x7610, R24 ;  /* 0x00007610ff187816 */ /* 0x000fe20000000018 */
[----:B0-----:R-:W-:Y:S02]  /*4c0f0*/  @!P1 IMAD.MOV.U32 R14, RZ, RZ, R6 ;  /* 0x000000ffff0e9224 */ /* 0x001fe400078e0006 */
[----:B------:R-:W-:-:S05]  /*4c100*/  @!P1 IMAD.MOV.U32 R15, RZ, RZ, R7 ;  /* 0x000000ffff0f9224 */ /* 0x000fca00078e0007 */
[----:B------:R0:W3:Y:S01]  /*4c110*/  @!P1 LDG.E.U8 R23, desc[UR6][R14.64] ;  /* 0x000000060e179981 */ /* 0x0000e2000c1e1100 */
[----:B------:R-:W-:Y:S01]  /*4c120*/  PRMT R25, RZ, 0x7610, R25 ;  /* 0x00007610ff197816 */ /* 0x000fe20000000019 */
[----:B0-----:R-:W-:Y:S02]  /*4c130*/  @!P0 IMAD.MOV.U32 R14, RZ, RZ, R4 ;  /* 0x000000ffff0e8224 */ /* 0x001fe400078e0004 */
[----:B------:R-:W-:Y:S01]  /*4c140*/  @!P0 IMAD.MOV.U32 R15, RZ, RZ, R5 ;  /* 0x000000ffff0f8224 */ /* 0x000fe200078e0005 */
[----:B------:R-:W-:Y:S04]  /*4c150*/  LDS.U8 R4, [R2+UR8+0x88] ;  /* 0x0000880802047984 */ /* 0x000fe80008000000 */
[----:B------:R2:W3:Y:S02]  /*4c160*/  @!P0 LDG.E.U8 R24, desc[UR6][R14.64] ;  /* 0x000000060e188981 */ /* 0x0004e4000c1e1100 */
[----:B--2---:R-:W-:-:S02]  /*4c170*/  @!P1 IMAD.MOV.U32 R15, RZ, RZ, R3 ;  /* 0x000000ffff0f9224 */ /* 0x004fc400078e0003 */
[----:B----4-:R-:W-:Y:S01]  /*4c180*/  @!P1 IMAD.MOV.U32 R14, RZ, RZ, R0 ;  /* 0x000000ffff0e9224 */ /* 0x010fe200078e0000 */
[----:B------:R-:W0:Y:S04]  /*4c190*/  LDS.U8 R3, [R2+UR8] ;  /* 0x0000000802037984 */ /* 0x000e280008000000 */
[----:B------:R-:W1:Y:S04]  /*4c1a0*/  LDS.U8 R0, [R2+UR8+0x110] ;  /* 0x0001100802007984 */ /* 0x000e680008000000 */
[----:B------:R-:W2:Y:S04]  /*4c1b0*/  @!P1 LDG.E.U8 R25, desc[UR6][R14.64] ;  /* 0x000000060e199981 */ /* 0x000ea8000c1e1100 */
[----:B------:R-:W-:Y:S04]  /*4c1c0*/  STL [R1+0x3040], R17 ;  /* 0x0030401101007387 */ /* 0x000fe80000100800 */
[----:B-----5:R-:W-:Y:S04]  /*4c1d0*/  STL [R1+0x3044], R19 ;  /* 0x0030441301007387 */ /* 0x020fe80000100800 */
[----:B---3--:R-:W-:Y:S04]  /*4c1e0*/  STL [R1+0x3020], R21 ;  /* 0x0030201501007387 */ /* 0x008fe80000100800 */
[----:B------:R-:W-:Y:S04]  /*4c1f0*/  STL [R1+0x3024], R23 ;  /* 0x0030241701007387 */ /* 0x000fe80000100800 */
[----:B------:R-:W-:Y:S04]  /*4c200*/  STL [R1+0x3028], R24 ;  /* 0x0030281801007387 */ /* 0x000fe80000100800 */
[----:B--2---:R-:W-:Y:S04]  /*4c210*/  STL [R1+0x3048], R25 ;  /* 0x0030481901007387 */ /* 0x004fe80000100800 */
[----:B0-----:R-:W-:Y:S04]  /*4c220*/  STL [R1+0x274], R3 ;  /* 0x0002740301007387 */ /* 0x001fe80000100800 */
[----:B------:R-:W0:Y:S04]  /*4c230*/  LDS.U8 R3, [R2+UR8+0x198] ;  /* 0x0001980802037984 */ /* 0x000e280008000000 */
[----:B------:R-:W-:Y:S04]  /*4c240*/  STL [R1+0x270], R4 ;  /* 0x0002700401007387 */ /* 0x000fe80000100800 */
[----:B------:R-:W2:Y:S04]  /*4c250*/  LDS.U8 R4, [R2+UR8+0x8] ;  /* 0x0000080802047984 */ /* 0x000ea80008000000 */
[----:B-1----:R-:W-:Y:S04]  /*4c260*/  STL [R1+0x10cc], R0 ;  /* 0x0010cc0001007387 */ /* 0x002fe80000100800 */
[----:B------:R-:W1:Y:S04]  /*4c270*/  LDS.U8 R0, [R2+UR8+0x80] ;  /* 0x0000800802007984 */ /* 0x000e680008000000 */
[----:B0-----:R-:W-:Y:S04]  /*4c280*/  STL [R1+0x10c8], R3 ;  /* 0x0010c80301007387 */ /* 0x001fe80000100800 */
[----:B------:R-:W0:Y:S04]  /*4c290*/  LDS.U8 R3, [R2+UR8+0x118] ;  /* 0x0001180802037984 */ /* 0x000e280008000000 */
[----:B--2---:R-:W-:Y:S04]  /*4c2a0*/  STL [R1+0x284], R4 ;  /* 0x0002840401007387 */ /* 0x004fe80000100800 */
        /* <DEDUP_REMOVED lines=236> */
[----:B------:R-:W1:Y:S01]  /*4d170*/  LDS.U8 R0, [R2+UR8+0x3890] ;  /* 0x0038900802007984 */ /* 0x000e620008000000 */
[----:B------:R-:W-:-:S02]  /*4d180*/  LOP3.LUT R29, R2, 0x20, RZ, 0x3c, !PT ;  /* 0x00000020021d7812 */ /* 0x000fc400078e3cff */
[C---:B------:R-:W-:Y:S02]  /*4d190*/  LOP3.LUT R14, R2.reuse, 0x40, RZ, 0x3c, !PT ;  /* 0x00000040020e7812 */ /* 0x040fe400078e3cff */
[----:B------:R-:W-:-:S05]  /*4d1a0*/  LOP3.LUT R15, R2, 0x60, RZ, 0x3c, !PT ;  /* 0x00000060020f7812 */ /* 0x000fca00078e3cff */
[----:B------:R-:W-:Y:S04]  /*4d1b0*/  LDS.U8 R5, [R15+UR8+0x3908] ;  /* 0x003908080f057984 */ /* 0x000fe80008000000 */
[----:B0-----:R-:W-:Y:S04]  /*4d1c0*/  STL [R1+0x2eec], R3 ;  /* 0x002eec0301007387 */ /* 0x001fe80000100800 */
[----:B------:R-:W0:Y:S04]  /*4d1d0*/  LDS.U8 R3, [R2+UR8+0x3908] ;  /* 0x0039080802037984 */ /* 0x000e280008000000 */
[----:B--2---:R-:W-:Y:S04]  /*4d1e0*/  STL [R1+0x2df8], R4 ;  /* 0x002df80401007387 */ /* 0x004fe80000100800 */
[----:B------:R-:W2:Y:S04]  /*4d1f0*/  LDS.U8 R2, [R2+UR8+0x3980] ;  /* 0x0039800802027984 */ /* 0x000ea80008000000 */
[----:B-1----:R-:W-:Y:S04]  /*4d200*/  STL [R1+0x2df4], R0 ;  /* 0x002df40001007387 */ /* 0x002fe80000100800 */
[----:B------:R-:W1:Y:S04]  /*4d210*/  LDS.U8 R0, [R29+UR8] ;  /* 0x000000081d007984 */ /* 0x000e680008000000 */
        /* <DEDUP_REMOVED lines=255> */
[----:B------:R-:W2:Y:S04]  /*4e210*/  LDS.U8 R2, [R14+UR8] ;  /* 0x000000080e027984 */ /* 0x000ea80008000000 */
        /* <DEDUP_REMOVED lines=255> */
[----:B------:R-:W0:Y:S04]  /*4f210*/  LDS.U8 R3, [R15+UR8] ;  /* 0x000000080f037984 */ /* 0x000e280008000000 */
        /* <DEDUP_REMOVED lines=250> */
[----:B------:R-:W3:Y:S01]  /*501c0*/  LDS.U8 R15, [R15+UR8+0x3980] ;  /* 0x003980080f0f7984 */ /* 0x000ee20008000000 */
[----:B------:R-:W-:Y:S06]  /*501d0*/  BAR.SYNC.DEFER_BLOCKING 0x0 ;  /* 0x0000000000007b1d */ /* 0x000fec0000010000 */
[----:B0-----:R-:W-:Y:S04]  /*501e0*/  STL [R1+0x2fb0], R3 ;  /* 0x002fb00301007387 */ /* 0x001fe80000100800 */
[----:B------:R-:W4:Y:S04]  /*501f0*/  LDL.LU R14, [R1+0x1018] ;  /* 0x00101800010e7983 */ /* 0x000f280000300800 */
[----:B--2---:R0:W-:Y:S04]  /*50200*/  STL [R1+0x2eb8], R2 ;  /* 0x002eb80201007387 */ /* 0x0041e80000100800 */
[----:B------:R-:W2:Y:S04]  /*50210*/  LDL.LU R29, [R1+0xffc] ;  /* 0x000ffc00011d7983 */ /* 0x000ea80000300800 */
[----:B-1----:R1:W-:Y:S04]  /*50220*/  STL [R1+0x2eb4], R0 ;  /* 0x002eb40001007387 */ /* 0x0023e80000100800 */
        /* <DEDUP_REMOVED lines=22> */
[----:B-1----:R-:W5:Y:S04]  /*50390*/  LDL.LU R0, [R1+0xe38] ;  /* 0x000e380001007983 */ /* 0x002f680000300800 */
[----:B------:R-:W5:Y:S04]  /*503a0*/  LDL.LU R4, [R1+0xe1c] ;  /* 0x000e1c0001047983 */ /* 0x000f680000300800 */
[----:B------:R-:W5:Y:S04]  /*503b0*/  LDL.LU R3, [R1+0xe18] ;  /* 0x000e180001037983 */ /* 0x000f680000300800 */
[----:B------:R-:W-:Y:S04]  /*503c0*/  STL [R1+0x2fb8], R5 ;  /* 0x002fb80501007387 */ /* 0x000fe80000100800 */
[----:B---3--:R0:W-:Y:S04]  /*503d0*/  STL [R1+0x2fac], R15 ;  /* 0x002fac0f01007387 */ /* 0x0081e80000100800 */
[----:B0-----:R-:W3:Y:S01]  /*503e0*/  LDL.LU R15, [R1+0x101c] ;  /* 0x00101c00010f7983 */ /* 0x001ee20000300800 */
[----:B------:R-:W0:Y:S02]  /*503f0*/  S2R R5, SR_TID.X ;  /* 0x0000000000057919 */ /* 0x000e240000002100 */
[----:B0-----:R-:W-:-:S05]  /*50400*/  LOP3.LUT R5, R5, 0x3f, RZ, 0xc0, !PT ;  /* 0x0000003f05057812 */ /* 0x001fca00078ec0ff */
[----:B---3--:R0:W-:Y:S04]  /*50410*/  STS.U8 [R5+UR8], R15 ;  /* 0x0000000f05007988 */ /* 0x0081e80008000008 */
[----:B0-----:R-:W3:Y:S04]  /*50420*/  LDL.LU R15, [R1+0xdd8] ;  /* 0x000dd800010f7983 */ /* 0x001ee80000300800 */
[----:B---3--:R0:W-:Y:S04]  /*50430*/  STL [R1+0x3064], R15 ;  /* 0x0030640f01007387 */ /* 0x0081e80000100800 */
[----:B0-----:R-:W3:Y:S04]  /*50440*/  LDL.LU R15, [R1+0xddc] ;  /* 0x000ddc00010f7983 */ /* 0x001ee80000300800 */
[----:B---3--:R0:W-:Y:S04]  /*50450*/  STL [R1+0x3068], R15 ;  /* 0x0030680f01007387 */ /* 0x0081e80000100800 */
[----:B0-----:R-:W3:Y:S04]  /*50460*/  LDL.LU R15, [R1+0xdf8] ;  /* 0x000df800010f7983 */ /* 0x001ee80000300800 */
[----:B----4-:R-:W-:Y:S04]  /*50470*/  STS.U8 [R5+UR8+0x40], R14 ;  /* 0x0000400e05007988 */ /* 0x010fe80008000008 */
[----:B--2---:R-:W-:Y:S04]  /*50480*/  STS.U8 [R5+UR8+0x240], R29 ;  /* 0x0002401d05007988 */ /* 0x004fe80008000008 */
[----:B-----5:R-:W-:Y:S04]  /*50490*/  STS.U8 [R5+UR8+0x200], R2 ;  /* 0x0002000205007988 */ /* 0x020fe80008000008 */
        /* <DEDUP_REMOVED lines=10> */
[----:B---3--:R0:W-:Y:S04]  /*50540*/  STL [R1+0x306c], R15 ;  /* 0x00306c0f01007387 */ /* 0x0081e80000100800 */
        /* <DEDUP_REMOVED lines=42> */
[----:B--2---:R0:W-:Y:S04]  /*507f0*/  STS.U8 [R5+UR8+0x1c00], R15 ;  /* 0x001c000f05007988 */ /* 0x0041e80008000008 */
[----:B0-----:R-:W2:Y:S04]  /*50800*/  LDL.LU R15, [R1+0x306c] ;  /* 0x00306c00010f7983 */ /* 0x001ea80000300800 */
[----:B--2---:R0:W-:Y:S04]  /*50810*/  STS.U8 [R5+UR8+0x1c40], R15 ;  /* 0x001c400f05007988 */ /* 0x0041e80008000008 */
[----:B0-----:R-:W2:Y:S04]  /*50820*/  LDL.LU R15, [R1+0x3068] ;  /* 0x00306800010f7983 */ /* 0x001ea80000300800 */
[----:B--2---:R0:W-:Y:S04]  /*50830*/  STS.U8 [R5+UR8+0x1e40], R15 ;  /* 0x001e400f05007988 */ /* 0x0041e80008000008 */
[----:B0-----:R-:W2:Y:S04]  /*50840*/  LDL.LU R15, [R1+0x3064] ;  /* 0x00306400010f7983 */ /* 0x001ea80000300800 */
[----:B--2---:R0:W-:Y:S04]  /*50850*/  STS.U8 [R5+UR8+0x1e00], R15 ;  /* 0x001e000f05007988 */ /* 0x0041e80008000008 */
[----:B0-----:R-:W2:Y:S04]  /*50860*/  LDL.LU R15, [R1+0x3e0] ;  /* 0x0003e000010f7983 */ /* 0x001ea80000300800 */
[----:B--2---:R0:W-:Y:S04]  /*50870*/  STL [R1+0x3058], R15 ;  /* 0x0030580f01007387 */ /* 0x0041e80000100800 */
[----:B0-----:R-:W2:Y:S04]  /*50880*/  LDL.LU R15, [R1+0x4dc] ;  /* 0x0004dc00010f7983 */ /* 0x001ea80000300800 */
[----:B--2---:R0:W-:Y:S04]  /*50890*/  STL [R1+0x305c], R15 ;  /* 0x00305c0f01007387 */ /* 0x0041e80000100800 */
[----:B0-----:R-:W2:Y:S04]  /*508a0*/  LDL.LU R15, [R1+0x4e0] ;  /* 0x0004e000010f7983 */ /* 0x001ea80000300800 */
[----:B---3--:R-:W-:Y:S04]  /*508b0*/  STS.U8 [R5+UR8+0x2000], R14 ;  /* 0x0020000e05007988 */ /* 0x008fe80008000008 */
[----:B----4-:R-:W-:Y:S04]  /*508c0*/  STS.U8 [R5+UR8+0x2040], R29 ;  /* 0x0020401d05007988 */ /* 0x010fe80008000008 */
        /* <DEDUP_REMOVED lines=11> */
[----:B--2---:R0:W-:Y:S04]  /*50980*/  STL [R1+0x3060], R15 ;  /* 0x0030600f01007387 */ /* 0x0041e80000100800 */
[----:B0-----:R-:W2:Y:S04]  /*50990*/  LDL.LU R15, [R1+0x4fc] ;  /* 0x0004fc00010f7983 */ /* 0x001ea80000300800 */
[----:B------:R-:W3:Y:S04]  /*509a0*/  LDL.LU R14, [R1+0x3dc] ;  /* 0x0003dc00010e7983 */ /* 0x000ee80000300800 */
[----:B------:R-:W4:Y:S04]  /*509b0*/  LDL.LU R29, [R1+0x3c0] ;  /* 0x0003c000011d7983 */ /* 0x000f280000300800 */
[----:B------:R-:W5:Y:S04]  /*509c0*/  LDL.LU R2, [R1+0x3bc] ;  /* 0x0003bc0001027983 */ /* 0x000f680000300800 */
[----:B------:R-:W3:Y:S04]  /*509d0*/  LDL.LU R25, [R1+0x3a0] ;  /* 0x0003a00001197983 */ /* 0x000ee80000300800 */
[----:B------:R-:W5:Y:S04]  /*509e0*/  LDL.LU R24, [R1+0x39c] ;  /* 0x00039c0001187983 */ /* 0x000f680000300800 */
[----:B------:R-:W5:Y:S04]  /*509f0*/  LDL.LU R23, [R1+0x380] ;  /* 0x0003800001177983 */ /* 0x000f680000300800 */
[----:B------:R-:W5:Y:S04]  /*50a00*/  LDL.LU R21, [R1+0x37c] ;  /* 0x00037c0001157983 */ /* 0x000f680000300800 */
[----:B------:R-:W4:Y:S04]  /*50a10*/  LDL.LU R19, [R1+0x360] ;  /* 0x0003600001137983 */ /* 0x000f280000300800 */
        /* <DEDUP_REMOVED lines=37> */
[----:B---3--:R-:W-:Y:S04]  /*50c70*/  STS.U8 [R5+UR8+0x4240], R25 ;  /* 0x0042401905007988 */ /* 0x008fe80008000008 */
[----:B--2---:R0:W-:Y:S04]  /*50c80*/  STS.U8 [R5+UR8+0x3c40], R15 ;  /* 0x003c400f05007988 */ /* 0x0041e80008000008 */
[----:B0-----:R-:W2:Y:S04]  /*50c90*/  LDL.LU R15, [R1+0x3058] ;  /* 0x00305800010f7983 */ /* 0x001ea80000300800 */
[----:B------:R-:W3:Y:S04]  /*50ca0*/  LDL.LU R25, [R1+0x17c] ;  /* 0x00017c0001197983 */ /* 0x000ee80000300800 */
[----:B---3--:R0:W-:Y:S04]  /*50cb0*/  STL [R1+0x304c], R25 ;  /* 0x00304c1901007387 */ /* 0x0081e80000100800 */
[----:B0-----:R-:W3:Y:S04]  /*50cc0*/  LDL.LU R25, [R1+0x180] ;  /* 0x0001800001197983 */ /* 0x001ee80000300800 */
[----:B---3--:R0:W-:Y:S04]  /*50cd0*/  STL [R1+0x3050], R25 ;  /* 0x0030501901007387 */ /* 0x0081e80000100800 */
[----:B0-----:R-:W3:Y:S04]  /*50ce0*/  LDL.LU R25, [R1+0x19c] ;  /* 0x00019c0001197983 */ /* 0x001ee80000300800 */
[----:B----4-:R-:W-:Y:S04]  /*50cf0*/  STS.U8 [R5+UR8+0x4640], R19 ;  /* 0x0046401305007988 */ /* 0x010fe80008000008 */
[----:B-----5:R-:W-:Y:S04]  /*50d00*/  STS.U8 [R5+UR8+0x4600], R17 ;  /* 0x0046001105007988 */ /* 0x020fe80008000008 */
[----:B------:R-:W-:Y:S04]  /*50d10*/  STS.U8 [R5+UR8+0x4e40], R7 ;  /* 0x004e400705007988 */ /* 0x000fe80008000008 */
[----:B------:R-:W-:Y:S04]  /*50d20*/  STS.U8 [R5+UR8+0x4e00], R6 ;  /* 0x004e000605007988 */ /* 0x000fe80008000008 */
[----:B------:R-:W-:Y:S04]  /*50d30*/  STS.U8 [R5+UR8+0x5640], R28 ;  /* 0x0056401c05007988 */ /* 0x000fe80008000008 */
[----:B------:R-:W-:Y:S04]  /*50d40*/  STS.U8 [R5+UR8+0x5600], R0 ;  /* 0x0056000005007988 */ /* 0x000fe80008000008 */
[----:B------:R-:W-:Y:S04]  /*50d50*/  STS.U8 [R5+UR8+0x5840], R3 ;  /* 0x0058400305007988 */ /* 0x000fe80008000008 */
[----:B--2---:R-:W-:Y:S04]  /*50d60*/  STS.U8 [R5+UR8+0x3e40], R15 ;  /* 0x003e400f05007988 */ /* 0x004fe80008000008 */
        /* <DEDUP_REMOVED lines=61> */
[----:B--2---:R0:W-:Y:S04]  /*51140*/  STS.U8 [R5+UR8+0x5c40], R25 ;  /* 0x005c401905007988 */ /* 0x0041e80008000008 */
[----:B0-----:R-:W2:Y:S04]  /*51150*/  LDL.LU R25, [R1+0x3048] ;  /* 0x0030480001197983 */ /* 0x001ea80000300800 */
[----:B------:R-:W3:Y:S04]  /*51160*/  LDL.LU R19, [R1+0x3044] ;  /* 0x0030440001137983 */ /* 0x000ee80000300800 */
[----:B------:R-:W4:Y:S04]  /*51170*/  LDL.LU R17, [R1+0x3040] ;  /* 0x0030400001117983 */ /* 0x000f280000300800 */
[----:B------:R-:W5:Y:S04]  /*51180*/  LDL.LU R7, [R1+0x303c] ;  /* 0x00303c0001077983 */ /* 0x000f680000300800 */
[----:B------:R-:W2:Y:S04]  /*51190*/  LDL.LU R6, [R1+0x3038] ;  /* 0x0030380001067983 */ /* 0x000ea80000300800 */
[----:B------:R-:W2:Y:S04]  /*511a0*/  LDL.LU R28, [R1+0x3034] ;  /* 0x00303400011c7983 */ /* 0x000ea80000300800 */
[----:B------:R-:W3:Y:S04]  /*511b0*/  LDL.LU R0, [R1+0x3030] ;  /* 0x0030300001007983 */ /* 0x000ee80000300800 */
[----:B------:R-:W2:Y:S04]  /*511c0*/  LDL.LU R3, [R1+0x302c] ;  /* 0x00302c0001037983 */ /* 0x000ea80000300800 */
[----:B------:R0:W-:Y:S04]  /*511d0*/  STS.U8 [R5+UR8+0x7800], R4 ;  /* 0x0078000405007988 */ /* 0x0001e80008000008 */
[----:B0-----:R-:W2:Y:S04]  /*511e0*/  LDL.LU R4, [R1+0x1014] ;  /* 0x0010140001047983 */ /* 0x001ea80000300800 */
[----:B------:R0:W-:Y:S02]  /*511f0*/  STS.U8 [R5+UR8+0x7600], R27 ;  /* 0x0076001b05007988 */ /* 0x0001e40008000008 */
[----:B0-----:R-:W0:Y:S02]  /*51200*/  S2R R27, SR_TID.X ;  /* 0x00000000001b7919 */ /* 0x001e240000002100 */
[----:B------:R-:W-:Y:S04]  /*51210*/  STS.U8 [R5+UR8+0x6800], R2 ;  /* 0x0068000205007988 */ /* 0x000fe80008000008 */
[----:B------:R-:W-:Y:S04]  /*51220*/  STS.U8 [R5+UR8+0x6440], R15 ;  /* 0x0064400f05007988 */ /* 0x000fe80008000008 */
[----:B------:R-:W-:Y:S04]  /*51230*/  STS.U8 [R5+UR8+0x6640], R14 ;  /* 0x0066400e05007988 */ /* 0x000fe80008000008 */
[----:B------:R-:W-:Y:S04]  /*51240*/  STS.U8 [R5+UR8+0x6600], R29 ;  /* 0x0066001d05007988 */ /* 0x000fe80008000008 */
[----:B------:R-:W-:Y:S04]  /*51250*/  STS.U8 [R5+UR8+0x6840], R24 ;  /* 0x0068401805007988 */ /* 0x000fe80008000008 */
[----:B---3--:R1:W-:Y:S04]  /*51260*/  STS.U8 [R5+UR8+0x7a40], R0 ;  /* 0x007a400005007988 */ /* 0x0083e80008000008 */
[----:B-1----:R-:W3:Y:S04]  /*51270*/  LDL.LU R0, [R1+0x1010] ;  /* 0x0010100001007983 */ /* 0x002ee80000300800 */
[----:B------:R1:W-:Y:S04]  /*51280*/  STS.U8 [R5+UR8+0x7e00], R19 ;  /* 0x007e001305007988 */ /* 0x0003e80008000008 */
[----:B----4-:R4:W-:Y:S04]  /*51290*/  STS.U8 [R5+UR8+0x7e40], R17 ;  /* 0x007e401105007988 */ /* 0x0109e80008000008 */
[----:B-----5:R5:W-:Y:S04]  /*512a0*/  STS.U8 [R5+UR8+0x7c40], R7 ;  /* 0x007c400705007988 */ /* 0x020be80008000008 */
[----:B--2---:R2:W-:Y:S01]  /*512b0*/  STS.U8 [R5+UR8+0x7a00], R28 ;  /* 0x007a001c05007988 */ /* 0x0045e20008000008 */
[----:B0-----:R-:W-:-:S03]  /*512c0*/  LOP3.LUT R2, R27, 0x7, RZ, 0xc0, !PT ;  /* 0x000000071b027812 */ /* 0x001fc600078ec0ff */
[----:B------:R0:W-:Y:S04]  /*512d0*/  STS.U8 [R5+UR8+0x7840], R3 ;  /* 0x0078400305007988 */ /* 0x0001e80008000008 */
[----:B-1----:R-:W3:Y:S04]  /*512e0*/  LDL.LU R19, [R1+0xfd4] ;  /* 0x000fd40001137983 */ /* 0x002ee80000300800 */
[----:B----4-:R-:W4:Y:S04]  /*512f0*/  LDL.LU R17, [R1+0xfd0] ;  /* 0x000fd00001117983 */ /* 0x010f280000300800 */
[----:B-----5:R-:W5:Y:S04]  /*51300*/  LDL.LU R7, [R1+0xfb4] ;  /* 0x000fb40001077983 */ /* 0x020f680000300800 */
[----:B--2---:R-:W2:Y:S04]  /*51310*/  LDL.LU R28, [R1+0xfb0] ;  /* 0x000fb000011c7983 */ /* 0x004ea80000300800 */
[----:B------:R-:W2:Y:S04]  /*51320*/  LDL.LU R15, [R1+0xf7c] ;  /* 0x000f7c00010f7983 */ /* 0x000ea80000300800 */
[----:B------:R-:W2:Y:S04]  /*51330*/  LDL.LU R14, [R1+0xf74] ;  /* 0x000f7400010e7983 */ /* 0x000ea80000300800 */
[----:B------:R1:W-:Y:S04]  /*51340*/  STS.U8 [R5+UR8+0x6a40], R23 ;  /* 0x006a401705007988 */ /* 0x0003e80008000008 */
[----:B------:R1:W-:Y:S04]  /*51350*/  STS.U8 [R5+UR8+0x6a00], R21 ;  /* 0x006a001505007988 */ /* 0x0003e80008000008 */
[----:B------:R1:W-:Y:S04]  /*51360*/  STS.U8 [R5+UR8+0x6c00], R13 ;  /* 0x006c000d05007988 */ /* 0x0003e80008000008 */
[----:B------:R1:W-:Y:S04]  /*51370*/  STS.U8 [R5+UR8+0x6c40], R12 ;  /* 0x006c400c05007988 */ /* 0x0003e80008000008 */
        /* <DEDUP_REMOVED lines=8> */
[----:B------:R-:W-:Y:S01]  /*51400*/  STS.U8 [R5+UR8+0x7640], R26 ;  /* 0x0076401a05007988 */ /* 0x000fe20008000008 */
[----:B0-----:R-:W-:-:S03]  /*51410*/  LOP3.LUT R3, R5, 0x10, RZ, 0x3c, !PT ;  /* 0x0000001005037812 */ /* 0x001fc600078e3cff */
[----:B------:R0:W-:Y:S04]  /*51420*/  STS.U8 [R5+UR8+0x7c00], R6 ;  /* 0x007c000605007988 */ /* 0x0001e80008000008 */
[----:B------:R-:W2:Y:S04]  /*51430*/  LDL.LU R29, [R1+0xf48] ;  /* 0x000f4800011d7983 */ /* 0x000ea80000300800 */
[----:B------:R-:W2:Y:S01]  /*51440*/  LDL.LU R24, [R1+0xf40] ;  /* 0x000f400001187983 */ /* 0x000ea20000300800 */
[----:B------:R-:W-:-:S03]  /*51450*/  IMAD R2, R2, 0x90, RZ ;  /* 0x0000009002027824 */ /* 0x000fc600078e02ff */
[----:B-1----:R-:W2:Y:S04]  /*51460*/  LDL.LU R23, [R1+0xf24] ;  /* 0x000f240001177983 */ /* 0x002ea80000300800 */
[----:B------:R-:W2:Y:S04]  /*51470*/  LDL.LU R21, [R1+0xf20] ;  /* 0x000f200001157983 */ /* 0x000ea80000300800 */
[----:B------:R-:W2:Y:S04]  /*51480*/  LDL.LU R13, [R1+0xf04] ;  /* 0x000f0400010d7983 */ /* 0x000ea80000300800 */
[----:B------:R-:W2:Y:S01]  /*51490*/  LDL.LU R12, [R1+0xf00] ;  /* 0x000f0000010c7983 */ /* 0x000ea20000300800 */
[----:B0-----:R-:W-:-:S03]  /*514a0*/  IMAD.SHL.U32 R5, R27, 0x20, RZ ;  /* 0x000000201b057824 */ /* 0x001fc600078e00ff */
[----:B------:R-:W2:Y:S01]  /*514b0*/  LDL.LU R9, [R1+0xee4] ;  /* 0x000ee40001097983 */ /* 0x000ea20000300800 */
[----:B------:R-:W-:-:S03]  /*514c0*/  IMAD.SHL.U32 R6, R27, 0x2, RZ ;  /* 0x000000021b067824 */ /* 0x000fc600078e00ff */
[----:B------:R-:W2:Y:S04]  /*514d0*/  LDL.LU R8, [R1+0xee0] ;  /* 0x000ee00001087983 */ /* 0x000ea80000300800 */
[----:B------:R-:W2:Y:S01]  /*514e0*/  LDL.LU R16, [R1+0xec4] ;  /* 0x000ec40001107983 */ /* 0x000ea20000300800 */
[----:B------:R-:W-:-:S03]  /*514f0*/  LOP3.LUT R5, R5, 0x400, RZ, 0xc0, !PT ;  /* 0x0000040005057812 */ /* 0x000fc600078ec0ff */
[----:B------:R-:W2:Y:S01]  /*51500*/  LDL.LU R18, [R1+0xec0] ;  /* 0x000ec00001127983 */ /* 0x000ea20000300800 */
[----:B------:R-:W-:-:S03]  /*51510*/  LOP3.LUT R2, R2, 0x30, R6, 0x78, !PT ;  /* 0x0000003002027812 */ /* 0x000fc600078e7806 */
[----:B------:R-:W2:Y:S04]  /*51520*/  LDL.LU R20, [R1+0xea4] ;  /* 0x000ea40001147983 */ /* 0x000ea80000300800 */
[----:B------:R-:W2:Y:S01]  /*51530*/  LDL.LU R6, [R1+0xff0] ;  /* 0x000ff00001067983 */ /* 0x000ea20000300800 */
[----:B------:R-:W-:-:S03]  /*51540*/  LOP3.LUT R2, R2, R5, RZ, 0xfc, !PT ;  /* 0x0000000502027212 */ /* 0x000fc600078efcff */
[----:B------:R-:W2:Y:S04]  /*51550*/  LDL.LU R5, [R1+0xff4] ;  /* 0x000ff40001057983 */ /* 0x000ea80000300800 */
[----:B------:R-:W2:Y:S04]  /*51560*/  LDL.LU R11, [R1+0xea0] ;  /* 0x000ea000010b7983 */ /* 0x000ea80000300800 */
[----:B------:R-:W2:Y:S04]  /*51570*/  LDL.LU R10, [R1+0xe84] ;  /* 0x000e8400010a7983 */ /* 0x000ea80000300800 */
[----:B------:R-:W2:Y:S04]  /*51580*/  LDL.LU R22, [R1+0xe80] ;  /* 0x000e800001167983 */ /* 0x000ea80000300800 */
[----:B------:R-:W2:Y:S04]  /*51590*/  LDL.LU R26, [R1+0xe34] ;  /* 0x000e3400011a7983 */ /* 0x000ea80000300800 */
[----:B------:R0:W-:Y:S04]  /*515a0*/  STS.U8 [R3+UR8+0x80], R4 ;  /* 0x0000800403007988 */ /* 0x0001e80008000008 */
[----:B------:R-:W2:Y:S04]  /*515b0*/  LDL.LU R27, [R1+0xe30] ;  /* 0x000e3000011b7983 */ /* 0x000ea80000300800 */
[----:B0-----:R-:W2:Y:S04]  /*515c0*/  LDL.LU R4, [R1+0xe14] ;  /* 0x000e140001047983 */ /* 0x001ea80000300800 */
[----:B---3--:R0:W-:Y:S04]  /*515d0*/  STS.U8 [R3+UR8+0xc0], R0 ;  /* 0x0000c00003007988 */ /* 0x0081e80008000008 */
[----:B0-----:R-:W3:Y:S04]  /*515e0*/  LDL.LU R0, [R1+0xe10] ;  /* 0x000e100001007983 */ /* 0x001ee80000300800 */
[----:B------:R-:W-:Y:S04]  /*515f0*/  STS.U8 [R3+UR8+0x480], R19 ;  /* 0x0004801303007988 */ /* 0x000fe80008000008 */
[----:B----4-:R-:W-:Y:S04]  /*51600*/  STS.U8 [R3+UR8+0x4c0], R17 ;  /* 0x0004c01103007988 */ /* 0x010fe80008000008 */
[----:B-----5:R-:W-:Y:S04]  /*51610*/  STS.U8 [R3+UR8+0x6c0], R7 ;  /* 0x0006c00703007988 */ /* 0x020fe80008000008 */
[----:B--2---:R-:W-:Y:S04]  /*51620*/  STS.U8 [R3+UR8+0x680], R28 ;  /* 0x0006801c03007988 */ /* 0x004fe80008000008 */
[----:B------:R-:W-:Y:S04]  /*51630*/  STS.U8 [R3+UR8+0x880], R15 ;  /* 0x0008800f03007988 */ /* 0x000fe80008000008 */
[----:B------:R-:W-:Y:S04]  /*51640*/  STS.U8 [R3+UR8+0x8c0], R14 ;  /* 0x0008c00e03007988 */ /* 0x000fe80008000008 */
[----:B------:R0:W-:Y:S04]  /*51650*/  STS.U8 [R3+UR8+0x1080], R9 ;  /* 0x0010800903007988 */ /* 0x0001e80008000008 */
[----:B------:R1:W-:Y:S04]  /*51660*/  STS.U8 [R3+UR8+0x10c0], R8 ;  /* 0x0010c00803007988 */ /* 0x0003e80008000008 */
[----:B------:R2:W-:Y:S04]  /*51670*/  STS.U8 [R3+UR8+0x12c0], R16 ;  /* 0x0012c01003007988 */ /* 0x0005e80008000008 */
[----:B------:R4:W-:Y:S04]  /*51680*/  STS.U8 [R3+UR8+0x1280], R18 ;  /* 0x0012801203007988 */ /* 0x0009e80008000008 */
[----:B------:R5:W-:Y:S04]  /*51690*/  STS.U8 [R3+UR8+0x1480], R20 ;  /* 0x0014801403007988 */ /* 0x000be80008000008 */
[----:B0-----:R-:W3:Y:S04]  /*516a0*/  LDL.LU R9, [R1+0xdf4] ;  /* 0x000df40001097983 */ /* 0x001ee80000300800 */
[----:B-1----:R-:W3:Y:S04]  /*516b0*/  LDL.LU R8, [R1+0xdf0] ;  /* 0x000df00001087983 */ /* 0x002ee80000300800 */
[----:B--2---:R-:W2:Y:S04]  /*516c0*/  LDL.LU R16, [R1+0xdd4] ;  /* 0x000dd40001107983 */ /* 0x004ea80000300800 */
[----:B----4-:R-:W4:Y:S04]  /*516d0*/  LDL.LU R18, [R1+0xdd0] ;  /* 0x000dd00001127983 */ /* 0x010f280000300800 */
[----:B------:R0:W-:Y:S04]  /*516e0*/  STS.U8 [R3+UR8+0x2c0], R5 ;  /* 0x0002c00503007988 */ /* 0x0001e80008000008 */
[----:B-----5:R-:W5:Y:S04]  /*516f0*/  LDL.LU R20, [R1+0xdb4] ;  /* 0x000db40001147983 */ /* 0x020f680000300800 */
[----:B------:R1:W-:Y:S04]  /*51700*/  STS.U8 [R3+UR8+0x280], R6 ;  /* 0x0002800603007988 */ /* 0x0003e80008000008 */
[----:B------:R1:W-:Y:S04]  /*51710*/  STS.U8 [R3+UR8+0xac0], R29 ;  /* 0x000ac01d03007988 */ /* 0x0003e80008000008 */
[----:B0-----:R-:W5:Y:S04]  /*51720*/  LDL.LU R5, [R1+0xdb0] ;  /* 0x000db00001057983 */ /* 0x001f680000300800 */
[----:B-1----:R-:W5:Y:S04]  /*51730*/  LDL.LU R6, [R1+0xd94] ;  /* 0x000d940001067983 */ /* 0x002f680000300800 */
        /* <DEDUP_REMOVED lines=22> */
[----:B0-----:R-:W5:Y:S04]  /*518a0*/  LDL.LU R26, [R1+0xb58] ;  /* 0x000b5800011a7983 */ /* 0x001f680000300800 */
[----:B-1----:R-:W5:Y:S04]  /*518b0*/  LDL.LU R27, [R1+0xb54] ;  /* 0x000b5400011b7983 */ /* 0x002f680000300800 */
[----:B------:R-:W5:Y:S04]  /*518c0*/  LDL.LU R4, [R1+0xb38] ;  /* 0x000b380001047983 */ /* 0x000f680000300800 */
[----:B---3--:R0:W-:Y:S04]  /*518d0*/  STS.U8 [R3+UR8+0x1a80], R0 ;  /* 0x001a800003007988 */ /* 0x0081e80008000008 */
[----:B0-----:R-:W3:Y:S04]  /*518e0*/  LDL.LU R0, [R1+0xb34] ;  /* 0x000b340001007983 */ /* 0x001ee80000300800 */
[----:B------:R0:W-:Y:S04]  /*518f0*/  STS.U8 [R3+UR8+0x14c0], R11 ;  /* 0x0014c00b03007988 */ /* 0x0001e80008000008 */
[----:B------:R1:W-:Y:S04]  /*51900*/  STS.U8 [R3+UR8+0x16c0], R10 ;  /* 0x0016c00a03007988 */ /* 0x0003e80008000008 */
[----:B0-----:R-:W3:Y:S04]  /*51910*/  LDL.LU R11, [R1+0xb18] ;  /* 0x000b1800010b7983 */ /* 0x001ee80000300800 */
[----:B-1----:R-:W3:Y:S04]  /*51920*/  LDL.LU R10, [R1+0xb14] ;  /* 0x000b1400010a7983 */ /* 0x002ee80000300800 */
[----:B------:R0:W-:Y:S04]  /*51930*/  STS.U8 [R3+UR8+0x1c80], R9 ;  /* 0x001c800903007988 */ /* 0x0001e80008000008 */
[----:B------:R1:W-:Y:S04]  /*51940*/  STS.U8 [R3+UR8+0x1cc0], R8 ;  /* 0x001cc00803007988 */ /* 0x0003e80008000008 */
[----:B--2---:R2:W-:Y:S04]  /*51950*/  STS.U8 [R3+UR8+0x1ec0], R16 ;  /* 0x001ec01003007988 */ /* 0x0045e80008000008 */
[----:B----4-:R4:W-:Y:S04]  /*51960*/  STS.U8 [R3+UR8+0x1e80], R18 ;  /* 0x001e801203007988 */ /* 0x0109e80008000008 */
[----:B0-----:R-:W3:Y:S04]  /*51970*/  LDL.LU R9, [R1+0xaf8] ;  /* 0x000af80001097983 */ /* 0x001ee80000300800 */
[----:B-1----:R-:W3:Y:S04]  /*51980*/  LDL.LU R8, [R1+0xaf4] ;  /* 0x000af40001087983 */ /* 0x002ee80000300800 */
[----:B--2---:R-:W2:Y:S04]  /*51990*/  LDL.LU R16, [R1+0x518] ;  /* 0x0005180001107983 */ /* 0x004ea80000300800 */
[----:B-----5:R0:W-:Y:S04]  /*519a0*/  STS.U8 [R3+UR8+0x2080], R20 ;  /* 0x0020801403007988 */ /* 0x0201e80008000008 */
[----:B----4-:R-:W4:Y:S04]  /*519b0*/  LDL.LU R18, [R1+0x514] ;  /* 0x0005140001127983 */ /* 0x010f280000300800 */
[----:B0-----:R-:W5:Y:S04]  /*519c0*/  LDL.LU R20, [R1+0x4f8] ;  /* 0x0004f80001147983 */ /* 0x001f680000300800 */
[----:B------:R0:W-:Y:S04]  /*519d0*/  STS.U8 [R3+UR8+0x2e80], R22 ;  /* 0x002e801603007988 */ /* 0x0001e80008000008 */
[----:B------:R1:W-:Y:S04]  /*519e0*/  STS.U8 [R3+UR8+0x3080], R26 ;  /* 0x0030801a03007988 */ /* 0x0003e80008000008 */
[----:B0-----:R-:W5:Y:S04]  /*519f0*/  LDL.LU R22, [R1+0x4f4] ;  /* 0x0004f40001167983 */ /* 0x001f680000300800 */
[----:B------:R0:W-:Y:S04]  /*51a00*/  STS.U8 [R3+UR8+0x30c0], R27 ;  /* 0x0030c01b03007988 */ /* 0x0001e80008000008 */
[----:B------:R0:W-:Y:S04]  /*51a10*/  STS.U8 [R3+UR8+0x32c0], R4 ;  /* 0x0032c00403007988 */ /* 0x0001e80008000008 */
[----:B-1----:R-:W5:Y:S04]  /*51a20*/  LDL.LU R26, [R1+0x4d8] ;  /* 0x0004d800011a7983 */ /* 0x002f680000300800 */
[----:B0-----:R-:W5:Y:S04]  /*51a30*/  LDL.LU R27, [R1+0x4d4] ;  /* 0x0004d400011b7983 */ /* 0x001f680000300800 */
[----:B------:R-:W5:Y:S04]  /*51a40*/  LDL.LU R4, [R1+0x3d8] ;  /* 0x0003d80001047983 */ /* 0x000f680000300800 */
[----:B---3--:R0:W-:Y:S04]  /*51a50*/  STS.U8 [R3+UR8+0x3280], R0 ;  /* 0x0032800003007988 */ /* 0x0081e80008000008 */
[----:B0-----:R-:W3:Y:S04]  /*51a60*/  LDL.LU R0, [R1+0x3d4] ;  /* 0x0003d40001007983 */ /* 0x001ee80000300800 */
[----:B------:R0:W-:Y:S04]  /*51a70*/  STS.U8 [R3+UR8+0x20c0], R5 ;  /* 0x0020c00503007988 */ /* 0x0001e80008000008 */
[----:B------:R1:W-:Y:S04]  /*51a80*/  STS.U8 [R3+UR8+0x22c0], R6 ;  /* 0x0022c00603007988 */ /* 0x0003e80008000008 */
[----:B------:R1:W-:Y:S04]  /*51a90*/  STS.U8 [R3+UR8+0x2280], R19 ;  /* 0x0022801303007988 */ /* 0x0003e80008000008 */
[----:B------:R1:W-:Y:S04]  /*51aa0*/  STS.U8 [R3+UR8+0x2480], R17 ;  /* 0x0024801103007988 */ /* 0x0003e80008000008 */
[----:B------:R1:W-:Y:S04]  /*51ab0*/  STS.U8 [R3+UR8+0x24c0], R7 ;  /* 0x0024c00703007988 */ /* 0x0003e80008000008 */
[----:B------:R1:W-:Y:S04]  /*51ac0*/  STS.U8 [R3+UR8+0x26c0], R28 ;  /* 0x0026c01c03007988 */ /* 0x0003e80008000008 */
[----:B0-----:R-:W3:Y:S04]  /*51ad0*/  LDL.LU R5, [R1+0x3b8] ;  /* 0x0003b80001057983 */ /* 0x001ee80000300800 */
[----:B-1----:R-:W3:Y:S04]  /*51ae0*/  LDL.LU R6, [R1+0x3b4] ;  /* 0x0003b40001067983 */ /* 0x002ee80000300800 */
[----:B------:R-:W3:Y:S04]  /*51af0*/  LDL.LU R19, [R1+0x398] ;  /* 0x0003980001137983 */ /* 0x000ee80000300800 */
[----:B------:R-:W3:Y:S04]  /*51b00*/  LDL.LU R17, [R1+0x394] ;  /* 0x0003940001117983 */ /* 0x000ee80000300800 */
[----:B------:R-:W3:Y:S04]  /*51b10*/  LDL.LU R7, [R1+0x378] ;  /* 0x0003780001077983 */ /* 0x000ee80000300800 */
[----:B------:R0:W-:Y:S04]  /*51b20*/  STS.U8 [R3+UR8+0x2680], R15 ;  /* 0x0026800f03007988 */ /* 0x0001e80008000008 */
[----:B------:R-:W3:Y:S04]  /*51b30*/  LDL.LU R28, [R1+0x374] ;  /* 0x00037400011c7983 */ /* 0x000ee80000300800 */
        /* <DEDUP_REMOVED lines=21> */
[----:B--2---:R-:W2:Y:S04]  /*51c90*/  LDL.LU R9, [R1+0x2b8] ;  /* 0x0002b80001097983 */ /* 0x004ea80000300800 */
[----:B------:R0:W-:Y:S04]  /*51ca0*/  STS.U8 [R3+UR8+0x3880], R16 ;  /* 0x0038801003007988 */ /* 0x0001e80008000008 */
[----:B----4-:R-:W4:Y:S04]  /*51cb0*/  LDL.LU R8, [R1+0x2b4] ;  /* 0x0002b40001087983 */ /* 0x010f280000300800 */
[----:B------:R1:W-:Y:S04]  /*51cc0*/  STS.U8 [R3+UR8+0x38c0], R18 ;  /* 0x0038c01203007988 */ /* 0x0003e80008000008 */
[----:B-----5:R5:W-:Y:S04]  /*51cd0*/  STS.U8 [R3+UR8+0x3ac0], R20 ;  /* 0x003ac01403007988 */ /* 0x020be80008000008 */
[----:B0-----:R-:W4:Y:S04]  /*51ce0*/  LDL.LU R16, [R1+0x288] ;  /* 0x0002880001107983 */ /* 0x001f280000300800 */
[----:B-1----:R-:W4:Y:S04]  /*51cf0*/  LDL.LU R18, [R1+0x27c] ;  /* 0x00027c0001127983 */ /* 0x002f280000300800 */
[----:B-----5:R-:W5:Y:S04]  /*51d00*/  LDL.LU R20, [R1+0x258] ;  /* 0x0002580001147983 */ /* 0x020f680000300800 */
        /* <DEDUP_REMOVED lines=10> */
[----:B------:R-:W-:Y:S04]  /*51db0*/  STS.U8 [R3+UR8+0x4080], R5 ;  /* 0x0040800503007988 */ /* 0x000fe80008000008 */
[----:B------:R-:W-:Y:S04]  /*51dc0*/  STS.U8 [R3+UR8+0x40c0], R6 ;  /* 0x0040c00603007988 */ /* 0x000fe80008000008 */
[----:B------:R-:W-:Y:S04]  /*51dd0*/  STS.U8 [R3+UR8+0x42c0], R19 ;  /* 0x0042c01303007988 */ /* 0x000fe80008000008 */
[----:B------:R-:W-:Y:S04]  /*51de0*/  STS.U8 [R3+UR8+0x4280], R17 ;  /* 0x0042801103007988 */ /* 0x000fe80008000008 */
[----:B------:R-:W-:Y:S04]  /*51df0*/  STS.U8 [R3+UR8+0x4480], R7 ;  /* 0x0044800703007988 */ /* 0x000fe80008000008 */
[----:B------:R-:W-:Y:S04]  /*51e00*/  STS.U8 [R3+UR8+0x44c0], R28 ;  /* 0x0044c01c03007988 */ /* 0x000fe80008000008 */
[----:B------:R0:W-:Y:S04]  /*51e10*/  STS.U8 [R3+UR8+0x46c0], R15 ;  /* 0x0046c00f03007988 */ /* 0x0001e80008000008 */
[----:B------:R1:W-:Y:S04]  /*51e20*/  STS.U8 [R3+UR8+0x4680], R14 ;  /* 0x0046800e03007988 */ /* 0x0003e80008000008 */
[----:B------:R1:W-:Y:S04]  /*51e30*/  STS.U8 [R3+UR8+0x4880], R29 ;  /* 0x0048801d03007988 */ /* 0x0003e80008000008 */
[----:B------:R-:W-:Y:S04]  /*51e40*/  STS.U8 [R3+UR8+0x48c0], R24 ;  /* 0x0048c01803007988 */ /* 0x000fe80008000008 */
[----:B------:R-:W-:Y:S04]  /*51e50*/  STS.U8 [R3+UR8+0x4ac0], R23 ;  /* 0x004ac01703007988 */ /* 0x000fe80008000008 */
[----:B0-----:R-:W3:Y:S04]  /*51e60*/  LDL.LU R15, [R1+0x208] ;  /* 0x00020800010f7983 */ /* 0x001ee80000300800 */
[----:B-1----:R-:W3:Y:S04]  /*51e70*/  LDL.LU R14, [R1+0x204] ;  /* 0x00020400010e7983 */ /* 0x002ee80000300800 */
[----:B------:R-:W3:Y:S04]  /*51e80*/  LDL.LU R29, [R1+0x1f0] ;  /* 0x0001f000011d7983 */ /* 0x000ee80000300800 */
[----:B------:R-:W-:Y:S04]  /*51e90*/  STS.U8 [R3+UR8+0x4a80], R21 ;  /* 0x004a801503007988 */ /* 0x000fe80008000008 */
[----:B------:R0:W-:Y:S04]  /*51ea0*/  STS.U8 [R3+UR8+0x4cc0], R12 ;  /* 0x004cc00c03007988 */ /* 0x0001e80008000008 */
[----:B------:R-:W-:Y:S04]  /*51eb0*/  STS.U8 [R3+UR8+0x4c80], R13 ;  /* 0x004c800d03007988 */ /* 0x000fe80008000008 */
[----:B------:R-:W-:Y:S04]  /*51ec0*/  STS.U8 [R3+UR8+0x4ec0], R11 ;  /* 0x004ec00b03007988 */ /* 0x000fe80008000008 */
[----:B--2---:R-:W-:Y:S04]  /*51ed0*/  STS.U8 [R3+UR8+0x5080], R9 ;  /* 0x0050800903007988 */ /* 0x004fe80008000008 */
[----:B0-----:R-:W2:Y:S04]  /*51ee0*/  LDL.LU R12, [R1+0x1ec] ;  /* 0x0001ec00010c7983 */ /* 0x001ea80000300800 */
[----:B----4-:R0:W-:Y:S04]  /*51ef0*/  STS.U8 [R3+UR8+0x52c0], R16 ;  /* 0x0052c01003007988 */ /* 0x0101e80008000008 */
[----:B------:R1:W-:Y:S04]  /*51f00*/  STS.U8 [R3+UR8+0x50c0], R8 ;  /* 0x0050c00803007988 */ /* 0x0003e80008000008 */
[----:B0-----:R-:W4:Y:S04]  /*51f10*/  LDL.LU R16, [R1+0x1d8] ;  /* 0x0001d80001107983 */ /* 0x001f280000300800 */
[----:B------:R-:W4:Y:S04]  /*51f20*/  LDL.LU R24, [R1+0x1d4] ;  /* 0x0001d40001187983 */ /* 0x000f280000300800 */
[----:B------:R-:W4:Y:S04]  /*51f30*/  LDL.LU R23, [R1+0x1b8] ;  /* 0x0001b80001177983 */ /* 0x000f280000300800 */
[----:B------:R-:W4:Y:S04]  /*51f40*/  LDL.LU R21, [R1+0x1b4] ;  /* 0x0001b40001157983 */ /* 0x000f280000300800 */
[----:B------:R-:W4:Y:S04]  /*51f50*/  LDL.LU R13, [R1+0x198] ;  /* 0x00019800010d7983 */ /* 0x000f280000300800 */
[----:B------:R-:W4:Y:S04]  /*51f60*/  LDL.LU R11, [R1+0x194] ;  /* 0x00019400010b7983 */ /* 0x000f280000300800 */
[----:B------:R-:W4:Y:S04]  /*51f70*/  LDL.LU R9, [R1+0x178] ;  /* 0x0001780001097983 */ /* 0x000f280000300800 */
[----:B-1----:R-:W4:Y:S04]  /*51f80*/  LDL.LU R8, [R1+0x174] ;  /* 0x0001740001087983 */ /* 0x002f280000300800 */
[----:B-----5:R0:W-:Y:S04]  /*51f90*/  STS.U8 [R3+UR8+0x56c0], R26 ;  /* 0x0056c01a03007988 */ /* 0x0201e80008000008 */
[----:B------:R1:W-:Y:S04]  /*51fa0*/  STS.U8 [R3+UR8+0x5680], R27 ;  /* 0x0056801b03007988 */ /* 0x0003e80008000008 */
[----:B0-----:R-:W5:Y:S04]  /*51fb0*/  LDL.LU R26, [R1+0x158] ;  /* 0x00015800011a7983 */ /* 0x001f680000300800 */
[----:B-1----:R-:W5:Y:S04]  /*51fc0*/  LDL.LU R27, [R1+0x154] ;  /* 0x00015400011b7983 */ /* 0x002f680000300800 */
[----:B------:R-:W-:Y:S04]  /*51fd0*/  STS.U8 [R3+UR8+0x4e80], R10 ;  /* 0x004e800a03007988 */ /* 0x000fe80008000008 */
[----:B------:R-:W-:Y:S04]  /*51fe0*/  STS.U8 [R3+UR8+0x5280], R18 ;  /* 0x0052801203007988 */ /* 0x000fe80008000008 */
[----:B------:R-:W-:Y:S04]  /*51ff0*/  STS.U8 [R3+UR8+0x5480], R20 ;  /* 0x0054801403007988 */ /* 0x000fe80008000008 */
[----:B------:R-:W-:Y:S04]  /*52000*/  STS.U8 [R3+UR8+0x54c0], R22 ;  /* 0x0054c01603007988 */ /* 0x000fe80008000008 */
[----:B------:R-:W-:Y:S04]  /*52010*/  STS.U8 [R3+UR8+0x5880], R4 ;  /* 0x0058800403007988 */ /* 0x000fe80008000008 */
        /* <DEDUP_REMOVED lines=14> */
[----:B------:R1:W-:Y:S04]  /*52100*/  STS.U8 [R3+UR8+0x5a80], R14 ;  /* 0x005a800e03007988 */ /* 0x0003e80008000008 */
[----:B------:R1:W-:Y:S04]  /*52110*/  STS.U8 [R3+UR8+0x5c80], R29 ;  /* 0x005c801d03007988 */ /* 0x0003e80008000008 */
[----:B0-----:R-:W3:Y:S04]  /*52120*/  LDL.LU R15, [R1+0x78] ;  /* 0x00007800010f7983 */ /* 0x001ee80000300800 */
[----:B-1----:R-:W3:Y:S04]  /*52130*/  LDL.LU R14, [R1+0x74] ;  /* 0x00007400010e7983 */ /* 0x002ee80000300800 */
[----:B------:R-:W3:Y:S04]  /*52140*/  LDL.LU R29, [R1+0x58] ;  /* 0x00005800011d7983 */ /* 0x000ee80000300800 */
[----:B--2---:R0:W-:Y:S04]  /*52150*/  STS.U8 [R3+UR8+0x5cc0], R12 ;  /* 0x005cc00c03007988 */ /* 0x0041e80008000008 */
[----:B0-----:R-:W2:Y:S04]  /*52160*/  LDL.LU R12, [R1+0x54] ;  /* 0x00005400010c7983 */ /* 0x001ea80000300800 */
[----:B----4-:R0:W-:Y:S04]  /*52170*/  STS.U8 [R3+UR8+0x5ec0], R16 ;  /* 0x005ec01003007988 */ /* 0x0101e80008000008 */
[----:B------:R1:W-:Y:S04]  /*52180*/  STS.U8 [R3+UR8+0x5e80], R24 ;  /* 0x005e801803007988 */ /* 0x0003e80008000008 */
[----:B------:R4:W-:Y:S04]  /*52190*/  STS.U8 [R3+UR8+0x6080], R23 ;  /* 0x0060801703007988 */ /* 0x0009e80008000008 */
[----:B------:R4:W-:Y:S04]  /*521a0*/  STS.U8 [R3+UR8+0x60c0], R21 ;  /* 0x0060c01503007988 */ /* 0x0009e80008000008 */
[----:B------:R4:W-:Y:S04]  /*521b0*/  STS.U8 [R3+UR8+0x62c0], R13 ;  /* 0x0062c00d03007988 */ /* 0x0009e80008000008 */
[----:B------:R4:W-:Y:S04]  /*521c0*/  STS.U8 [R3+UR8+0x6280], R11 ;  /* 0x0062800b03007988 */ /* 0x0009e80008000008 */
[----:B0-----:R-:W2:Y:S04]  /*521d0*/  LDL.LU R16, [R1+0x38] ;  /* 0x0000380001107983 */ /* 0x001ea80000300800 */
[----:B-1----:R-:W2:Y:S04]  /*521e0*/  LDL.LU R24, [R1+0x3028] ;  /* 0x0030280001187983 */ /* 0x002ea80000300800 */
[----:B----4-:R-:W4:Y:S04]  /*521f0*/  LDL.LU R23, [R1+0x3024] ;  /* 0x0030240001177983 */ /* 0x010f280000300800 */
[----:B------:R-:W4:Y:S04]  /*52200*/  LDL.LU R21, [R1+0x3020] ;  /* 0x0030200001157983 */ /* 0x000f280000300800 */
[----:B------:R-:W4:Y:S04]  /*52210*/  LDL.LU R13, [R1+0x301c] ;  /* 0x00301c00010d7983 */ /* 0x000f280000300800 */
[----:B------:R-:W4:Y:S04]  /*52220*/  LDL.LU R11, [R1+0x3018] ;  /* 0x00301800010b7983 */ /* 0x000f280000300800 */
[----:B------:R0:W-:Y:S04]  /*52230*/  STS.U8 [R3+UR8+0x6480], R9 ;  /* 0x0064800903007988 */ /* 0x0001e80008000008 */
[----:B------:R1:W-:Y:S04]  /*52240*/  STS.U8 [R3+UR8+0x64c0], R8 ;  /* 0x0064c00803007988 */ /* 0x0003e80008000008 */
[----:B0-----:R-:W4:Y:S04]  /*52250*/  LDL.LU R9, [R1+0x3014] ;  /* 0x0030140001097983 */ /* 0x001f280000300800 */
[----:B-1----:R-:W4:Y:S04]  /*52260*/  LDL.LU R8, [R1+0x3010] ;  /* 0x0030100001087983 */ /* 0x002f280000300800 */
[----:B-----5:R0:W-:Y:S04]  /*52270*/  STS.U8 [R3+UR8+0x66c0], R26 ;  /* 0x0066c01a03007988 */ /* 0x0201e80008000008 */
[----:B------:R1:W-:Y:S04]  /*52280*/  STS.U8 [R3+UR8+0x6680], R27 ;  /* 0x0066801b03007988 */ /* 0x0003e80008000008 */
[----:B0-----:R-:W5:Y:S04]  /*52290*/  LDL.LU R26, [R1+0x300c] ;  /* 0x00300c00011a7983 */ /* 0x001f680000300800 */
[----:B-1----:R-:W5:Y:S04]  /*522a0*/  LDL.LU R27, [R1+0x3008] ;  /* 0x00300800011b7983 */ /* 0x002f680000300800 */
[----:B---3--:R0:W-:Y:S04]  /*522b0*/  STS.U8 [R3+UR8+0x6880], R0 ;  /* 0x0068800003007988 */ /* 0x0081e80008000008 */
[----:B0-----:R-:W3:Y:S04]  /*522c0*/  LDL.LU R0, [R1+0x3004] ;  /* 0x0030040001007983 */ /* 0x001ee80000300800 */
        /* <DEDUP_REMOVED lines=21> */
[----:B--2---:R0:W-:Y:S04]  /*52420*/  STS.U8 [R3+UR8+0x7680], R12 ;  /* 0x0076800c03007988 */ /* 0x0041e80008000008 */
[----:B------:R-:W2:Y:S04]  /*52430*/  LDL.LU R29, [R1+0xefc] ;  /* 0x000efc00011d7983 */ /* 0x000ea80000300800 */
[----:B------:R-:W-:Y:S04]  /*52440*/  STS.U8 [R3+UR8+0x72c0], R7 ;  /* 0x0072c00703007988 */ /* 0x000fe80008000008 */
[----:B------:R-:W-:Y:S04]  /*52450*/  STS.U8 [R3+UR8+0x7280], R28 ;  /* 0x0072801c03007988 */ /* 0x000fe80008000008 */
[----:B------:R-:W-:Y:S04]  /*52460*/  STS.U8 [R3+UR8+0x7480], R15 ;  /* 0x0074800f03007988 */ /* 0x000fe80008000008 */
[----:B0-----:R-:W2:Y:S04]  /*52470*/  LDL.LU R12, [R1+0xef8] ;  /* 0x000ef800010c7983 */ /* 0x001ea80000300800 */
[----:B------:R0:W-:Y:S04]  /*52480*/  STS.U8 [R3+UR8+0x7880], R16 ;  /* 0x0078801003007988 */ /* 0x0001e80008000008 */
[----:B----4-:R-:W-:Y:S04]  /*52490*/  STS.U8 [R3+UR8+0x7ec0], R21 ;  /* 0x007ec01503007988 */ /* 0x010fe80008000008 */
[----:B------:R-:W-:Y:S04]  /*524a0*/  STS.U8 [R3+UR8+0x7e80], R23 ;  /* 0x007e801703007988 */ /* 0x000fe80008000008 */
[----:B0-----:R-:W4:Y:S04]  /*524b0*/  LDL.LU R16, [R1+0xedc] ;  /* 0x000edc0001107983 */ /* 0x001f280000300800 */
[----:B------:R0:W-:Y:S04]  /*524c0*/  STS.U8 [R3+UR8+0x7cc0], R9 ;  /* 0x007cc00903007988 */ /* 0x0001e80008000008 */
[----:B------:R-:W-:Y:S04]  /*524d0*/  STS.U8 [R3+UR8+0x7c80], R8 ;  /* 0x007c800803007988 */ /* 0x000fe80008000008 */
[----:B0-----:R-:W4:Y:S04]  /*524e0*/  LDL.LU R9, [R1+0xf6c] ;  /* 0x000f6c0001097983 */ /* 0x001f280000300800 */
[----:B------:R-:W4:Y:S04]  /*524f0*/  LDL.LU R21, [R1+0xfa8] ;  /* 0x000fa80001157983 */ /* 0x000f280000300800 */
[----:B------:R-:W4:Y:S04]  /*52500*/  LDL.LU R23, [R1+0xfc8] ;  /* 0x000fc80001177983 */ /* 0x000f280000300800 */
[----:B-----5:R-:W-:Y:S04]  /*52510*/  STS.U8 [R3+UR8+0x7a80], R26 ;  /* 0x007a801a03007988 */ /* 0x020fe80008000008 */
[----:B------:R-:W-:Y:S04]  /*52520*/  STS.U8 [R3+UR8+0x7ac0], R27 ;  /* 0x007ac01b03007988 */ /* 0x000fe80008000008 */
[----:B---3--:R0:W-:Y:S02]  /*52530*/  STS.U8 [R3+UR8+0x78c0], R0 ;  /* 0x0078c00003007988 */ /* 0x0081e40008000008 */
[----:B0-----:R-:W0:Y:S02]  /*52540*/  S2R R0, SR_TID.X ;  /* 0x0000000000007919 */ /* 0x001e240000002100 */
[----:B------:R-:W3:Y:S04]  /*52550*/  LDL.LU R3, [R1+0xfac] ;  /* 0x000fac0001037983 */ /* 0x000ee80000300800 */
[----:B------:R-:W5:Y:S04]  /*52560*/  LDL.LU R8, [R1+0xed8] ;  /* 0x000ed80001087983 */ /* 0x000f680000300800 */
[----:B------:R-:W5:Y:S04]  /*52570*/  LDL.LU R26, [R1+0xebc] ;  /* 0x000ebc00011a7983 */ /* 0x000f680000300800 */
[----:B------:R-:W5:Y:S04]  /*52580*/  LDL.LU R27, [R1+0xeb8] ;  /* 0x000eb800011b7983 */ /* 0x000f680000300800 */
[----:B------:R-:W5:Y:S04]  /*52590*/  LDL.LU R7, [R1+0xe9c] ;  /* 0x000e9c0001077983 */ /* 0x000f680000300800 */
[----:B------:R-:W5:Y:S04]  /*525a0*/  LDL.LU R28, [R1+0xe98] ;  /* 0x000e9800011c7983 */ /* 0x000f680000300800 */
[----:B------:R-:W5:Y:S01]  /*525b0*/  LDL.LU R15, [R1+0xe7c] ;  /* 0x000e7c00010f7983 */ /* 0x000f620000300800 */
[----:B0-----:R-:W-:-:S04]  /*525c0*/  LOP3.LUT R0, R0, 0x3f, RZ, 0xc0, !PT ;  /* 0x0000003f00007812 */ /* 0x001fc800078ec0ff */
[----:B------:R-:W-:-:S05]  /*525d0*/  LOP3.LUT R0, R0, 0x20, RZ, 0x3c, !PT ;  /* 0x0000002000007812 */ /* 0x000fca00078e3cff */
        /* <DEDUP_REMOVED lines=11> */
[----:B------:R1:W-:Y:S04]  /*52690*/  STS.U8 [R0+UR8+0xb40], R6 ;  /* 0x000b400600007988 */ /* 0x0003e80008000008 */
[----:B------:R1:W-:Y:S04]  /*526a0*/  STS.U8 [R0+UR8+0xb00], R19 ;  /* 0x000b001300007988 */ /* 0x0003e80008000008 */
[----:B------:R1:W-:Y:S04]  /*526b0*/  STS.U8 [R0+UR8+0xd00], R17 ;  /* 0x000d001100007988 */ /* 0x0003e80008000008 */
[----:B------:R1:W-:Y:S04]  /*526c0*/  STS.U8 [R0+UR8+0xd40], R14 ;  /* 0x000d400e00007988 */ /* 0x0003e80008000008 */
[----:B--2---:R2:W-:Y:S04]  /*526d0*/  STS.U8 [R0+UR8+0xf40], R29 ;  /* 0x000f401d00007988 */ /* 0x0045e80008000008 */
[----:B0-----:R-:W5:Y:S04]  /*526e0*/  LDL.LU R5, [R1+0xdec] ;  /* 0x000dec0001057983 */ /* 0x001f680000300800 */
[----:B-1----:R-:W5:Y:S04]  /*526f0*/  LDL.LU R6, [R1+0xde8] ;  /* 0x000de80001067983 */ /* 0x002f680000300800 */
[----:B------:R-:W5:Y:S04]  /*52700*/  LDL.LU R19, [R1+0xdcc] ;  /* 0x000dcc0001137983 */ /* 0x000f680000300800 */
[----:B------:R-:W5:Y:S04]  /*52710*/  LDL.LU R17, [R1+0xdc8] ;  /* 0x000dc80001117983 */ /* 0x000f680000300800 */
[----:B------:R-:W5:Y:S04]  /*52720*/  LDL.LU R14, [R1+0xdac] ;  /* 0x000dac00010e7983 */ /* 0x000f680000300800 */
[----:B------:R0:W-:Y:S04]  /*52730*/  STS.U8 [R0+UR8+0xf00], R12 ;  /* 0x000f000c00007988 */ /* 0x0001e80008000008 */
[----:B--2---:R-:W2:Y:S04]  /*52740*/  LDL.LU R29, [R1+0xda8] ;  /* 0x000da800011d7983 */ /* 0x004ea80000300800 */
[----:B----4-:R1:W-:Y:S04]  /*52750*/  STS.U8 [R0+UR8+0x1100], R16 ;  /* 0x0011001000007988 */ /* 0x0103e80008000008 */
[----:B------:R4:W-:Y:S04]  /*52760*/  STS.U8 [R0+UR8+0x540], R23 ;  /* 0x0005401700007988 */ /* 0x0009e80008000008 */
[----:B------:R-:W-:Y:S04]  /*52770*/  STS.U8 [R0+UR8+0x700], R21 ;  /* 0x0007001500007988 */ /* 0x000fe80008000008 */
[----:B------:R-:W-:Y:S04]  /*52780*/  STS.U8 [R0+UR8+0x900], R9 ;  /* 0x0009000900007988 */ /* 0x000fe80008000008 */
[----:B0-----:R-:W2:Y:S04]  /*52790*/  LDL.LU R12, [R1+0xd8c] ;  /* 0x000d8c00010c7983 */ /* 0x001ea80000300800 */
[----:B-1----:R-:W2:Y:S04]  /*527a0*/  LDL.LU R16, [R1+0xd88] ;  /* 0x000d880001107983 */ /* 0x002ea80000300800 */
[----:B----4-:R-:W4:Y:S04]  /*527b0*/  LDL.LU R23, [R1+0xd6c] ;  /* 0x000d6c0001177983 */ /* 0x010f280000300800 */
[----:B---3--:R0:W-:Y:S04]  /*527c0*/  STS.U8 [R0+UR8+0x740], R3 ;  /* 0x0007400300007988 */ /* 0x0081e80008000008 */
[----:B-----5:R1:W-:Y:S04]  /*527d0*/  STS.U8 [R0+UR8+0x1500], R7 ;  /* 0x0015000700007988 */ /* 0x0203e80008000008 */
[----:B------:R3:W-:Y:S04]  /*527e0*/  STS.U8 [R0+UR8+0x1540], R28 ;  /* 0x0015401c00007988 */ /* 0x0007e80008000008 */
[----:B------:R5:W-:Y:S04]  /*527f0*/  STS.U8 [R0+UR8+0x1740], R15 ;  /* 0x0017400f00007988 */ /* 0x000be80008000008 */
[----:B0-----:R-:W4:Y:S04]  /*52800*/  LDL.LU R3, [R1+0xd68] ;  /* 0x000d680001037983 */ /* 0x001f280000300800 */
[----:B------:R-:W4:Y:S04]  /*52810*/  LDL.LU R21, [R1+0xd4c] ;  /* 0x000d4c0001157983 */ /* 0x000f280000300800 */
[----:B------:R-:W4:Y:S04]  /*52820*/  LDL.LU R9, [R1+0xd48] ;  /* 0x000d480001097983 */ /* 0x000f280000300800 */
[----:B-1----:R-:W4:Y:S04]  /*52830*/  LDL.LU R7, [R1+0xbd0] ;  /* 0x000bd00001077983 */ /* 0x002f280000300800 */
[----:B---3--:R-:W3:Y:S04]  /*52840*/  LDL.LU R28, [R1+0xbcc] ;  /* 0x000bcc00011c7983 */ /* 0x008ee80000300800 */
[----:B-----5:R-:W5:Y:S04]  /*52850*/  LDL.LU R15, [R1+0xbb0] ;  /* 0x000bb000010f7983 */ /* 0x020f680000300800 */
        /* <DEDUP_REMOVED lines=24> */
[----:B--2---:R2:W-:Y:S04]  /*529e0*/  STS.U8 [R0+UR8+0x2140], R29 ;  /* 0x0021401d00007988 */ /* 0x0045e80008000008 */
[----:B------:R2:W-:Y:S04]  /*529f0*/  STS.U8 [R0+UR8+0x2340], R12 ;  /* 0x0023400c00007988 */ /* 0x0005e80008000008 */
[----:B------:R2:W-:Y:S04]  /*52a00*/  STS.U8 [R0+UR8+0x2300], R16 ;  /* 0x0023001000007988 */ /* 0x0005e80008000008 */
[----:B0-----:R-:W5:Y:S04]  /*52a10*/  LDL.LU R17, [R1+0xaf0] ;  /* 0x000af00001117983 */ /* 0x001f680000300800 */
[----:B-1----:R-:W5:Y:S04]  /*52a20*/  LDL.LU R14, [R1+0xaec] ;  /* 0x000aec00010e7983 */ /* 0x002f680000300800 */
[----:B--2---:R-:W2:Y:S04]  /*52a30*/  LDL.LU R29, [R1+0x510] ;  /* 0x00051000011d7983 */ /* 0x004ea80000300800 */
[----:B------:R-:W2:Y:S04]  /*52a40*/  LDL.LU R12, [R1+0x50c] ;  /* 0x00050c00010c7983 */ /* 0x000ea80000300800 */
[----:B------:R-:W2:Y:S04]  /*52a50*/  LDL.LU R16, [R1+0x4f0] ;  /* 0x0004f00001107983 */ /* 0x000ea80000300800 */
[----:B----4-:R0:W-:Y:S04]  /*52a60*/  STS.U8 [R0+UR8+0x2900], R7 ;  /* 0x0029000700007988 */ /* 0x0101e80008000008 */
[----:B---3--:R1:W-:Y:S04]  /*52a70*/  STS.U8 [R0+UR8+0x2940], R28 ;  /* 0x0029401c00007988 */ /* 0x0083e80008000008 */
[----:B-----5:R3:W-:Y:S04]  /*52a80*/  STS.U8 [R0+UR8+0x2b40], R15 ;  /* 0x002b400f00007988 */ /* 0x0207e80008000008 */
[----:B0-----:R-:W4:Y:S04]  /*52a90*/  LDL.LU R7, [R1+0x4ec] ;  /* 0x0004ec0001077983 */ /* 0x001f280000300800 */
[----:B-1----:R-:W5:Y:S04]  /*52aa0*/  LDL.LU R28, [R1+0x4d0] ;  /* 0x0004d000011c7983 */ /* 0x002f680000300800 */
[----:B---3--:R-:W3:Y:S04]  /*52ab0*/  LDL.LU R15, [R1+0x3ec] ;  /* 0x0003ec00010f7983 */ /* 0x008ee80000300800 */
        /* <DEDUP_REMOVED lines=25> */
[----:B--2---:R2:W-:Y:S04]  /*52c50*/  STS.U8 [R0+UR8+0x3900], R29 ;  /* 0x0039001d00007988 */ /* 0x0045e80008000008 */
[----:B------:R2:W-:Y:S04]  /*52c60*/  STS.U8 [R0+UR8+0x3940], R12 ;  /* 0x0039400c00007988 */ /* 0x0005e80008000008 */
[----:B------:R2:W-:Y:S04]  /*52c70*/  STS.U8 [R0+UR8+0x3b40], R16 ;  /* 0x003b401000007988 */ /* 0x0005e80008000008 */
[----:B0-----:R-:W3:Y:S04]  /*52c80*/  LDL.LU R27, [R1+0x32c] ;  /* 0x00032c00011b7983 */ /* 0x001ee80000300800 */
[----:B-1----:R-:W3:Y:S04]  /*52c90*/  LDL.LU R17, [R1+0x310] ;  /* 0x0003100001117983 */ /* 0x002ee80000300800 */
[----:B------:R-:W3:Y:S04]  /*52ca0*/  LDL.LU R14, [R1+0x30c] ;  /* 0x00030c00010e7983 */ /* 0x000ee80000300800 */
[----:B--2---:R-:W2:Y:S04]  /*52cb0*/  LDL.LU R29, [R1+0x2f0] ;  /* 0x0002f000011d7983 */ /* 0x004ea80000300800 */
[----:B------:R-:W2:Y:S04]  /*52cc0*/  LDL.LU R12, [R1+0x2ec] ;  /* 0x0002ec00010c7983 */ /* 0x000ea80000300800 */
[----:B------:R0:W-:Y:S04]  /*52cd0*/  STS.U8 [R0+UR8+0x3300], R5 ;  /* 0x0033000500007988 */ /* 0x0001e80008000008 */
[----:B------:R-:W2:Y:S04]  /*52ce0*/  LDL.LU R16, [R1+0x2d0] ;  /* 0x0002d00001107983 */ /* 0x000ea80000300800 */
[----:B------:R1:W-:Y:S04]  /*52cf0*/  STS.U8 [R0+UR8+0x3500], R6 ;  /* 0x0035000600007988 */ /* 0x0003e80008000008 */
[----:B------:R1:W-:Y:S04]  /*52d00*/  STS.U8 [R0+UR8+0x3540], R19 ;  /* 0x0035401300007988 */ /* 0x0003e80008000008 */
[----:B0-----:R-:W2:Y:S04]  /*52d10*/  LDL.LU R5, [R1+0x2cc] ;  /* 0x0002cc0001057983 */ /* 0x001ea80000300800 */
[----:B-1----:R-:W2:Y:S04]  /*52d20*/  LDL.LU R6, [R1+0x2a8] ;  /* 0x0002a80001067983 */ /* 0x002ea80000300800 */
[----:B------:R-:W2:Y:S04]  /*52d30*/  LDL.LU R19, [R1+0x2a4] ;  /* 0x0002a40001137983 */ /* 0x000ea80000300800 */
[----:B----4-:R0:W-:Y:S04]  /*52d40*/  STS.U8 [R0+UR8+0x3b00], R7 ;  /* 0x003b000700007988 */ /* 0x0101e80008000008 */
[----:B-----5:R1:W-:Y:S04]  /*52d50*/  STS.U8 [R0+UR8+0x3d00], R28 ;  /* 0x003d001c00007988 */ /* 0x0203e80008000008 */
[----:B---3--:R3:W-:Y:S04]  /*52d60*/  STS.U8 [R0+UR8+0x3d40], R15 ;  /* 0x003d400f00007988 */ /* 0x0087e80008000008 */
        /* <DEDUP_REMOVED lines=8> */
[----:B0-----:R-:W5:Y:S04]  /*52df0*/  LDL.LU R10, [R1+0x24c] ;  /* 0x00024c00010a7983 */ /* 0x001f680000300800 */
[----:B-1----:R-:W3:Y:S04]  /*52e00*/  LDL.LU R18, [R1+0x230] ;  /* 0x0002300001127983 */ /* 0x002ee80000300800 */
        /* <DEDUP_REMOVED lines=8> */
[----:B------:R0:W-:Y:S04]  /*52e90*/  STS.U8 [R0+UR8+0x4b40], R17 ;  /* 0x004b401100007988 */ /* 0x0001e80008000008 */
[----:B------:R-:W3:Y:S04]  /*52ea0*/  LDL.LU R26, [R1+0x1e8] ;  /* 0x0001e800011a7983 */ /* 0x000ee80000300800 */
[----:B------:R1:W-:Y:S04]  /*52eb0*/  STS.U8 [R0+UR8+0x4b00], R14 ;  /* 0x004b000e00007988 */ /* 0x0003e80008000008 */
[----:B--2---:R2:W-:Y:S04]  /*52ec0*/  STS.U8 [R0+UR8+0x4d00], R29 ;  /* 0x004d001d00007988 */ /* 0x0045e80008000008 */
[----:B------:R2:W-:Y:S04]  /*52ed0*/  STS.U8 [R0+UR8+0x4d40], R12 ;  /* 0x004d400c00007988 */ /* 0x0005e80008000008 */
[----:B------:R2:W-:Y:S04]  /*52ee0*/  STS.U8 [R0+UR8+0x4f40], R16 ;  /* 0x004f401000007988 */ /* 0x0005e80008000008 */
[----:B0-----:R-:W3:Y:S04]  /*52ef0*/  LDL.LU R17, [R1+0x1e4] ;  /* 0x0001e40001117983 */ /* 0x001ee80000300800 */
[----:B-1----:R-:W3:Y:S04]  /*52f00*/  LDL.LU R14, [R1+0x1d0] ;  /* 0x0001d000010e7983 */ /* 0x002ee80000300800 */
[----:B--2---:R-:W2:Y:S04]  /*52f10*/  LDL.LU R29, [R1+0x1cc] ;  /* 0x0001cc00011d7983 */ /* 0x004ea80000300800 */
[----:B------:R-:W2:Y:S04]  /*52f20*/  LDL.LU R12, [R1+0x1b0] ;  /* 0x0001b000010c7983 */ /* 0x000ea80000300800 */
[----:B------:R-:W2:Y:S04]  /*52f30*/  LDL.LU R16, [R1+0x1ac] ;  /* 0x0001ac0001107983 */ /* 0x000ea80000300800 */
[----:B------:R-:W-:Y:S04]  /*52f40*/  STS.U8 [R0+UR8+0x4940], R27 ;  /* 0x0049401b00007988 */ /* 0x000fe80008000008 */
[----:B------:R-:W-:Y:S04]  /*52f50*/  STS.U8 [R0+UR8+0x4f00], R5 ;  /* 0x004f000500007988 */ /* 0x000fe80008000008 */
[----:B------:R-:W-:Y:S04]  /*52f60*/  STS.U8 [R0+UR8+0x5100], R6 ;  /* 0x0051000600007988 */ /* 0x000fe80008000008 */
[----:B------:R-:W-:Y:S04]  /*52f70*/  STS.U8 [R0+UR8+0x5140], R19 ;  /* 0x0051401300007988 */ /* 0x000fe80008000008 */
[----:B----4-:R-:W-:Y:S04]  /*52f80*/  STS.U8 [R0+UR8+0x5340], R7 ;  /* 0x0053400700007988 */ /* 0x010fe80008000008 */
[----:B-----5:R0:W-:Y:S04]  /*52f90*/  STS.U8 [R0+UR8+0x5540], R10 ;  /* 0x0055400a00007988 */ /* 0x0201e80008000008 */
[----:B---3--:R1:W-:Y:S04]  /*52fa0*/  STS.U8 [R0+UR8+0x5700], R20 ;  /* 0x0057001400007988 */ /* 0x0083e80008000008 */
[----:B------:R3:W-:Y:S04]  /*52fb0*/  STS.U8 [R0+UR8+0x5900], R22 ;  /* 0x0059001600007988 */ /* 0x0007e80008000008 */
[----:B------:R4:W-:Y:S04]  /*52fc0*/  STS.U8 [R0+UR8+0x5940], R4 ;  /* 0x0059400400007988 */ /* 0x0009e80008000008 */
[----:B0-----:R-:W5:Y:S04]  /*52fd0*/  LDL.LU R10, [R1+0x190] ;  /* 0x00019000010a7983 */ /* 0x001f680000300800 */
[----:B-1----:R-:W5:Y:S04]  /*52fe0*/  LDL.LU R20, [R1+0x18c] ;  /* 0x00018c0001147983 */ /* 0x002f680000300800 */
[----:B---3--:R-:W3:Y:S04]  /*52ff0*/  LDL.LU R22, [R1+0x170] ;  /* 0x0001700001167983 */ /* 0x008ee80000300800 */
[----:B----4-:R-:W4:Y:S04]  /*53000*/  LDL.LU R4, [R1+0x16c] ;  /* 0x00016c0001047983 */ /* 0x010f280000300800 */
[----:B------:R-:W4:Y:S04]  /*53010*/  LDL.LU R27, [R1+0x150] ;  /* 0x00015000011b7983 */ /* 0x000f280000300800 */
[----:B------:R-:W4:Y:S04]  /*53020*/  LDL.LU R5, [R1+0x14c] ;  /* 0x00014c0001057983 */ /* 0x000f280000300800 */
[----:B------:R-:W4:Y:S04]  /*53030*/  LDL.LU R6, [R1+0x130] ;  /* 0x0001300001067983 */ /* 0x000f280000300800 */
[----:B------:R-:W4:Y:S04]  /*53040*/  LDL.LU R19, [R1+0x12c] ;  /* 0x00012c0001137983 */ /* 0x000f280000300800 */
[----:B------:R0:W-:Y:S04]  /*53050*/  STS.U8 [R0+UR8+0x5300], R28 ;  /* 0x0053001c00007988 */ /* 0x0001e80008000008 */
[----:B------:R-:W4:Y:S04]  /*53060*/  LDL.LU R7, [R1+0x110] ;  /* 0x0001100001077983 */ /* 0x000f280000300800 */
[----:B------:R1:W-:Y:S04]  /*53070*/  STS.U8 [R0+UR8+0x5500], R15 ;  /* 0x0055000f00007988 */ /* 0x0003e80008000008 */
[----:B------:R1:W-:Y:S04]  /*53080*/  STS.U8 [R0+UR8+0x5740], R18 ;  /* 0x0057401200007988 */ /* 0x0003e80008000008 */
[----:B0-----:R-:W4:Y:S04]  /*53090*/  LDL.LU R28, [R1+0x10c] ;  /* 0x00010c00011c7983 */ /* 0x001f280000300800 */
[----:B-1----:R-:W4:Y:S04]  /*530a0*/  LDL.LU R15, [R1+0xf0] ;  /* 0x0000f000010f7983 */ /* 0x002f280000300800 */
[----:B------:R-:W4:Y:S04]  /*530b0*/  LDL.LU R18, [R1+0xec] ;  /* 0x0000ec0001127983 */ /* 0x000f280000300800 */
[----:B------:R0:W-:Y:S04]  /*530c0*/  STS.U8 [R0+UR8+0x4300], R23 ;  /* 0x0043001700007988 */ /* 0x0001e80008000008 */
[----:B------:R1:W-:Y:S04]  /*530d0*/  STS.U8 [R0+UR8+0x4500], R3 ;  /* 0x0045000300007988 */ /* 0x0003e80008000008 */
[----:B------:R1:W-:Y:S04]  /*530e0*/  STS.U8 [R0+UR8+0x4540], R21 ;  /* 0x0045401500007988 */ /* 0x0003e80008000008 */
[----:B------:R1:W-:Y:S04]  /*530f0*/  STS.U8 [R0+UR8+0x5b40], R9 ;  /* 0x005b400900007988 */ /* 0x0003e80008000008 */
[----:B------:R1:W-:Y:S04]  /*53100*/  STS.U8 [R0+UR8+0x5b00], R8 ;  /* 0x005b000800007988 */ /* 0x0003e80008000008 */
[----:B------:R1:W-:Y:S04]  /*53110*/  STS.U8 [R0+UR8+0x5d00], R26 ;  /* 0x005d001a00007988 */ /* 0x0003e80008000008 */
[----:B0-----:R-:W4:Y:S04]  /*53120*/  LDL.LU R23, [R1+0xd0] ;  /* 0x0000d00001177983 */ /* 0x001f280000300800 */
[----:B-1----:R-:W4:Y:S04]  /*53130*/  LDL.LU R3, [R1+0xcc] ;  /* 0x0000cc0001037983 */ /* 0x002f280000300800 */
[----:B------:R-:W4:Y:S04]  /*53140*/  LDL.LU R21, [R1+0xb0] ;  /* 0x0000b00001157983 */ /* 0x000f280000300800 */
[----:B------:R-:W4:Y:S04]  /*53150*/  LDL.LU R9, [R1+0xac] ;  /* 0x0000ac0001097983 */ /* 0x000f280000300800 */
[----:B------:R-:W4:Y:S04]  /*53160*/  LDL.LU R8, [R1+0x90] ;  /* 0x0000900001087983 */ /* 0x000f280000300800 */
[----:B------:R0:W-:Y:S04]  /*53170*/  STS.U8 [R0+UR8+0x5d40], R17 ;  /* 0x005d401100007988 */ /* 0x0001e80008000008 */
[----:B------:R-:W4:Y:S04]  /*53180*/  LDL.LU R26, [R1+0x8c] ;  /* 0x00008c00011a7983 */ /* 0x000f280000300800 */
[----:B------:R1:W-:Y:S04]  /*53190*/  STS.U8 [R0+UR8+0x5f40], R14 ;  /* 0x005f400e00007988 */ /* 0x0003e80008000008 */
[----:B--2---:R2:W-:Y:S04]  /*531a0*/  STS.U8 [R0+UR8+0x5f00], R29 ;  /* 0x005f001d00007988 */ /* 0x0045e80008000008 */
[----:B------:R2:W-:Y:S04]  /*531b0*/  STS.U8 [R0+UR8+0x6100], R12 ;  /* 0x0061000c00007988 */ /* 0x0005e80008000008 */
[----:B------:R2:W-:Y:S04]  /*531c0*/  STS.U8 [R0+UR8+0x6140], R16 ;  /* 0x0061401000007988 */ /* 0x0005e80008000008 */
[----:B0-----:R-:W4:Y:S04]  /*531d0*/  LDL.LU R17, [R1+0x70] ;  /* 0x0000700001117983 */ /* 0x001f280000300800 */
[----:B-1----:R-:W4:Y:S04]  /*531e0*/  LDL.LU R14, [R1+0x6c] ;  /* 0x00006c00010e7983 */ /* 0x002f280000300800 */
[----:B--2---:R-:W2:Y:S04]  /*531f0*/  LDL.LU R29, [R1+0x50] ;  /* 0x00005000011d7983 */ /* 0x004ea80000300800 */
[----:B------:R-:W2:Y:S04]  /*53200*/  LDL.LU R12, [R1+0x4c] ;  /* 0x00004c00010c7983 */ /* 0x000ea80000300800 */
[----:B------:R-:W2:Y:S04]  /*53210*/  LDL.LU R16, [R1+0x10] ;  /* 0x0000100001107983 */ /* 0x000ea80000300800 */
[----:B-----5:R0:W-:Y:S04]  /*53220*/  STS.U8 [R0+UR8+0x6340], R10 ;  /* 0x0063400a00007988 */ /* 0x0201e80008000008 */
[----:B------:R1:W-:Y:S04]  /*53230*/  STS.U8 [R0+UR8+0x6300], R20 ;  /* 0x0063001400007988 */ /* 0x0003e80008000008 */
[----:B---3--:R3:W-:Y:S04]  /*53240*/  STS.U8 [R0+UR8+0x6500], R22 ;  /* 0x0065001600007988 */ /* 0x0087e80008000008 */
[----:B----4-:R4:W-:Y:S04]  /*53250*/  STS.U8 [R0+UR8+0x6540], R4 ;  /* 0x0065400400007988 */ /* 0x0109e80008000008 */
[----:B0-----:R-:W5:Y:S04]  /*53260*/  LDL.LU R10, [R1+0x3000] ;  /* 0x00300000010a7983 */ /* 0x001f680000300800 */
[----:B-1----:R-:W5:Y:S04]  /*53270*/  LDL.LU R20, [R1+0x2ffc] ;  /* 0x002ffc0001147983 */ /* 0x002f680000300800 */
[----:B---3--:R-:W3:Y:S04]  /*53280*/  LDL.LU R22, [R1+0x2ff8] ;  /* 0x002ff80001167983 */ /* 0x008ee80000300800 */
[----:B----4-:R-:W4:Y:S04]  /*53290*/  LDL.LU R4, [R1+0x2ff4] ;  /* 0x002ff40001047983 */ /* 0x010f280000300800 */
        /* <DEDUP_REMOVED lines=16> */
[----:B------:R0:W-:Y:S04]  /*533a0*/  STS.U8 [R0+UR8+0x7500], R17 ;  /* 0x0075001100007988 */ /* 0x0001e80008000008 */
        /* <DEDUP_REMOVED lines=18> */
[----:B0-----:R-:W2:Y:S04]  /*534d0*/  LDL.LU R25, [R1+0xf10] ;  /* 0x000f100001197983 */ /* 0x001ea80000300800 */
[----:B----4-:R0:W-:Y:S02]  /*534e0*/  STS.U8 [R0+UR8+0x7940], R4 ;  /* 0x0079400400007988 */ /* 0x0101e40008000008 */
[----:B0-----:R-:W0:Y:S02]  /*534f0*/  S2R R4, SR_TID.X ;  /* 0x0000000000047919 */ /* 0x001e240000002100 */
[----:B---3--:R-:W-:Y:S04]  /*53500*/  STS.U8 [R0+UR8+0x7b40], R22 ;  /* 0x007b401600007988 */ /* 0x008fe80008000008 */
[----:B-----5:R-:W-:Y:S04]  /*53510*/  STS.U8 [R0+UR8+0x7b00], R20 ;  /* 0x007b001400007988 */ /* 0x020fe80008000008 */
[----:B------:R1:W-:Y:S04]  /*53520*/  STS.U8 [R0+UR8+0x7d00], R10 ;  /* 0x007d000a00007988 */ /* 0x0003e80008000008 */
[----:B-1----:R-:W3:Y:S04]  /*53530*/  LDL.LU R0, [R1+0xef4] ;  /* 0x000ef40001007983 */ /* 0x002ee80000300800 */
        /* <DEDUP_REMOVED lines=20> */
[----:B------:R0:W-:Y:S04]  /*53680*/  STS.U8 [R4+UR8+0x9c0], R14 ;  /* 0x0009c00e04007988 */ /* 0x0001e80008000008 */
[----:B------:R-:W5:Y:S04]  /*53690*/  LDL.LU R26, [R1+0xde0] ;  /* 0x000de000011a7983 */ /* 0x000f680000300800 */
[----:B------:R1:W-:Y:S04]  /*536a0*/  STS.U8 [R4+UR8+0x180], R27 ;  /* 0x0001801b04007988 */ /* 0x0003e80008000008 */
[----:B0-----:R-:W5:Y:S04]  /*536b0*/  LDL.LU R14, [R1+0xdc4] ;  /* 0x000dc400010e7983 */ /* 0x001f680000300800 */
[----:B------:R0:W-:Y:S04]  /*536c0*/  STS.U8 [R4+UR8+0x1c0], R5 ;  /* 0x0001c00504007988 */ /* 0x0001e80008000008 */
[----:B-1----:R-:W5:Y:S04]  /*536d0*/  LDL.LU R27, [R1+0xdc0] ;  /* 0x000dc000011b7983 */ /* 0x002f680000300800 */
        /* <DEDUP_REMOVED lines=8> */
[----:B--2---:R-:W2:Y:S04]  /*53760*/  LDL.LU R29, [R1+0xd64] ;  /* 0x000d6400011d7983 */ /* 0x004ea80000300800 */
[----:B------:R0:W-:Y:S04]  /*53770*/  STS.U8 [R4+UR8+0xb80], R12 ;  /* 0x000b800c04007988 */ /* 0x0001e80008000008 */
[----:B------:R1:W-:Y:S04]  /*53780*/  STS.U8 [R4+UR8+0xd80], R16 ;  /* 0x000d801004007988 */ /* 0x0003e80008000008 */
[----:B------:R-:W-:Y:S04]  /*53790*/  STS.U8 [R4+UR8+0xdc0], R25 ;  /* 0x000dc01904007988 */ /* 0x000fe80008000008 */
[----:B0-----:R-:W2:Y:S04]  /*537a0*/  LDL.LU R12, [R1+0xd60] ;  /* 0x000d6000010c7983 */ /* 0x001ea80000300800 */
[----:B-1----:R-:W2:Y:S04]  /*537b0*/  LDL.LU R16, [R1+0xd44] ;  /* 0x000d440001107983 */ /* 0x002ea80000300800 */
[----:B---3--:R-:W-:Y:S04]  /*537c0*/  STS.U8 [R4+UR8+0xfc0], R0 ;  /* 0x000fc00004007988 */ /* 0x008fe80008000008 */
[----:B----4-:R-:W-:Y:S04]  /*537d0*/  STS.U8 [R4+UR8+0xf80], R24 ;  /* 0x000f801804007988 */ /* 0x010fe80008000008 */
[----:B-----5:R-:W-:Y:S04]  /*537e0*/  STS.U8 [R4+UR8+0x1180], R11 ;  /* 0x0011800b04007988 */ /* 0x020fe80008000008 */
[----:B------:R0:W-:Y:S04]  /*537f0*/  STS.U8 [R4+UR8+0x19c0], R7 ;  /* 0x0019c00704007988 */ /* 0x0001e80008000008 */
[----:B------:R1:W-:Y:S04]  /*53800*/  STS.U8 [R4+UR8+0x1bc0], R28 ;  /* 0x001bc01c04007988 */ /* 0x0003e80008000008 */
[----:B------:R3:W-:Y:S04]  /*53810*/  STS.U8 [R4+UR8+0x1b80], R15 ;  /* 0x001b800f04007988 */ /* 0x0007e80008000008 */
[----:B------:R4:W-:Y:S04]  /*53820*/  STS.U8 [R4+UR8+0x1d80], R18 ;  /* 0x001d801204007988 */ /* 0x0009e80008000008 */
        /* <DEDUP_REMOVED lines=8> */
[----:B0-----:R-:W3:Y:S04]  /*538b0*/  LDL.LU R14, [R1+0xba4] ;  /* 0x000ba400010e7983 */ /* 0x001ee80000300800 */
[----:B------:R-:W3:Y:S04]  /*538c0*/  LDL.LU R25, [R1+0xb88] ;  /* 0x000b880001197983 */ /* 0x000ee80000300800 */
[----:B------:R-:W3:Y:S04]  /*538d0*/  LDL.LU R0, [R1+0xb84] ;  /* 0x000b840001007983 */ /* 0x000ee80000300800 */
[----:B------:R-:W3:Y:S04]  /*538e0*/  LDL.LU R24, [R1+0xb68] ;  /* 0x000b680001187983 */ /* 0x000ee80000300800 */
[----:B------:R-:W3:Y:S04]  /*538f0*/  LDL.LU R11, [R1+0xb64] ;  /* 0x000b6400010b7983 */ /* 0x000ee80000300800 */
[----:B-1----:R-:W3:Y:S04]  /*53900*/  LDL.LU R10, [R1+0xb48] ;  /* 0x000b4800010a7983 */ /* 0x002ee80000300800 */
        /* <DEDUP_REMOVED lines=11> */
[----:B------:R-:W2:Y:S04]  /*539c0*/  LDL.LU R9, [R1+0xae8] ;  /* 0x000ae80001097983 */ /* 0x000ea80000300800 */
[----:B------:R-:W2:Y:S04]  /*539d0*/  LDL.LU R8, [R1+0xae4] ;  /* 0x000ae40001087983 */ /* 0x000ea80000300800 */
[----:B------:R0:W-:Y:S04]  /*539e0*/  STS.U8 [R4+UR8+0x2580], R29 ;  /* 0x0025801d04007988 */ /* 0x0001e80008000008 */
[----:B------:R-:W2:Y:S04]  /*539f0*/  LDL.LU R17, [R1+0x508] ;  /* 0x0005080001117983 */ /* 0x000ea80000300800 */
[----:B------:R1:W-:Y:S04]  /*53a00*/  STS.U8 [R4+UR8+0x25c0], R12 ;  /* 0x0025c00c04007988 */ /* 0x0003e80008000008 */
[----:B------:R1:W-:Y:S04]  /*53a10*/  STS.U8 [R4+UR8+0x27c0], R16 ;  /* 0x0027c01004007988 */ /* 0x0003e80008000008 */
[----:B------:R1:W-:Y:S04]  /*53a20*/  STS.U8 [R4+UR8+0x1dc0], R26 ;  /* 0x001dc01a04007988 */ /* 0x0003e80008000008 */
[----:B0-----:R-:W2:Y:S04]  /*53a30*/  LDL.LU R29, [R1+0x504] ;  /* 0x00050400011d7983 */ /* 0x001ea80000300800 */
[----:B-1----:R-:W2:Y:S04]  /*53a40*/  LDL.LU R12, [R1+0x4e8] ;  /* 0x0004e800010c7983 */ /* 0x002ea80000300800 */
[----:B------:R-:W2:Y:S04]  /*53a50*/  LDL.LU R16, [R1+0x4e4] ;  /* 0x0004e40001107983 */ /* 0x000ea80000300800 */
[----:B------:R-:W2:Y:S04]  /*53a60*/  LDL.LU R26, [R1+0x3e8] ;  /* 0x0003e800011a7983 */ /* 0x000ea80000300800 */
[----:B----4-:R0:W-:Y:S04]  /*53a70*/  STS.U8 [R4+UR8+0x2bc0], R18 ;  /* 0x002bc01204007988 */ /* 0x0101e80008000008 */
[----:B0-----:R-:W4:Y:S04]  /*53a80*/  LDL.LU R18, [R1+0x3e4] ;  /* 0x0003e40001127983 */ /* 0x001f280000300800 */
[----:B------:R0:W-:Y:S04]  /*53a90*/  STS.U8 [R4+UR8+0x1f80], R27 ;  /* 0x001f801b04007988 */ /* 0x0001e80008000008 */
[----:B------:R1:W-:Y:S04]  /*53aa0*/  STS.U8 [R4+UR8+0x2180], R5 ;  /* 0x0021800504007988 */ /* 0x0003e80008000008 */
[----:B------:R1:W-:Y:S04]  /*53ab0*/  STS.U8 [R4+UR8+0x21c0], R6 ;  /* 0x0021c00604007988 */ /* 0x0003e80008000008 */
[----:B------:R1:W-:Y:S04]  /*53ac0*/  STS.U8 [R4+UR8+0x23c0], R19 ;  /* 0x0023c01304007988 */ /* 0x0003e80008000008 */
[----:B-----5:R5:W-:Y:S04]  /*53ad0*/  STS.U8 [R4+UR8+0x2780], R7 ;  /* 0x0027800704007988 */ /* 0x020be80008000008 */
[----:B------:R3:W-:Y:S04]  /*53ae0*/  STS.U8 [R4+UR8+0x2980], R28 ;  /* 0x0029801c04007988 */ /* 0x0007e80008000008 */
[----:B0-----:R-:W4:Y:S04]  /*53af0*/  LDL.LU R27, [R1+0x3c8] ;  /* 0x0003c800011b7983 */ /* 0x001f280000300800 */
[----:B-1----:R-:W4:Y:S04]  /*53b00*/  LDL.LU R5, [R1+0x3c4] ;  /* 0x0003c40001057983 */ /* 0x002f280000300800 */
[----:B------:R-:W4:Y:S04]  /*53b10*/  LDL.LU R6, [R1+0x3a8] ;  /* 0x0003a80001067983 */ /* 0x000f280000300800 */
[----:B------:R-:W4:Y:S04]  /*53b20*/  LDL.LU R19, [R1+0x3a4] ;  /* 0x0003a40001137983 */ /* 0x000f280000300800 */
[----:B-----5:R-:W5:Y:S04]  /*53b30*/  LDL.LU R7, [R1+0x388] ;  /* 0x0003880001077983 */ /* 0x020f680000300800 */
[----:B---3--:R0:W-:Y:S04]  /*53b40*/  STS.U8 [R4+UR8+0x29c0], R15 ;  /* 0x0029c00f04007988 */ /* 0x0081e80008000008 */
[----:B------:R-:W3:Y:S04]  /*53b50*/  LDL.LU R28, [R1+0x384] ;  /* 0x00038400011c7983 */ /* 0x000ee80000300800 */
[----:B------:R1:W-:Y:S04]  /*53b60*/  STS.U8 [R4+UR8+0x2b80], R14 ;  /* 0x002b800e04007988 */ /* 0x0003e80008000008 */
[----:B--2---:R2:W-:Y:S04]  /*53b70*/  STS.U8 [R4+UR8+0x3980], R17 ;  /* 0x0039801104007988 */ /* 0x0045e80008000008 */
[----:B0-----:R-:W3:Y:S04]  /*53b80*/  LDL.LU R15, [R1+0x368] ;  /* 0x00036800010f7983 */ /* 0x001ee80000300800 */
[----:B-1----:R-:W3:Y:S04]  /*53b90*/  LDL.LU R14, [R1+0x364] ;  /* 0x00036400010e7983 */ /* 0x002ee80000300800 */
[----:B------:R0:W-:Y:S04]  /*53ba0*/  STS.U8 [R4+UR8+0x39c0], R29 ;  /* 0x0039c01d04007988 */ /* 0x0001e80008000008 */
[----:B--2---:R-:W2:Y:S04]  /*53bb0*/  LDL.LU R17, [R1+0x348] ;  /* 0x0003480001117983 */ /* 0x004ea80000300800 */
[----:B------:R1:W-:Y:S04]  /*53bc0*/  STS.U8 [R4+UR8+0x3bc0], R12 ;  /* 0x003bc00c04007988 */ /* 0x0003e80008000008 */
[----:B------:R1:W-:Y:S04]  /*53bd0*/  STS.U8 [R4+UR8+0x3b80], R16 ;  /* 0x003b801004007988 */ /* 0x0003e80008000008 */
[----:B0-----:R-:W2:Y:S04]  /*53be0*/  LDL.LU R29, [R1+0x344] ;  /* 0x00034400011d7983 */ /* 0x001ea80000300800 */
[----:B-1----:R-:W2:Y:S04]  /*53bf0*/  LDL.LU R12, [R1+0x328] ;  /* 0x00032800010c7983 */ /* 0x002ea80000300800 */
[----:B------:R-:W2:Y:S04]  /*53c00*/  LDL.LU R16, [R1+0x324] ;  /* 0x0003240001107983 */ /* 0x000ea80000300800 */
[----:B----4-:R0:W-:Y:S04]  /*53c10*/  STS.U8 [R4+UR8+0x3dc0], R18 ;  /* 0x003dc01204007988 */ /* 0x0101e80008000008 */
[----:B0-----:R-:W4:Y:S04]  /*53c20*/  LDL.LU R18, [R1+0x308] ;  /* 0x0003080001127983 */ /* 0x001f280000300800 */
        /* <DEDUP_REMOVED lines=10> */
[----:B-----5:R-:W5:Y:S04]  /*53cd0*/  LDL.LU R10, [R1+0x2c4] ;  /* 0x0002c400010a7983 */ /* 0x020f680000300800 */
        /* <DEDUP_REMOVED lines=14> */
[----:B---3--:R1:W-:Y:S04]  /*53dc0*/  STS.U8 [R4+UR8+0x4380], R28 ;  /* 0x0043801c04007988 */ /* 0x0083e80008000008 */
[----:B------:R3:W-:Y:S04]  /*53dd0*/  STS.U8 [R4+UR8+0x4580], R15 ;  /* 0x0045800f04007988 */ /* 0x0007e80008000008 */
[----:B------:R3:W-:Y:S04]  /*53de0*/  STS.U8 [R4+UR8+0x45c0], R14 ;  /* 0x0045c00e04007988 */ /* 0x0007e80008000008 */
[----:B------:R3:W-:Y:S04]  /*53df0*/  STS.U8 [R4+UR8+0x3d80], R26 ;  /* 0x003d801a04007988 */ /* 0x0007e80008000008 */
[----:B--2---:R2:W-:Y:S04]  /*53e00*/  STS.U8 [R4+UR8+0x4780], R29 ;  /* 0x0047801d04007988 */ /* 0x0045e80008000008 */
[----:B0-----:R-:W5:Y:S04]  /*53e10*/  LDL.LU R7, [R1+0x224] ;  /* 0x0002240001077983 */ /* 0x001f680000300800 */
[----:B-1----:R-:W5:Y:S04]  /*53e20*/  LDL.LU R28, [R1+0x210] ;  /* 0x00021000011c7983 */ /* 0x002f680000300800 */
[----:B---3--:R-:W3:Y:S04]  /*53e30*/  LDL.LU R15, [R1+0x20c] ;  /* 0x00020c00010f7983 */ /* 0x008ee80000300800 */
[----:B------:R-:W3:Y:S04]  /*53e40*/  LDL.LU R14, [R1+0x1f8] ;  /* 0x0001f800010e7983 */ /* 0x000ee80000300800 */
[----:B------:R-:W3:Y:S04]  /*53e50*/  LDL.LU R26, [R1+0x1f4] ;  /* 0x0001f400011a7983 */ /* 0x000ee80000300800 */
[----:B------:R0:W-:Y:S04]  /*53e60*/  STS.U8 [R4+UR8+0x3fc0], R27 ;  /* 0x003fc01b04007988 */ /* 0x0001e80008000008 */
[----:B--2---:R-:W2:Y:S04]  /*53e70*/  LDL.LU R29, [R1+0x1e0] ;  /* 0x0001e000011d7983 */ /* 0x004ea80000300800 */
[----:B------:R1:W-:Y:S04]  /*53e80*/  STS.U8 [R4+UR8+0x3f80], R5 ;  /* 0x003f800504007988 */ /* 0x0003e80008000008 */
[----:B------:R1:W-:Y:S04]  /*53e90*/  STS.U8 [R4+UR8+0x4180], R6 ;  /* 0x0041800604007988 */ /* 0x0003e80008000008 */
[----:B------:R1:W-:Y:S04]  /*53ea0*/  STS.U8 [R4+UR8+0x41c0], R19 ;  /* 0x0041c01304007988 */ /* 0x0003e80008000008 */
[----:B------:R1:W-:Y:S04]  /*53eb0*/  STS.U8 [R4+UR8+0x47c0], R17 ;  /* 0x0047c01104007988 */ /* 0x0003e80008000008 */
[----:B------:R1:W-:Y:S04]  /*53ec0*/  STS.U8 [R4+UR8+0x4980], R12 ;  /* 0x0049800c04007988 */ /* 0x0003e80008000008 */
[----:B0-----:R-:W2:Y:S04]  /*53ed0*/  LDL.LU R27, [R1+0x1dc] ;  /* 0x0001dc00011b7983 */ /* 0x001ea80000300800 */
[----:B-1----:R-:W2:Y:S04]  /*53ee0*/  LDL.LU R5, [R1+0x1c8] ;  /* 0x0001c80001057983 */ /* 0x002ea80000300800 */
[----:B------:R-:W2:Y:S04]  /*53ef0*/  LDL.LU R6, [R1+0x1c4] ;  /* 0x0001c40001067983 */ /* 0x000ea80000300800 */
[----:B------:R-:W2:Y:S04]  /*53f00*/  LDL.LU R19, [R1+0x1a8] ;  /* 0x0001a80001137983 */ /* 0x000ea80000300800 */
[----:B------:R-:W2:Y:S04]  /*53f10*/  LDL.LU R17, [R1+0x1a4] ;  /* 0x0001a40001117983 */ /* 0x000ea80000300800 */
[----:B------:R0:W-:Y:S04]  /*53f20*/  STS.U8 [R4+UR8+0x49c0], R16 ;  /* 0x0049c01004007988 */ /* 0x0001e80008000008 */
[----:B------:R-:W2:Y:S04]  /*53f30*/  LDL.LU R12, [R1+0x188] ;  /* 0x00018800010c7983 */ /* 0x000ea80000300800 */
[----:B0-----:R-:W2:Y:S04]  /*53f40*/  LDL.LU R16, [R1+0x184] ;  /* 0x0001840001107983 */ /* 0x001ea80000300800 */
[----:B----4-:R0:W-:Y:S04]  /*53f50*/  STS.U8 [R4+UR8+0x4bc0], R18 ;  /* 0x004bc01204007988 */ /* 0x0101e80008000008 */
[----:B0-----:R-:W4:Y:S04]  /*53f60*/  LDL.LU R18, [R1+0x168] ;  /* 0x0001680001127983 */ /* 0x001f280000300800 */
[----:B-----5:R0:W-:Y:S04]  /*53f70*/  STS.U8 [R4+UR8+0x5780], R7 ;  /* 0x0057800704007988 */ /* 0x0201e80008000008 */
[----:B------:R1:W-:Y:S04]  /*53f80*/  STS.U8 [R4+UR8+0x5980], R28 ;  /* 0x0059801c04007988 */ /* 0x0003e80008000008 */
[----:B---3--:R3:W-:Y:S04]  /*53f90*/  STS.U8 [R4+UR8+0x59c0], R15 ;  /* 0x0059c00f04007988 */ /* 0x0087e80008000008 */
[----:B------:R5:W-:Y:S04]  /*53fa0*/  STS.U8 [R4+UR8+0x5bc0], R14 ;  /* 0x005bc00e04007988 */ /* 0x000be80008000008 */
[----:B0-----:R-:W4:Y:S04]  /*53fb0*/  LDL.LU R7, [R1+0x164] ;  /* 0x0001640001077983 */ /* 0x001f280000300800 */
[----:B-1----:R-:W4:Y:S04]  /*53fc0*/  LDL.LU R28, [R1+0x148] ;  /* 0x00014800011c7983 */ /* 0x002f280000300800 */
[----:B---3--:R-:W3:Y:S04]  /*53fd0*/  LDL.LU R15, [R1+0x144] ;  /* 0x00014400010f7983 */ /* 0x008ee80000300800 */
[----:B-----5:R-:W5:Y:S04]  /*53fe0*/  LDL.LU R14, [R1+0x128] ;  /* 0x00012800010e7983 */ /* 0x020f680000300800 */
[----:B--2---:R0:W-:Y:S04]  /*53ff0*/  STS.U8 [R4+UR8+0x5d80], R29 ;  /* 0x005d801d04007988 */ /* 0x0041e80008000008 */
[----:B------:R1:W-:Y:S04]  /*54000*/  STS.U8 [R4+UR8+0x63c0], R12 ;  /* 0x0063c00c04007988 */ /* 0x0003e80008000008 */
[----:B0-----:R-:W2:Y:S04]  /*54010*/  LDL.LU R29, [R1+0x124] ;  /* 0x00012400011d7983 */ /* 0x001ea80000300800 */
[----:B------:R0:W-:Y:S04]  /*54020*/  STS.U8 [R4+UR8+0x6380], R16 ;  /* 0x0063801004007988 */ /* 0x0001e80008000008 */
[----:B-1----:R-:W2:Y:S04]  /*54030*/  LDL.LU R12, [R1+0x108] ;  /* 0x00010800010c7983 */ /* 0x002ea80000300800 */
[----:B0-----:R-:W2:Y:S04]  /*54040*/  LDL.LU R16, [R1+0x104] ;  /* 0x0001040001107983 */ /* 0x001ea80000300800 */
        /* <DEDUP_REMOVED lines=34> */
[----:B---3--:R-:W3:Y:S04]  /*54270*/  LDL.LU R7, [R1+0x1024] ;  /* 0x0010240001077983 */ /* 0x008ee80000300800 */
[----:B-----5:R-:W5:Y:S04]  /*54280*/  LDL.LU R5, [R1+0x274] ;  /* 0x0002740001057983 */ /* 0x020f680000300800 */
[----:B------:R-:W5:Y:S04]  /*54290*/  LDL.LU R6, [R1+0x270] ;  /* 0x0002700001067983 */ /* 0x000f680000300800 */
[----:B------:R0:W-:Y:S04]  /*542a0*/  STS.U8 [R4+UR8+0x61c0], R17 ;  /* 0x0061c01104007988 */ /* 0x0001e80008000008 */
[----:B------:R-:W5:Y:S04]  /*542b0*/  LDL.LU R19, [R1+0x284] ;  /* 0x0002840001137983 */ /* 0x000f680000300800 */
[----:B------:R1:W-:Y:S04]  /*542c0*/  STS.U8 [R4+UR8+0x67c0], R28 ;  /* 0x0067c01c04007988 */ /* 0x0003e80008000008 */
[----:B------:R1:W-:Y:S04]  /*542d0*/  STS.U8 [R4+UR8+0x6780], R15 ;  /* 0x0067800f04007988 */ /* 0x0003e80008000008 */
[----:B------:R1:W-:Y:S04]  /*542e0*/  STS.U8 [R4+UR8+0x6980], R14 ;  /* 0x0069800e04007988 */ /* 0x0003e80008000008 */
[----:B--2---:R2:W-:Y:S04]  /*542f0*/  STS.U8 [R4+UR8+0x69c0], R29 ;  /* 0x0069c01d04007988 */ /* 0x0045e80008000008 */
[----:B------:R2:W-:Y:S04]  /*54300*/  STS.U8 [R4+UR8+0x6bc0], R12 ;  /* 0x006bc00c04007988 */ /* 0x0005e80008000008 */
[----:B0-----:R-:W5:Y:S04]  /*54310*/  LDL.LU R17, [R1+0x280] ;  /* 0x0002800001117983 */ /* 0x001f680000300800 */
[----:B-1----:R-:W5:Y:S04]  /*54320*/  LDL.LU R28, [R1+0x298] ;  /* 0x00029800011c7983 */ /* 0x002f680000300800 */
[----:B------:R-:W5:Y:S04]  /*54330*/  LDL.LU R15, [R1+0x294] ;  /* 0x00029400010f7983 */ /* 0x000f680000300800 */
[----:B------:R-:W5:Y:S04]  /*54340*/  LDL.LU R14, [R1+0x2b0] ;  /* 0x0002b000010e7983 */ /* 0x000f680000300800 */
[----:B--2---:R-:W2:Y:S04]  /*54350*/  LDL.LU R29, [R1+0x2ac] ;  /* 0x0002ac00011d7983 */ /* 0x004ea80000300800 */
[----:B------:R-:W5:Y:S04]  /*54360*/  LDL.LU R12, [R1+0x2ff0] ;  /* 0x002ff000010c7983 */ /* 0x000f680000300800 */
[----:B------:R0:W-:Y:S04]  /*54370*/  STS.U8 [R4+UR8+0x6b80], R16 ;  /* 0x006b801004007988 */ /* 0x0001e80008000008 */
[----:B0-----:R-:W2:Y:S04]  /*54380*/  LDL.LU R16, [R1+0x2fec] ;  /* 0x002fec0001107983 */ /* 0x001ea80000300800 */
[----:B----4-:R0:W-:Y:S04]  /*54390*/  STS.U8 [R4+UR8+0x6d80], R18 ;  /* 0x006d801204007988 */ /* 0x0101e80008000008 */
[----:B0-----:R-:W4:Y:S04]  /*543a0*/  LDL.LU R18, [R1+0x2fe8] ;  /* 0x002fe80001127983 */ /* 0x001f280000300800 */
        /* <DEDUP_REMOVED lines=11> */
[----:B------:R-:W-:Y:S04]  /*54460*/  STS.U8 [R4+UR8+0x7780], R9 ;  /* 0x0077800904007988 */ /* 0x000fe80008000008 */
[----:B------:R-:W-:Y:S04]  /*54470*/  STS.U8 [R4+UR8+0x7980], R8 ;  /* 0x0079800804007988 */ /* 0x000fe80008000008 */
[----:B------:R-:W-:Y:S04]  /*54480*/  STS.U8 [R4+UR8+0x79c0], R26 ;  /* 0x0079c01a04007988 */ /* 0x000fe80008000008 */
[----:B------:R-:W-:Y:S04]  /*54490*/  STS.U8 [R4+UR8+0x7fc0], R27 ;  /* 0x007fc01b04007988 */ /* 0x000fe80008000008 */
[----:B---3--:R-:W-:Y:S04]  /*544a0*/  STS.U8 [R4+UR8+0x7f80], R7 ;  /* 0x007f800704007988 */ /* 0x008fe80008000008 */
[----:B-----5:R-:W-:Y:S04]  /*544b0*/  STS.U8 [R4+UR8+0x7d80], R12 ;  /* 0x007d800c04007988 */ /* 0x020fe80008000008 */
[----:B--2---:R-:W-:Y:S01]  /*544c0*/  STS.U8 [R4+UR8+0x7b80], R16 ;  /* 0x007b801004007988 */ /* 0x004fe20008000008 */
[----:B------:R-:W-:-:S02]  /*544d0*/  IMAD R6, R6, 0x100, R5 ;  /* 0x0000010006067824 */ /* 0x000fc400078e0205 */
[----:B------:R-:W-:Y:S02]  /*544e0*/  IMAD R5, R17, 0x100, R19 ;  /* 0x0000010011057824 */ /* 0x000fe400078e0213 */
[----:B0-----:R-:W-:Y:S01]  /*544f0*/  IMAD R3, R29, 0x100, R14 ;  /* 0x000001001d037824 */ /* 0x001fe200078e020e */
[----:B----4-:R0:W-:Y:S01]  /*54500*/  STS.U8 [R4+UR8+0x7bc0], R18 ;  /* 0x007bc01204007988 */ /* 0x0101e20008000008 */
[----:B------:R-:W-:Y:S01]  /*54510*/  BAR.SYNC.DEFER_BLOCKING 0x0 ;  /* 0x0000000000007b1d */ /* 0x000fe20000010000 */
[----:B0-----:R-:W-:-:S05]  /*54520*/  IMAD R4, R15, 0x100, R28 ;  /* 0x000001000f047824 */ /* 0x001fca00078e021c */
[----:B------:R-:W0:Y:S04]  /*54530*/  LDSM.16.M88.4 R20, [R2+UR8] ;  /* 0x000000080214783b */ /* 0x000e280008000200 */
[----:B------:R-:W1:Y:S04]  /*54540*/  LDSM.16.M88.4 R16, [R2+UR8+0x800] ;  /* 0x000800080210783b */ /* 0x000e680008000200 */
[----:B------:R-:W2:Y:S04]  /*54550*/  LDSM.16.M88.4 R12, [R2+UR8+0x1000] ;  /* 0x00100008020c783b */ /* 0x000ea80008000200 */
[----:B0-----:R-:W-:Y:S04]  /*54560*/  STL.64 [R1+0xae0], R20 ;  /* 0x000ae01401007387 */ /* 0x001fe80000100a00 */
[----:B------:R-:W-:Y:S04]  /*54570*/  STL.64 [R1+0xae8], R22 ;  /* 0x000ae81601007387 */ /* 0x000fe80000100a00 */
[----:B-1----:R0:W-:Y:S04]  /*54580*/  STL.64 [R1+0xaf0], R16 ;  /* 0x000af01001007387 */ /* 0x0021e80000100a00 */
[----:B------:R1:W-:Y:S04]  /*54590*/  STL.64 [R1+0xaf8], R18 ;  /* 0x000af81201007387 */ /* 0x0003e80000100a00 */
[----:B--2---:R-:W-:Y:S01]  /*545a0*/  STL.64 [R1+0xb00], R12 ;  /* 0x000b000c01007387 */ /* 0x004fe20000100a00 */
[----:B------:R-:W-:-:S03]  /*545b0*/  IMAD.MOV.U32 R27, RZ, RZ, R12 ;  /* 0x000000ffff1b7224 */ /* 0x000fc600078e000c */
[----:B------:R-:W-:Y:S01]  /*545c0*/  STL.64 [R1+0xb08], R14 ;  /* 0x000b080e01007387 */ /* 0x000fe20000100a00 */
[----:B------:R-:W-:-:S03]  /*545d0*/  IMAD.MOV.U32 R26, RZ, RZ, R13 ;  /* 0x000000ffff1a7224 */ /* 0x000fc600078e000d */
[----:B------:R-:W2:Y:S01]  /*545e0*/  LDSM.16.M88.4 R12, [R2+UR8+0x1800] ;  /* 0x00180008020c783b */ /* 0x000ea20008000200 */
[----:B0-----:R-:W-:Y:S02]  /*545f0*/  F2FP.F16.E4M3.UNPACK_B R16, R6 ;  /* 0x00000006ff10723e */ /* 0x001fe400020006ff */
[----:B-1----:R-:W-:Y:S02]  /*54600*/  F2FP.F16.E4M3.UNPACK_B R18, R4 ;  /* 0x00000004ff12723e */ /* 0x002fe400020006ff */
[----:B------:R-:W-:Y:S02]  /*54610*/  F2FP.F16.E4M3.UNPACK_B R19, R3 ;  /* 0x00000003ff13723e */ /* 0x000fe400020006ff */
[----:B------:R-:W-:-:S03]  /*54620*/  F2FP.F16.E4M3.UNPACK_B R17, R5 ;  /* 0x00000005ff11723e */ /* 0x000fc600020006ff */
[----:B------:R-:W-:Y:S04]  /*54630*/  STL.64 [R1+0x2fd0], R18 ;  /* 0x002fd01201007387 */ /* 0x000fe80000100a00 */
[----:B------:R-:W-:Y:S04]  /*54640*/  STL.64 [R1+0x2fc8], R16 ;  /* 0x002fc81001007387 */ /* 0x000fe80000100a00 */
[----:B------:R-:W0:Y:S04]  /*54650*/  LDSM.16.M88.4 R16, [R2+UR8+0x2000] ;  /* 0x002000080210783b */ /* 0x000e280008000200 */
[----:B--2---:R-:W-:Y:S04]  /*54660*/  STL.64 [R1+0xb10], R12 ;  /* 0x000b100c01007387 */ /* 0x004fe80000100a00 */
[----:B------:R-:W-:Y:S04]  /*54670*/  STL.64 [R1+0xb18], R14 ;  /* 0x000b180e01007387 */ /* 0x000fe80000100a00 */
[----:B0-----:R-:W-:Y:S04]  /*54680*/  STL.64 [R1+0xb20], R16 ;  /* 0x000b201001007387 */ /* 0x001fe80000100a00 */
[----:B------:R-:W-:Y:S01]  /*54690*/  STL.64 [R1+0xb28], R18 ;  /* 0x000b281201007387 */ /* 0x000fe20000100a00 */
[----:B------:R-:W-:-:S03]  /*546a0*/  IMAD.MOV.U32 R29, RZ, RZ, R17 ;  /* 0x000000ffff1d7224 */ /* 0x000fc600078e0011 */
[----:B------:R-:W0:Y:S04]  /*546b0*/  LDSM.16.M88.4 R16, [R2+UR8+0x2800] ;  /* 0x002800080210783b */ /* 0x000e280008000200 */
[----:B0-----:R-:W-:Y:S01]  /*546c0*/  STL.64 [R1+0xb30], R16 ;  /* 0x000b301001007387 */ /* 0x001fe20000100a00 */
[----:B------:R-:W-:-:S03]  /*546d0*/  IMAD.MOV.U32 R28, RZ, RZ, R16 ;  /* 0x000000ffff1c7224 */ /* 0x000fc600078e0010 */
[----:B------:R-:W-:Y:S01]  /*546e0*/  STL.64 [R1+0xb38], R18 ;  /* 0x000b381201007387 */ /* 0x000fe20000100a00 */
[----:B------:R-:W-:-:S03]  /*546f0*/  IMAD.MOV.U32 R4, RZ, RZ, R17 ;  /* 0x000000ffff047224 */ /* 0x000fc600078e0011 */
[----:B------:R-:W0:Y:S04]  /*54700*/  LDSM.16.M88.4 R16, [R2+UR8+0x3000] ;  /* 0x003000080210783b */ /* 0x000e280008000200 */
[----:B0-----:R-:W-:Y:S01]  /*54710*/  STL.64 [R1+0xb40], R16 ;  /* 0x000b401001007387 */ /* 0x001fe20000100a00 */
[----:B------:R-:W-:-:S03]  /*54720*/  IMAD.MOV.U32 R25, RZ, RZ, R16 ;  /* 0x000000ffff197224 */ /* 0x000fc600078e0010 */
[----:B------:R-:W-:Y:S01]  /*54730*/  STL.64 [R1+0xb48], R18 ;  /* 0x000b481201007387 */ /* 0x000fe20000100a00 */
[----:B------:R-:W-:-:S03]  /*54740*/  IMAD.MOV.U32 R5, RZ, RZ, R17 ;  /* 0x000000ffff057224 */ /* 0x000fc600078e0011 */
[----:B------:R-:W0:Y:S01]  /*54750*/  LDSM.16.M88.4 R16, [R2+UR8+0x3800] ;  /* 0x003800080210783b */ /* 0x000e220008000200 */
[----:B------:R-:W-:-:S03]  /*54760*/  IMAD.MOV.U32 R8, RZ, RZ, R21 ;  /* 0x000000ffff087224 */ /* 0x000fc600078e0015 */
[----:B0-----:R-:W-:Y:S01]  /*54770*/  STL.64 [R1+0xb50], R16 ;  /* 0x000b501001007387 */ /* 0x001fe20000100a00 */
[----:B------:R-:W-:-:S03]  /*54780*/  IMAD.MOV.U32 R24, RZ, RZ, R16 ;  /* 0x000000ffff187224 */ /* 0x000fc600078e0010 */
[----:B------:R-:W-:Y:S01]  /*54790*/  STL.64 [R1+0xb58], R18 ;  /* 0x000b581201007387 */ /* 0x000fe20000100a00 */
[----:B------:R-:W-:-:S03]  /*547a0*/  IMAD.MOV.U32 R6, RZ, RZ, R17 ;  /* 0x000000ffff067224 */ /* 0x000fc600078e0011 */
[----:B------:R-:W0:Y:S04]  /*547b0*/  LDSM.16.M88.4 R16, [R2+UR8+0x4000] ;  /* 0x004000080210783b */ /* 0x000e280008000200 */
[----:B------:R-:W-:Y:S04]  /*547c0*/  STL.64 [R1+0x2fe0], R26 ;  /* 0x002fe01a01007387 */ /* 0x000fe80000100a00 */
[----:B------:R-:W-:Y:S01]  /*547d0*/  STL.64 [R1+0x2fd8], R24 ;  /* 0x002fd81801007387 */ /* 0x000fe20000100a00 */
[----:B------:R-:W-:-:S03]  /*547e0*/  IMAD.MOV.U32 R7, RZ, RZ, R20 ;  /* 0x000000ffff077224 */ /* 0x000fc600078e0014 */
[----:B------:R-:W-:Y:S04]  /*547f0*/  LDSM.16.M88.4 R24, [R2+UR8+0x6000] ;  /* 0x006000080218783b */ /* 0x000fe80008000200 */
[----:B0-----:R-:W-:Y:S04]  /*54800*/  STL.64 [R1+0xb60], R16 ;  /* 0x000b601001007387 */ /* 0x001fe80000100a00 */
[----:B------:R0:W-:Y:S02]  /*54810*/  STL.64 [R1+0xb68], R18 ;  /* 0x000b681201007387 */ /* 0x0001e40000100a00 */
[----:B0-----:R-:W-:-:S02]  /*54820*/  IMAD.MOV.U32 R19, RZ, RZ, R8 ;  /* 0x000000ffff137224 */ /* 0x001fc400078e0008 */
        /* <DEDUP_REMOVED lines=12> */
[----:B0-----:R-:W-:Y:S04]  /*548f0*/  STL.64 [R1+0xb90], R8 ;  /* 0x000b900801007387 */ /* 0x001fe80000100a00 */
[----:B------:R0:W-:Y:S04]  /*54900*/  STL.64 [R1+0xb98], R10 ;  /* 0x000b980a01007387 */ /* 0x0001e80000100a00 */
[----:B------:R-:W-:Y:S04]  /*54910*/  STL.64 [R1+0xba0], R24 ;  /* 0x000ba01801007387 */ /* 0x000fe80000100a00 */
[----:B------:R-:W-:Y:S01]  /*54920*/  STL.64 [R1+0xba8], R26 ;  /* 0x000ba81a01007387 */ /* 0x000fe20000100a00 */
[----:B0-----:R-:W-:-:S02]  /*54930*/  IMAD.MOV.U32 R10, RZ, RZ, R24 ;  /* 0x000000ffff0a7224 */ /* 0x001fc400078e0018 */
[----:B------:R-:W-:Y:S02]  /*54940*/  IMAD.MOV.U32 R11, RZ, RZ, R25 ;  /* 0x000000ffff0b7224 */ /* 0x000fe400078e0019 */
[----:B------:R-:W0:Y:S01]  /*54950*/  LDSM.16.M88.4 R24, [R2+UR8+0x6800] ;  /* 0x006800080218783b */ /* 0x000e220008000200 */
[----:B------:R-:W-:Y:S02]  /*54960*/  IMAD.MOV.U32 R15, RZ, RZ, R13 ;  /* 0x000000ffff0f7224 */ /* 0x000fe400078e000d */
[----:B------:R-:W-:Y:S02]  /*54970*/  IMAD.MOV.U32 R12, RZ, RZ, R8 ;  /* 0x000000ffff0c7224 */ /* 0x000fe400078e0008 */
[----:B------:R-:W-:Y:S01]  /*54980*/  IMAD.MOV.U32 R13, RZ, RZ, R9 ;  /* 0x000000ffff0d7224 */ /* 0x000fe200078e0009 */
[----:B0-----:R-:W-:Y:S01]  /*54990*/  STL.64 [R1+0xbb0], R24 ;  /* 0x000bb01801007387 */ /* 0x001fe20000100a00 */
[----:B------:R-:W-:-:S03]  /*549a0*/  IMAD.MOV.U32 R8, RZ, RZ, R24 ;  /* 0x000000ffff087224 */ /* 0x000fc600078e0018 */
[----:B------:R-:W-:Y:S01]  /*549b0*/  STL.64 [R1+0xbb8], R26 ;  /* 0x000bb81a01007387 */ /* 0x000fe20000100a00 */
[----:B------:R-:W-:-:S03]  /*549c0*/  IMAD.MOV.U32 R9, RZ, RZ, R25 ;  /* 0x000000ffff097224 */ /* 0x000fc600078e0019 */
[----:B------:R-:W0:Y:S01]  /*549d0*/  LDSM.16.M88.4 R24, [R2+UR8+0x7000] ;  /* 0x007000080218783b */ /* 0x000e220008000200 */
[----:B------:R-:W-:-:S03]  /*549e0*/  LOP3.LUT R0, R2, 0x40, RZ, 0x3c, !PT ;  /* 0x0000004002007812 */ /* 0x000fc600078e3cff */
[----:B0-----:R-:W-:Y:S04]  /*549f0*/  STL.64 [R1+0xbc0], R24 ;  /* 0x000bc01801007387 */ /* 0x001fe80000100a00 */
[----:B------:R-:W-:Y:S01]  /*54a00*/  STL.64 [R1+0xbc8], R26 ;  /* 0x000bc81a01007387 */ /* 0x000fe20000100a00 */
[----:B------:R-:W-:-:S03]  /*54a10*/  IMAD.MOV.U32 R3, RZ, RZ, R25 ;  /* 0x000000ffff037224 */ /* 0x000fc600078e0019 */
[----:B------:R-:W0:Y:S04]  /*54a20*/  LDSM.16.M88.4 R24, [R2+UR8+0x7800] ;  /* 0x007800080218783b */ /* 0x000e280008000200 */
[----:B0-----:R-:W-:Y:S04]  /*54a30*/  STL.64 [R1+0xbd0], R24 ;  /* 0x000bd01801007387 */ /* 0x001fe80000100a00 */
[----:B------:R-:W-:Y:S04]  /*54a40*/  STL.64 [R1+0xbd8], R26 ;  /* 0x000bd81a01007387 */ /* 0x000fe80000100a00 */
[----:B------:R-:W0:Y:S04]  /*54a50*/  LDSM.16.M88.4 R24, [R0+UR8] ;  /* 0x000000080018783b */ /* 0x000e280008000200 */
[----:B0-----:R-:W-:Y:S04]  /*54a60*/  STL.64 [R1+0xd40], R24 ;  /* 0x000d401801007387 */ /* 0x001fe80000100a00 */
[----:B------:R-:W-:Y:S04]  /*54a70*/  STL.64 [R1+0xd48], R26 ;  /* 0x000d481a01007387 */ /* 0x000fe80000100a00 */
[----:B------:R-:W0:Y:S04]  /*54a80*/  LDSM.16.M88.4 R24, [R0+UR8+0x800] ;  /* 0x000800080018783b */ /* 0x000e280008000200 */
        /* <DEDUP_REMOVED lines=32> */
[----:B------:R-:W0:Y:S01]  /*54c90*/  LDSM.16.M88.4 R24, [R0+UR8+0x6000] ;  /* 0x006000080018783b */ /* 0x000e220008000200 */
[----:B------:R-:W-:Y:S01]  /*54ca0*/  F2FP.F16.E4M3.UNPACK_B R18, R18 ;  /* 0x00000012ff12723e */ /* 0x000fe200020006ff */
[----:B------:R-:W-:-:S02]  /*54cb0*/  IMAD.MOV.U32 R22, RZ, RZ, R16 ;  /* 0x000000ffff167224 */ /* 0x000fc400078e0010 */
[----:B------:R-:W-:Y:S01]  /*54cc0*/  IMAD.MOV.U32 R23, RZ, RZ, R17 ;  /* 0x000000ffff177224 */ /* 0x000fe200078e0011 */
[----:B------:R-:W-:Y:S01]  /*54cd0*/  F2FP.F16.E4M3.UNPACK_B R2, R19 ;  /* 0x00000013ff02723e */ /* 0x000fe200020006ff */
[----:B0-----:R-:W-:Y:S04]  /*54ce0*/  STL.64 [R1+0xe00], R24 ;  /* 0x000e001801007387 */ /* 0x001fe80000100a00 */
[----:B------:R0:W-:Y:S04]  /*54cf0*/  STL.64 [R1+0xe08], R26 ;  /* 0x000e081a01007387 */ /* 0x0001e80000100a00 */
[----:B0-----:R-:W2:Y:S04]  /*54d00*/  LDL.LU.64 R26, [R1+0x2fe0] ;  /* 0x002fe000011a7983 */ /* 0x001ea80000300a00 */
[----:B------:R-:W3:Y:S04]  /*54d10*/  LDL.LU.64 R24, [R1+0x2fd8] ;  /* 0x002fd80001187983 */ /* 0x000ee80000300a00 */
[----:B------:R-:W-:Y:S04]  /*54d20*/  STL [R1+0x20], R18 ;  /* 0x0000201201007387 */ /* 0x000fe80000100800 */
[----:B------:R-:W0:Y:S04]  /*54d30*/  LDSM.16.M88.4 R16, [R0+UR8+0x6800] ;  /* 0x006800080010783b */ /* 0x000e280008000200 */
[----:B0-----:R-:W-:Y:S04]  /*54d40*/  STL.64 [R1+0xe10], R16 ;  /* 0x000e101001007387 */ /* 0x001fe80000100a00 */
[----:B------:R-:W-:Y:S04]  /*54d50*/  STL [R1+0x24], R2 ;  /* 0x0000240201007387 */ /* 0x000fe80000100800 */
[----:B------:R-:W-:Y:S04]  /*54d60*/  STL.64 [R1+0xe18], R18 ;  /* 0x000e181201007387 */ /* 0x000fe80000100a00 */
[----:B------:R-:W0:Y:S04]  /*54d70*/  LDSM.16.M88.4 R16, [R0+UR8+0x7000] ;  /* 0x007000080010783b */ /* 0x000e280008000200 */
[----:B0-----:R-:W-:Y:S04]  /*54d80*/  STL.64 [R1+0xe30], R16 ;  /* 0x000e301001007387 */ /* 0x001fe80000100a00 */
[----:B------:R-:W-:Y:S04]  /*54d90*/  STL.64 [R1+0xe38], R18 ;  /* 0x000e381201007387 */ /* 0x000fe80000100a00 */
[----:B------:R-:W0:Y:S04]  /*54da0*/  LDSM.16.M88.4 R16, [R0+UR8+0x7800] ;  /* 0x007800080010783b */ /* 0x000e280008000200 */
[----:B0-----:R-:W-:Y:S04]  /*54db0*/  STL.64 [R1+0xe20], R16 ;  /* 0x000e201001007387 */ /* 0x001fe80000100a00 */
[----:B------:R0:W-:Y:S04]  /*54dc0*/  STL.64 [R1+0xe28], R18 ;  /* 0x000e281201007387 */ /* 0x0001e80000100a00 */
[----:B0-----:R-:W4:Y:S04]  /*54dd0*/  LDL.LU.64 R18, [R1+0x2fd0] ;  /* 0x002fd00001127983 */ /* 0x001f280000300a00 */
[----:B------:R-:W4:Y:S04]  /*54de0*/  LDL.LU.64 R16, [R1+0x2fc8] ;  /* 0x002fc80001107983 */ /* 0x000f280000300a00 */
[----:B------:R-:W5:Y:S04]  /*54df0*/  LDL R0, [R1+0xaf0] ;  /* 0x000af00001007983 */ /* 0x000f680000100800 */
[----:B------:R-:W2:Y:S04]  /*54e00*/  LDL R2, [R1+0xaf4] ;  /* 0x000af40001027983 */ /* 0x000ea80000100800 */
[----:B------:R0:W-:Y:S04]  /*54e10*/  STL.64 [R1+0x6f28], R6 ;  /* 0x006f280601007387 */ /* 0x0001e80000100a00 */
[----:B0-----:R-:W4:Y:S04]  /*54e20*/  LDL.64 R6, [R1+0x20] ;  /* 0x0000200001067983 */ /* 0x001f280000100a00 */
[----:B------:R-:W-:Y:S04]  /*54e30*/  STL.64 [R1+0x6f20], R4 ;  /* 0x006f200401007387 */ /* 0x000fe80000100a00 */
[----:B---3--:R-:W-:Y:S04]  /*54e40*/  STL.64 [R1+0x6f18], R24 ;  /* 0x006f181801007387 */ /* 0x008fe80000100a00 */
[----:B------:R0:W-:Y:S04]  /*54e50*/  STL.64 [R1+0x6f10], R22 ;  /* 0x006f101601007387 */ /* 0x0001e80000100a00 */
[----:B0-----:R-:W3:Y:S04]  /*54e60*/  LDL R23, [R1+0xb10] ;  /* 0x000b100001177983 */ /* 0x001ee80000100800 */
[----:B------:R0:W-:Y:S04]  /*54e70*/  STL.64 [R1+0x6f08], R20 ;  /* 0x006f081401007387 */ /* 0x0001e80000100a00 */
[----:B0-----:R-:W5:Y:S04]  /*54e80*/  LDL R21, [R1+0xb20] ;  /* 0x000b200001157983 */ /* 0x001f680000100800 */
[----:B---3--:R-:W-:Y:S04]  /*54e90*/  STL [R1+0x6f34], R23 ;  /* 0x006f341701007387 */ /* 0x008fe80000100800 */
[----:B-----5:R0:W-:Y:S04]  /*54ea0*/  STL [R1+0x6f30], R21 ;  /* 0x006f301501007387 */ /* 0x0201e80000100800 */
[----:B0-----:R-:W3:Y:S04]  /*54eb0*/  LDL.LU.64 R20, [R1+0x890] ;  /* 0x0008900001147983 */ /* 0x001ee80000300a00 */
[----:B------:R-:W3:Y:S04]  /*54ec0*/  LDL.LU.64 R22, [R1+0x898] ;  /* 0x0008980001167983 */ /* 0x000ee80000300a00 */
[----:B------:R-:W-:Y:S04]  /*54ed0*/  STL [R1+0x6ef0], R14 ;  /* 0x006ef00e01007387 */ /* 0x000fe80000100800 */
[----:B------:R-:W-:Y:S04]  /*54ee0*/  STL.64 [R1+0x6ee8], R12 ;  /* 0x006ee80c01007387 */ /* 0x000fe80000100a00 */
[----:B------:R-:W-:Y:S04]  /*54ef0*/  STL [R1+0x6ec8], R10 ;  /* 0x006ec80a01007387 */ /* 0x000fe80000100800 */
[----:B------:R-:W-:Y:S04]  /*54f00*/  STL [R1+0x6ec4], R11 ;  /* 0x006ec40b01007387 */ /* 0x000fe80000100800 */
[----:B------:R-:W-:Y:S04]  /*54f10*/  STL [R1+0x6ec0], R8 ;  /* 0x006ec00801007387 */ /* 0x000fe80000100800 */
[----:B------:R0:W-:Y:S04]  /*54f20*/  STL [R1+0x6ebc], R9 ;  /* 0x006ebc0901007387 */ /* 0x0001e80000100800 */
[----:B0-----:R-:W5:Y:S04]  /*54f30*/  LDL.LU.64 R8, [R1+0x8a0] ;  /* 0x0008a00001087983 */ /* 0x001f680000300a00 */
[----:B------:R-:W5:Y:S01]  /*54f40*/  LDL.LU.64 R10, [R1+0x8a8] ;  /* 0x0008a800010a7983 */ /* 0x000f620000300a00 */
[----:B------:R-:W-:-:S02]  /*54f50*/  F2FP.F16.E4M3.UNPACK_B R24, R0 ;  /* 0x00000000ff18723e */ /* 0x000fc400020006ff */
[----:B--2---:R-:W-:Y:S01]  /*54f60*/  F2FP.F16.E4M3.UNPACK_B R25, R2 ;  /* 0x00000002ff19723e */ /* 0x004fe200020006ff */
[----:B------:R0:W-:Y:S01]  /*54f70*/  STL [R1+0x6eb8], R3 ;  /* 0x006eb80301007387 */ /* 0x0001e20000100800 */
[----:B----4-:R-:W-:Y:S02]  /*54f80*/  IMAD.MOV.U32 R0, RZ, RZ, R7 ;  /* 0x000000ffff007224 */ /* 0x010fe400078e0007 */
[----:B------:R-:W-:Y:S01]  /*54f90*/  IMAD.MOV.U32 R2, RZ, RZ, R6 ;  /* 0x000000ffff027224 */ /* 0x000fe200078e0006 */
[----:B------:R-:W-:Y:S02]  /*54fa0*/  F2FP.F16.E4M3.UNPACK_B R12, R27 ;  /* 0x0000001bff0c723e */ /* 0x000fe400020006ff */
[----:B------:R-:W-:Y:S01]  /*54fb0*/  F2FP.F16.E4M3.UNPACK_B R13, R26 ;  /* 0x0000001aff0d723e */ /* 0x000fe200020006ff */
[----:B0-----:R-:W-:Y:S01]  /*54fc0*/  IMAD.MOV.U32 R3, RZ, RZ, R25 ;  /* 0x000000ffff037224 */ /* 0x001fe200078e0019 */
[----:B---3--:R-:W-:-:S15]  /*54fd0*/  HMMA.16816.F32 R20, R16, R6, R20 ;  /* 0x000000061014723c */ /* 0x008fde0000001814 */
[----:B------:R-:W-:-:S08]  /*54fe0*/  NOP ;  /* 0x0000000000007918 */ /* 0x000fd00000000000 */
[----:B------:R-:W-:Y:S04]  /*54ff0*/  STL.64 [R1+0x40], R20 ;  /* 0x0000401401007387 */ /* 0x000fe80000100a00 */
[----:B------:R0:W-:Y:S01]  /*55000*/  STL.64 [R1+0x48], R22 ;  /* 0x0000481601007387 */ /* 0x0001e20000100a00 */
[----:B-----5:R-:W-:Y:S03]  /*55010*/  HMMA.16816.F32 R8, R16, R24, R8 ;  /* 0x000000181008723c */ /* 0x020fe60000001808 */
[----:B0-----:R-:W2:Y:S04]  /*55020*/  LDL.LU R23, [R1+0x6f34] ;  /* 0x006f340001177983 */ /* 0x001ea80000300800 */
[----:B------:R-:W3:Y:S04]  /*55030*/  LDL.LU R21, [R1+0x6f30] ;  /* 0x006f300001157983 */ /* 0x000ee80000300800 */
[----:B------:R-:W-:Y:S04]  /*55040*/  STL.64 [R1+0x18], R24 ;  /* 0x0000181801007387 */ /* 0x000fe80000100a00 */
[----:B------:R-:W-:Y:S04]  /*55050*/  STL [R1+0x6ed0], R0 ;  /* 0x006ed00001007387 */ /* 0x000fe80000100800 */
[----:B------:R-:W-:Y:S04]  /*55060*/  STL [R1+0x6ecc], R2 ;  /* 0x006ecc0201007387 */ /* 0x000fe80000100800 */
[----:B------:R-:W4:Y:S04]  /*55070*/  LDL.LU.64 R4, [R1+0x990] ;  /* 0x0009900001047983 */ /* 0x000f280000300a00 */
[----:B------:R-:W4:Y:S04]  /*55080*/  LDL.LU.64 R6, [R1+0x998] ;  /* 0x0009980001067983 */ /* 0x000f280000300a00 */
[----:B------:R-:W-:Y:S04]  /*55090*/  STL [R1+0x10], R12 ;  /* 0x0000100c01007387 */ /* 0x000fe80000100800 */
[----:B------:R0:W-:Y:S04]  /*550a0*/  STL.64 [R1+0x50], R8 ;  /* 0x0000500801007387 */ /* 0x0001e80000100a00 */
[----:B------:R-:W-:Y:S04]  /*550b0*/  STL.64 [R1+0x58], R10 ;  /* 0x0000580a01007387 */ /* 0x000fe80000100a00 */
[----:B------:R-:W-:Y:S01]  /*550c0*/  STL [R1+0x14], R13 ;  /* 0x0000140d01007387 */ /* 0x000fe20000100800 */
[----:B0-----:R-:W-:-:S03]  /*550d0*/  IMAD.MOV.U32 R9, RZ, RZ, R24 ;  /* 0x000000ffff097224 */ /* 0x001fc600078e0018 */
[----:B------:R-:W5:Y:S04]  /*550e0*/  LDL.LU.64 R24, [R1+0x9b0] ;  /* 0x0009b00001187983 */ /* 0x000f680000300a00 */
[----:B------:R-:W5:Y:S04]  /*550f0*/  LDL.LU.64 R26, [R1+0x9b8] ;  /* 0x0009b800011a7983 */ /* 0x000f680000300a00 */
[----:B------:R0:W-:Y:S04]  /*55100*/  STL [R1+0x6ed4], R9 ;  /* 0x006ed40901007387 */ /* 0x0001e80000100800 */
[----:B0-----:R-:W3:Y:S04]  /*55110*/  LDL.LU.64 R8, [R1+0x970] ;  /* 0x0009700001087983 */ /* 0x001ee80000300a00 */
[----:B------:R-:W3:Y:S01]  /*55120*/  LDL.LU.64 R10, [R1+0x978] ;  /* 0x00097800010a7983 */ /* 0x000ee20000300a00 */
[----:B--2---:R-:W-:-:S02]  /*55130*/  F2FP.F16.E4M3.UNPACK_B R22, R23 ;  /* 0x00000017ff16723e */ /* 0x004fc400020006ff */
[----:B------:R-:W-:-:S07]  /*55140*/  F2FP.F16.E4M3.UNPACK_B R23, R15 ;  /* 0x0000000fff17723e */ /* 0x000fce00020006ff */
[C---:B----4-:R-:W-:Y:S06]  /*55150*/  HMMA.16816.F32 R4, R16.reuse, R22, R4 ;  /* 0x000000161004723c */ /* 0x050fec0000001804 */
[----:B---3--:R-:W-:-:S15]  /*55160*/  HMMA.16816.F32 R8, R16, R12, R8 ;  /* 0x0000000c1008723c */ /* 0x008fde0000001808 */
[----:B------:R-:W-:-:S08]  /*55170*/  NOP ;  /* 0x0000000000007918 */ /* 0x000fd00000000000 */
[----:B------:R0:W-:Y:S04]  /*55180*/  STL.64 [R1+0x60], R8 ;  /* 0x0000600801007387 */ /* 0x0001e80000100a00 */
[----:B------:R1:W-:Y:S04]  /*55190*/  STL.64 [R1+0x68], R10 ;  /* 0x0000680a01007387 */ /* 0x0003e80000100a00 */
[----:B------:R-:W-:Y:S01]  /*551a0*/  STL.64 [R1+0x8], R22 ;  /* 0x0000081601007387 */ /* 0x000fe20000100a00 */
[----:B0-----:R-:W-:Y:S02]  /*551b0*/  IMAD.MOV.U32 R8, RZ, RZ, R13 ;  /* 0x000000ffff087224 */ /* 0x001fe400078e000d */
[----:B-1----:R-:W-:-:S02]  /*551c0*/  IMAD.MOV.U32 R11, RZ, RZ, R12 ;  /* 0x000000ffff0b7224 */ /* 0x002fc400078e000c */
[----:B------:R-:W2:Y:S04]  /*551d0*/  LDL.LU.64 R12, [R1+0x9c0] ;  /* 0x0009c000010c7983 */ /* 0x000ea80000300a00 */
[----:B------:R-:W2:Y:S01]  /*551e0*/  LDL.LU.64 R14, [R1+0x9c8] ;  /* 0x0009c800010e7983 */ /* 0x000ea20000300a00 */
[----:B------:R-:W-:Y:S02]  /*551f0*/  F2FP.F16.E4M3.UNPACK_B R20, R21 ;  /* 0x00000015ff14723e */ /* 0x000fe400020006ff */
[----:B------:R-:W-:Y:S01]  /*55200*/  F2FP.F16.E4M3.UNPACK_B R21, R29 ;  /* 0x0000001dff15723e */ /* 0x000fe200020006ff */
[----:B------:R-:W-:Y:S04]  /*55210*/  STL.64 [R1+0x70], R4 ;  /* 0x0000700401007387 */ /* 0x000fe80000100a00 */
[----:B------:R0:W-:Y:S04]  /*55220*/  STL.64 [R1+0x78], R6 ;  /* 0x0000780601007387 */ /* 0x0001e80000100a00 */
[----:B0-----:R-:W3:Y:S04]  /*55230*/  LDL.LU.64 R6, [R1+0x6f28] ;  /* 0x006f280001067983 */ /* 0x001ee80000300a00 */
[----:B------:R-:W4:Y:S01]  /*55240*/  LDL.LU.64 R4, [R1+0x6f20] ;  /* 0x006f200001047983 */ /* 0x000f220000300a00 */
[----:B-----5:R-:W-:Y:S01]  /*55250*/  HMMA.16816.F32 R24, R16, R20, R24 ;  /* 0x000000141018723c */ /* 0x020fe20000001818 */
[----:B------:R-:W-:Y:S01]  /*55260*/  IMAD.MOV.U32 R10, RZ, RZ, R23 ;  /* 0x000000ffff0a7224 */ /* 0x000fe200078e0017 */
[----:B------:R-:W-:-:S04]  /*55270*/  F2FP.F16.E4M3.UNPACK_B R28, R28 ;  /* 0x0000001cff1c723e */ /* 0x000fc800020006ff */
[----:B------:R-:W-:Y:S01]  /*55280*/  STL.64 [R1], R20 ;  /* 0x0000001401007387 */ /* 0x000fe20000100a00 */
[----:B------:R-:W-:Y:S02]  /*55290*/  IMAD.MOV.U32 R9, RZ, RZ, R20 ;  /* 0x000000ffff097224 */ /* 0x000fe400078e0014 */
[----:B------:R-:W-:Y:S02]  /*552a0*/  IMAD.MOV.U32 R0, RZ, RZ, R21 ;  /* 0x000000ffff007224 */ /* 0x000fe400078e0015 */
[----:B------:R-:W-:-:S12]  /*552b0*/  IMAD.MOV.U32 R2, RZ, RZ, R22 ;  /* 0x000000ffff027224 */ /* 0x000fd800078e0016 */
[----:B------:R0:W-:Y:S04]  /*552c0*/  STL.64 [R1+0x80], R24 ;  /* 0x0000801801007387 */ /* 0x0001e80000100a00 */
[----:B------:R-:W-:Y:S04]  /*552d0*/  STL.64 [R1+0x88], R26 ;  /* 0x0000881a01007387 */ /* 0x000fe80000100a00 */
[----:B0-----:R-:W5:Y:S04]  /*552e0*/  LDL.LU.64 R24, [R1+0x6f18] ;  /* 0x006f180001187983 */ /* 0x001f680000300a00 */
[----:B------:R-:W3:Y:S04]  /*552f0*/  LDL.LU.64 R20, [R1+0xab0] ;  /* 0x000ab00001147983 */ /* 0x000ee80000300a00 */
[----:B------:R-:W3:Y:S04]  /*55300*/  LDL.LU.64 R22, [R1+0xab8] ;  /* 0x000ab80001167983 */ /* 0x000ee80000300a00 */
[----:B------:R-:W-:Y:S04]  /*55310*/  STL.64 [R1+0x6ee0], R10 ;  /* 0x006ee00a01007387 */ /* 0x000fe80000100a00 */
[----:B------:R2:W-:Y:S01]  /*55320*/  STL.64 [R1+0x6ed8], R8 ;  /* 0x006ed80801007387 */ /* 0x0005e20000100a00 */
[----:B----4-:R-:W-:-:S03]  /*55330*/  F2FP.F16.E4M3.UNPACK_B R29, R4 ;  /* 0x00000004ff1d723e */ /* 0x010fc600020006ff */
[----:B------:R-:W4:Y:S04]  /*55340*/  LDL.LU R4, [R1+0xe50] ;  /* 0x000e500001047983 */ /* 0x000f280000300800 */
[----:B--2---:R-:W-:Y:S01]  /*55350*/  HMMA.16816.F32 R8, R16, R28, R12 ;  /* 0x0000001c1008723c */ /* 0x004fe2000000180c */
[----:B------:R-:W2:Y:S04]  /*55360*/  LDL.LU.64 R12, [R1+0xbf0] ;  /* 0x000bf000010c7983 */ /* 0x000ea80000300a00 */
[----:B------:R-:W5:-:S15]  /*55370*/  LDL.LU.64 R14, [R1+0xbf8] ;  /* 0x000bf800010e7983 */ /* 0x000f5e0000300a00 */
[----:B------:R-:W-:-:S03]  /*55380*/  NOP ;  /* 0x0000000000007918 */ /* 0x000fc60000000000 */
[----:B------:R-:W-:Y:S04]  /*55390*/  STL.64 [R1+0x90], R8 ;  /* 0x0000900801007387 */ /* 0x000fe80000100a00 */
[----:B------:R-:W-:Y:S04]  /*553a0*/  STL.64 [R1+0x98], R10 ;  /* 0x0000980a01007387 */ /* 0x000fe80000100a00 */
[----:B-----5:R-:W-:Y:S04]  /*553b0*/  STL.64 [R1+0x6f00], R14 ;  /* 0x006f000e01007387 */ /* 0x020fe80000100a00 */
[----:B--2---:R0:W-:Y:S04]  /*553c0*/  STL.64 [R1+0x6ef8], R12 ;  /* 0x006ef80c01007387 */ /* 0x0041e80000100a00 */
[----:B0-----:R-:W2:Y:S04]  /*553d0*/  LDL.LU.64 R12, [R1+0xad0] ;  /* 0x000ad000010c7983 */ /* 0x001ea80000300a00 */
[----:B------:R-:W2:Y:S01]  /*553e0*/  LDL.LU.64 R14, [R1+0xad8] ;  /* 0x000ad800010e7983 */ /* 0x000ea20000300a00 */
[----:B------:R-:W-:-:S02]  /*553f0*/  F2FP.F16.E4M3.UNPACK_B R26, R25 ;  /* 0x00000019ff1a723e */ /* 0x000fc400020006ff */
[----:B------:R-:W-:Y:S01]  /*55400*/  F2FP.F16.E4M3.UNPACK_B R27, R5 ;  /* 0x00000005ff1b723e */ /* 0x000fe200020006ff */
[----:B------:R-:W5:Y:S01]  /*55410*/  LDL.LU.64 R8, [R1+0xc00] ;  /* 0x000c000001087983 */ /* 0x000f620000300a00 */
[----:B------:R-:W-:Y:S02]  /*55420*/  F2FP.F16.E4M3.UNPACK_B R24, R24 ;  /* 0x00000018ff18723e */ /* 0x000fe400020006ff */
[----:B---3--:R-:W-:Y:S01]  /*55430*/  F2FP.F16.E4M3.UNPACK_B R25, R6 ;  /* 0x00000006ff19723e */ /* 0x008fe200020006ff */
[----:B------:R-:W5:Y:S02]  /*55440*/  LDL.LU.64 R10, [R1+0xc08] ;  /* 0x000c0800010a7983 */ /* 0x000f640000300a00 */
[C---:B------:R-:W-:Y:S02]  /*55450*/  HMMA.16816.F32 R20, R16.reuse, R26, R20 ;  /* 0x0000001a1014723c */ /* 0x040fe40000001814 */
[----:B------:R-:W3:Y:S04]  /*55460*/  LDL.LU R5, [R1+0xe58] ;  /* 0x000e580001057983 */ /* 0x000ee80000300800 */
[----:B------:R0:W-:Y:S04]  /*55470*/  STL.64 [R1+0x6e80], R28 ;  /* 0x006e801c01007387 */ /* 0x0001e80000100a00 */
[----:B0-----:R-:W3:Y:S04]  /*55480*/  LDL.LU R29, [R1+0xe64] ;  /* 0x000e6400011d7983 */ /* 0x001ee80000300800 */
[----:B------:R-:W3:Y:S09]  /*55490*/  LDL.LU R6, [R1+0xe60] ;  /* 0x000e600001067983 */ /* 0x000ef20000300800 */
[----:B------:R-:W-:Y:S04]  /*554a0*/  STL.64 [R1+0xa0], R20 ;  /* 0x0000a01401007387 */ /* 0x000fe80000100a00 */
[----:B------:R0:W-:Y:S04]  /*554b0*/  STL.64 [R1+0xa8], R22 ;  /* 0x0000a81601007387 */ /* 0x0001e80000100a00 */
[----:B0-----:R-:W4:Y:S04]  /*554c0*/  LDL.LU.64 R22, [R1+0x6f10] ;  /* 0x006f100001167983 */ /* 0x001f280000300a00 */
[----:B------:R-:W5:Y:S01]  /*554d0*/  LDL.LU.64 R20, [R1+0x6f08] ;  /* 0x006f080001147983 */ /* 0x000f620000300a00 */
[----:B--2---:R-:W-:-:S15]  /*554e0*/  HMMA.16816.F32 R12, R16, R24, R12 ;  /* 0x00000018100c723c */ /* 0x004fde000000180c */
[----:B------:R-:W-:-:S08]  /*554f0*/  NOP ;  /* 0x0000000000007918 */ /* 0x000fd00000000000 */
[----:B------:R-:W-:Y:S04]  /*55500*/  STL.64 [R1+0xb0], R12 ;  /* 0x0000b00c01007387 */ /* 0x000fe80000100a00 */
[----:B------:R0:W-:Y:S04]  /*55510*/  STL.64 [R1+0xb8], R14 ;  /* 0x0000b80e01007387 */ /* 0x0001e80000100a00 */
[----:B0-----:R-:W2:Y:S04]  /*55520*/  LDL.LU.64 R14, [R1+0x6f00] ;  /* 0x006f0000010e7983 */ /* 0x001ea80000300a00 */
[----:B------:R-:W2:Y:S01]  /*55530*/  LDL.LU.64 R12, [R1+0x6ef8] ;  /* 0x006ef800010c7983 */ /* 0x000ea20000300a00 */
[----:B----4-:R-:W-:-:S02]  /*55540*/  F2FP.F16.E4M3.UNPACK_B R22, R22 ;  /* 0x00000016ff16723e */ /* 0x010fc400020006ff */
[----:B------:R-:W-:Y:S02]  /*55550*/  F2FP.F16.E4M3.UNPACK_B R23, R23 ;  /* 0x00000017ff17723e */ /* 0x000fe400020006ff */
[----:B-----5:R-:W-:Y:S02]  /*55560*/  F2FP.F16.E4M3.UNPACK_B R20, R20 ;  /* 0x00000014ff14723e */ /* 0x020fe400020006ff */
[----:B------:R-:W-:-:S07]  /*55570*/  F2FP.F16.E4M3.UNPACK_B R21, R21 ;  /* 0x00000015ff15723e */ /* 0x000fce00020006ff */
[C---:B------:R-:W-:Y:S01]  /*55580*/  HMMA.16816.F32 R8, R16.reuse, R20, R8 ;  /* 0x000000141008723c */ /* 0x040fe20000001808 */
[----:B------:R0:W-:Y:S04]  /*55590*/  STL.64 [R1+0x6e50], R26 ;  /* 0x006e501a01007387 */ /* 0x0001e80000100a00 */
[----:B0-----:R-:W4:Y:S04]  /*555a0*/  LDL.LU R26, [R1+0xe54] ;  /* 0x000e5400011a7983 */ /* 0x001f280000300800 */
[----:B------:R-:W3:Y:S04]  /*555b0*/  LDL.LU R27, [R1+0xe5c] ;  /* 0x000e5c00011b7983 */ /* 0x000ee80000300800 */
[----:B------:R-:W-:Y:S01]  /*555c0*/  STL.64 [R1+0x6e48], R24 ;  /* 0x006e481801007387 */ /* 0x000fe20000100a00 */
[----:B--2---:R-:W-:-:S15]  /*555d0*/  HMMA.16816.F32 R12, R16, R22, R12 ;  /* 0x00000016100c723c */ /* 0x004fde000000180c */
[----:B------:R-:W-:-:S08]  /*555e0*/  NOP ;  /* 0x0000000000007918 */ /* 0x000fd00000000000 */
[----:B------:R-:W-:Y:S04]  /*555f0*/  STL.64 [R1+0xc0], R12 ;  /* 0x0000c00c01007387 */ /* 0x000fe80000100a00 */
[----:B------:R0:W-:Y:S04]  /*55600*/  STL.64 [R1+0xc8], R14 ;  /* 0x0000c80e01007387 */ /* 0x0001e80000100a00 */
[----:B0-----:R-:W2:Y:S04]  /*55610*/  LDL.LU R14, [R1+0x6ef0] ;  /* 0x006ef000010e7983 */ /* 0x001ea80000300800 */
[----:B------:R-:W5:Y:S04]  /*55620*/  LDL.LU.64 R12, [R1+0x6ee8] ;  /* 0x006ee800010c7983 */ /* 0x000f680000300a00 */
[----:B------:R-:W-:Y:S01]  /*55630*/  STL.64 [R1+0xd0], R8 ;  /* 0x0000d00801007387 */ /* 0x000fe20000100a00 */
[----:B------:R-:W-:-:S03]  /*55640*/  F2FP.F16.E4M3.UNPACK_B R15, R7 ;  /* 0x00000007ff0f723e */ /* 0x000fc600020006ff */
[----:B------:R0:W-:Y:S04]  /*55650*/  STL.64 [R1+0xd8], R10 ;  /* 0x0000d80a01007387 */ /* 0x0001e80000100a00 */
[----:B0-----:R-:W4:Y:S04]  /*55660*/  LDL.LU.64 R10, [R1+0x6ee0] ;  /* 0x006ee000010a7983 */ /* 0x001f280000300a00 */
[----:B------:R-:W3:Y:S04]  /*55670*/  LDL.LU.64 R8, [R1+0x6ed8] ;  /* 0x006ed80001087983 */ /* 0x000ee80000300a00 */
[----:B------:R-:W5:Y:S04]  /*55680*/  LDL.LU R28, [R1+0xe6c] ;  /* 0x000e6c00011c7983 */ /* 0x000f680000300800 */
[----:B------:R-:W5:Y:S04]  /*55690*/  LDL.LU R7, [R1+0xe68] ;  /* 0x000e680001077983 */ /* 0x000f680000300800 */
[----:B------:R-:W-:Y:S04]  /*556a0*/  STL.64 [R1+0x6e30], R22 ;  /* 0x006e301601007387 */ /* 0x000fe80000100a00 */
[----:B------:R0:W-:Y:S04]  /*556b0*/  STL.64 [R1+0x6e28], R20 ;  /* 0x006e281401007387 */ /* 0x0001e80000100a00 */
[----:B0-----:R-:W4:Y:S04]  /*556c0*/  LDL.LU.64 R20, [R1+0xcf0] ;  /* 0x000cf00001147983 */ /* 0x001f280000300a00 */
[----:B------:R-:W4:Y:S01]  /*556d0*/  LDL.LU.64 R22, [R1+0xcf8] ;  /* 0x000cf80001167983 */ /* 0x000f220000300a00 */
[----:B--2---:R-:W-:-:S07]  /*556e0*/  F2FP.F16.E4M3.UNPACK_B R14, R14 ;  /* 0x0000000eff0e723e */ /* 0x004fce00020006ff */
[----:B----4-:R-:W-:-:S15]  /*556f0*/  HMMA.16816.F32 R20, R16, R14, R20 ;  /* 0x0000000e1014723c */ /* 0x010fde0000001814 */
[----:B------:R-:W-:-:S08]  /*55700*/  NOP ;  /* 0x0000000000007918 */ /* 0x000fd00000000000 */
[----:B------:R0:W-:Y:S04]  /*55710*/  STL.64 [R1+0xe0], R20 ;  /* 0x0000e01401007387 */ /* 0x0001e80000100a00 */
[----:B------:R3:W-:Y:S01]  /*55720*/  STL.64 [R1+0xe8], R22 ;  /* 0x0000e81601007387 */ /* 0x0007e20000100a00 */
[----:B0-----:R-:W-:Y:S02]  /*55730*/  IMAD.MOV.U32 R20, RZ, RZ, R2 ;  /* 0x000000ffff147224 */ /* 0x001fe400078e0002 */
[----:B---3--:R-:W-:Y:S02]  /*55740*/  IMAD.MOV.U32 R22, RZ, RZ, R9 ;  /* 0x000000ffff167224 */ /* 0x008fe400078e0009 */
[----:B------:R-:W2:Y:S01]  /*55750*/  LDL.LU R9, [R1+0x6ed4] ;  /* 0x006ed40001097983 */ /* 0x000ea20000300800 */
[----:B------:R-:W-:-:S03]  /*55760*/  IMAD.MOV.U32 R23, RZ, RZ, R0 ;  /* 0x000000ffff177224 */ /* 0x000fc600078e0000 */
[----:B------:R-:W3:Y:S04]  /*55770*/  LDL.LU R0, [R1+0x6ed0] ;  /* 0x006ed00001007983 */ /* 0x000ee80000300800 */
[----:B------:R-:W4:Y:S01]  /*55780*/  LDL.LU R2, [R1+0x6ecc] ;  /* 0x006ecc0001027983 */ /* 0x000f220000300800 */
[----:B------:R-:W-:Y:S02]  /*55790*/  IMAD.MOV.U32 R21, RZ, RZ, R10 ;  /* 0x000000ffff157224 */ /* 0x000fe400078e000a */
[----:B------:R-:W-:Y:S01]  /*557a0*/  IMAD R4, R4, 0x100, R26 ;  /* 0x0000010004047824 */ /* 0x000fe200078e021a */
[----:B------:R-:W5:Y:S01]  /*557b0*/  LDL.LU R10, [R1+0x6ec8] ;  /* 0x006ec800010a7983 */ /* 0x000f620000300800 */
[----:B------:R-:W-:Y:S02]  /*557c0*/  IMAD R5, R5, 0x100, R27 ;  /* 0x0000010005057824 */ /* 0x000fe400078e021b */
[----:B------:R-:W-:Y:S01]  /*557d0*/  IMAD.MOV.U32 R26, RZ, RZ, R11 ;  /* 0x000000ffff1a7224 */ /* 0x000fe200078e000b */
[----:B------:R-:W-:Y:S01]  /*557e0*/  STL.64 [R1+0x6e60], R22 ;  /* 0x006e601601007387 */ /* 0x000fe20000100a00 */
[----:B------:R-:W-:-:S03]  /*557f0*/  IMAD.MOV.U32 R27, RZ, RZ, R8 ;  /* 0x000000ffff1b7224 */ /* 0x000fc600078e0008 */
[----:B------:R-:W-:Y:S01]  /*55800*/  STL.64 [R1+0x6e58], R20 ;  /* 0x006e581401007387 */ /* 0x000fe20000100a00 */
[----:B------:R-:W-:-:S03]  /*55810*/  IMAD.MOV.U32 R25, RZ, RZ, R3 ;  /* 0x000000ffff197224 */ /* 0x000fc600078e0003 */
[----:B------:R-:W5:Y:S04]  /*55820*/  LDL.LU R11, [R1+0x6ec4] ;  /* 0x006ec400010b7983 */ /* 0x000f680000300800 */
[----:B------:R-:W5:Y:S04]  /*55830*/  LDL.LU R8, [R1+0x6ec0] ;  /* 0x006ec00001087983 */ /* 0x000f680000300800 */
[----:B------:R3:W-:Y:S01]  /*55840*/  STL.64 [R1+0x6e68], R26 ;  /* 0x006e681a01007387 */ /* 0x0007e20000100a00 */
[----:B--2---:R-:W-:-:S03]  /*55850*/  IMAD.MOV.U32 R24, RZ, RZ, R9 ;  /* 0x000000ffff187224 */ /* 0x004fc600078e0009 */
[----:B------:R-:W2:Y:S01]  /*55860*/  LDL.LU R9, [R1+0x6ebc] ;  /* 0x006ebc0001097983 */ /* 0x000ea20000300800 */
[----:B---3--:R-:W-:-:S03]  /*55870*/  IMAD.MOV.U32 R27, RZ, RZ, R0 ;  /* 0x000000ffff1b7224 */ /* 0x008fc600078e0000 */
[----:B------:R-:W3:Y:S01]  /*55880*/  LDL.LU R3, [R1+0x6eb8] ;  /* 0x006eb80001037983 */ /* 0x000ee20000300800 */
[----:B----4-:R-:W-:-:S03]  /*55890*/  IMAD.MOV.U32 R26, RZ, RZ, R2 ;  /* 0x000000ffff1a7224 */ /* 0x010fc600078e0002 */
[----:B------:R-:W4:Y:S04]  /*558a0*/  LDL.LU.64 R20, [R1+0xe40] ;  /* 0x000e400001147983 */ /* 0x000f280000300a00 */
[----:B------:R-:W4:Y:S04]  /*558b0*/  LDL.LU.64 R22, [R1+0xe48] ;  /* 0x000e480001167983 */ /* 0x000f280000300a00 */
[----:B------:R-:W3:Y:S04]  /*558c0*/  LDL R2, [R1+0xbc0] ;  /* 0x000bc00001027983 */ /* 0x000ee80000100800 */
[----:B------:R-:W-:Y:S04]  /*558d0*/  STL.64 [R1+0x6e90], R26 ;  /* 0x006e901a01007387 */ /* 0x000fe80000100a00 */
[----:B------:R0:W-:Y:S04]  /*558e0*/  STL.64 [R1+0x6e88], R24 ;  /* 0x006e881801007387 */ /* 0x0001e80000100a00 */
[----:B0-----:R-:W2:Y:S04]  /*558f0*/  LDL.LU.64 R24, [R1+0xd10] ;  /* 0x000d100001187983 */ /* 0x001ea80000300a00 */
[----:B------:R-:W2:Y:S01]  /*55900*/  LDL.LU.64 R26, [R1+0xd18] ;  /* 0x000d1800011a7983 */ /* 0x000ea20000300a00 */
[----:B-----5:R-:W-:-:S02]  /*55910*/  F2FP.F16.E4M3.UNPACK_B R12, R12 ;  /* 0x0000000cff0c723e */ /* 0x020fc400020006ff */
[----:B------:R-:W-:Y:S01]  /*55920*/  F2FP.F16.E4M3.UNPACK_B R13, R13 ;  /* 0x0000000dff0d723e */ /* 0x000fe200020006ff */
[----:B------:R-:W-:Y:S01]  /*55930*/  IMAD R6, R6, 0x100, R29 ;  /* 0x0000010006067824 */ /* 0x000fe200078e021d */
[----:B------:R-:W5:Y:S04]  /*55940*/  LDL R0, [R1+0xbd4] ;  /* 0x000bd40001007983 */ /* 0x000f680000100800 */
[----:B------:R-:W5:Y:S01]  /*55950*/  LDL R29, [R1+0xbd0] ;  /* 0x000bd000011d7983 */ /* 0x000f620000100800 */
[----:B--2---:R-:W-:-:S15]  /*55960*/  HMMA.16816.F32 R24, R16, R12, R24 ;  /* 0x0000000c1018723c */ /* 0x004fde0000001818 */
[----:B------:R-:W-:-:S08]  /*55970*/  NOP ;  /* 0x0000000000007918 */ /* 0x000fd00000000000 */
[----:B------:R0:W-:Y:S04]  /*55980*/  STL.64 [R1+0xf0], R24 ;  /* 0x0000f01801007387 */ /* 0x0001e80000100a00 */
[----:B------:R1:W-:Y:S04]  /*55990*/  STL.64 [R1+0xf8], R26 ;  /* 0x0000f81a01007387 */ /* 0x0003e80000100a00 */
[----:B------:R-:W-:Y:S04]  /*559a0*/  STL.64 [R1+0x6e10], R14 ;  /* 0x006e100e01007387 */ /* 0x000fe80000100a00 */
[----:B------:R4:W-:Y:S04]  /*559b0*/  STL.64 [R1+0x6e08], R12 ;  /* 0x006e080c01007387 */ /* 0x0009e80000100a00 */
[----:B0-----:R-:W2:Y:S04]  /*559c0*/  LDL.LU.64 R24, [R1+0xce0] ;  /* 0x000ce00001187983 */ /* 0x001ea80000300a00 */
[----:B-1----:R-:W3:Y:S01]  /*559d0*/  LDL.LU.64 R26, [R1+0xce8] ;  /* 0x000ce800011a7983 */ /* 0x002ee20000300a00 */
[----:B------:R-:W-:-:S02]  /*559e0*/  F2FP.F16.E4M3.UNPACK_B R10, R10 ;  /* 0x0000000aff0a723e */ /* 0x000fc400020006ff */
[----:B------:R-:W-:-:S07]  /*559f0*/  F2FP.F16.E4M3.UNPACK_B R11, R11 ;  /* 0x0000000bff0b723e */ /* 0x000fce00020006ff */
[----:B----4-:R-:W-:-:S15]  /*55a00*/  HMMA.16816.F32 R12, R16, R10, R20 ;  /* 0x0000000a100c723c */ /* 0x010fde0000001814 */
[----:B------:R-:W-:-:S08]  /*55a10*/  NOP ;  /* 0x0000000000007918 */ /* 0x000fd00000000000 */
[----:B------:R-:W-:Y:S04]  /*55a20*/  STL.64 [R1+0x100], R12 ;  /* 0x0001000c01007387 */ /* 0x000fe80000100a00 */
[----:B------:R-:W-:Y:S04]  /*55a30*/  STL.64 [R1+0x108], R14 ;  /* 0x0001080e01007387 */ /* 0x000fe80000100a00 */
[----:B---3--:R-:W-:Y:S04]  /*55a40*/  STL.64 [R1+0x6ea0], R26 ;  /* 0x006ea01a01007387 */ /* 0x008fe80000100a00 */
[----:B--2---:R0:W-:Y:S04]  /*55a50*/  STL.64 [R1+0x6e98], R24 ;  /* 0x006e981801007387 */ /* 0x0041e80000100a00 */
[----:B0-----:R-:W2:Y:S04]  /*55a60*/  LDL.LU.64 R24, [R1+0xd00] ;  /* 0x000d000001187983 */ /* 0x001ea80000300a00 */
[----:B------:R-:W3:Y:S01]  /*55a70*/  LDL.LU.64 R26, [R1+0xd08] ;  /* 0x000d0800011a7983 */ /* 0x000ee20000300a00 */
[----:B------:R-:W-:-:S02]  /*55a80*/  F2FP.F16.E4M3.UNPACK_B R8, R8 ;  /* 0x00000008ff08723e */ /* 0x000fc400020006ff */
[----:B------:R-:W-:Y:S01]  /*55a90*/  F2FP.F16.E4M3.UNPACK_B R9, R9 ;  /* 0x00000009ff09723e */ /* 0x000fe200020006ff */
[----:B---3--:R-:W-:Y:S04]  /*55aa0*/  STL.64 [R1+0x6eb0], R26 ;  /* 0x006eb01a01007387 */ /* 0x008fe80000100a00 */
[----:B--2---:R0:W-:Y:S04]  /*55ab0*/  STL.64 [R1+0x6ea8], R24 ;  /* 0x006ea81801007387 */ /* 0x0041e80000100a00 */
[----:B0-----:R-:W2:Y:S04]  /*55ac0*/  LDL.LU.64 R24, [R1+0xd20] ;  /* 0x000d200001187983 */ /* 0x001ea80000300a00 */
[----:B------:R-:W2:Y:S04]  /*55ad0*/  LDL.LU.64 R26, [R1+0xd28] ;  /* 0x000d2800011a7983 */ /* 0x000ea80000300a00 */
[----:B------:R-:W3:Y:S04]  /*55ae0*/  LDL.LU.64 R20, [R1+0xcb0] ;  /* 0x000cb00001147983 */ /* 0x000ee80000300a00 */
[----:B------:R-:W4:Y:S01]  /*55af0*/  LDL.LU.64 R22, [R1+0xcb8] ;  /* 0x000cb80001167983 */ /* 0x000f220000300a00 */
[----:B--2---:R-:W-:Y:S03]  /*55b00*/  HMMA.16816.F32 R24, R16, R8, R24 ;  /* 0x000000081018723c */ /* 0x004fe60000001818 */
[----:B----4-:R-:W-:Y:S04]  /*55b10*/  STL.64 [R1+0x6e78], R22 ;  /* 0x006e781601007387 */ /* 0x010fe80000100a00 */
[----:B---3--:R0:W-:Y:S04]  /*55b20*/  STL.64 [R1+0x6e70], R20 ;  /* 0x006e701401007387 */ /* 0x0081e80000100a00 */
[----:B0-----:R-:W2:Y:S04]  /*55b30*/  LDL.LU.64 R20, [R1+0xcc0] ;  /* 0x000cc00001147983 */ /* 0x001ea80000300a00 */
[----:B------:R-:W2:Y:S04]  /*55b40*/  LDL.LU.64 R22, [R1+0xcc8] ;  /* 0x000cc80001167983 */ /* 0x000ea80000300a00 */
[----:B------:R-:W3:Y:S04]  /*55b50*/  LDL.LU.64 R12, [R1+0xc90] ;  /* 0x000c9000010c7983 */ /* 0x000ee80000300a00 */
[----:B------:R-:W3:Y:S04]  /*55b60*/  LDL.LU.64 R14, [R1+0xc98] ;  /* 0x000c9800010e7983 */ /* 0x000ee80000300a00 */
[----:B------:R-:W-:Y:S04]  /*55b70*/  STL.64 [R1+0x2f0], R24 ;  /* 0x0002f01801007387 */ /* 0x000fe80000100a00 */
[----:B------:R0:W-:Y:S04]  /*55b80*/  STL.64 [R1+0x2f8], R26 ;  /* 0x0002f81a01007387 */ /* 0x0001e80000100a00 */
[----:B0-----:R-:W4:Y:S04]  /*55b90*/  LDL.LU.64 R26, [R1+0x6eb0] ;  /* 0x006eb000011a7983 */ /* 0x001f280000300a00 */
[----:B------:R-:W4:Y:S01]  /*55ba0*/  LDL.LU.64 R24, [R1+0x6ea8] ;  /* 0x006ea80001187983 */ /* 0x000f220000300a00 */
[----:B------:R-:W-:-:S02]  /*55bb0*/  F2FP.F16.E4M3.UNPACK_B R2, R2 ;  /* 0x00000002ff02723e */ /* 0x000fc400020006ff */
[----:B------:R-:W-:Y:S01]  /*55bc0*/  F2FP.F16.E4M3.UNPACK_B R3, R3 ;  /* 0x00000003ff03723e */ /* 0x000fe200020006ff */
[----:B------:R-:W-:Y:S01]  /*55bd0*/  IMAD R7, R7, 0x100, R28 ;  /* 0x0000010007077824 */ /* 0x000fe200078e021c */
[----:B-----5:R-:W-:Y:S02]  /*55be0*/  F2FP.F16.E4M3.UNPACK_B R28, R29 ;  /* 0x0000001dff1c723e */ /* 0x020fe400020006ff */
[----:B------:R-:W-:Y:S01]  /*55bf0*/  F2FP.F16.E4M3.UNPACK_B R29, R0 ;  /* 0x00000000ff1d723e */ /* 0x000fe200020006ff */
[----:B------:R-:W-:Y:S04]  /*55c00*/  STL.64 [R1+0x6df0], R10 ;  /* 0x006df00a01007387 */ /* 0x000fe80000100a00 */
[----:B------:R-:W-:Y:S04]  /*55c10*/  STL [R1+0x28], R28 ;  /* 0x0000281c01007387 */ /* 0x000fe80000100800 */
[----:B------:R0:W-:Y:S04]  /*55c20*/  STL.64 [R1+0x6de8], R8 ;  /* 0x006de80801007387 */ /* 0x0001e80000100a00 */
[----:B------:R-:W-:Y:S04]  /*55c30*/  STL [R1+0x2c], R29 ;  /* 0x00002c1d01007387 */ /* 0x000fe80000100800 */
[----:B0-----:R-:W5:Y:S04]  /*55c40*/  LDL.LU.64 R8, [R1+0xca0] ;  /* 0x000ca00001087983 */ /* 0x001f680000300a00 */
[----:B------:R-:W5:Y:S01]  /*55c50*/  LDL.LU.64 R10, [R1+0xca8] ;  /* 0x000ca800010a7983 */ /* 0x000f620000300a00 */
[----:B----4-:R-:W-:-:S15]  /*55c60*/  HMMA.16816.F32 R24, R16, R2, R24 ;  /* 0x000000021018723c */ /* 0x010fde0000001818 */
[----:B------:R-:W-:-:S08]  /*55c70*/  NOP ;  /* 0x0000000000007918 */ /* 0x000fd00000000000 */
[----:B------:R-:W-:Y:S04]  /*55c80*/  STL.64 [R1+0x2e0], R24 ;  /* 0x0002e01801007387 */ /* 0x000fe80000100a00 */
[----:B------:R0:W-:Y:S04]  /*55c90*/  STL.64 [R1+0x2e8], R26 ;  /* 0x0002e81a01007387 */ /* 0x0001e80000100a00 */
[----:B0-----:R-:W4:Y:S04]  /*55ca0*/  LDL.LU.64 R26, [R1+0x6ea0] ;  /* 0x006ea000011a7983 */ /* 0x001f280000300a00 */
[----:B------:R-:W4:Y:S02]  /*55cb0*/  LDL.LU.64 R24, [R1+0x6e98] ;  /* 0x006e980001187983 */ /* 0x000f240000300a00 */
[----:B----4-:R-:W-:Y:S02]  /*55cc0*/  HMMA.16816.F32 R16, R16, R28, R24 ;  /* 0x0000001c1010723c */ /* 0x010fe40000001818 */
[----:B------:R-:W4:Y:S04]  /*55cd0*/  LDL.LU.64 R26, [R1+0x6e90] ;  /* 0x006e9000011a7983 */ /* 0x000f280000300a00 */
[----:B------:R-:W2:Y:S04]  /*55ce0*/  LDL.LU.64 R24, [R1+0x6e88] ;  /* 0x006e880001187983 */ /* 0x000ea80000300a00 */
[----:B------:R-:W5:-:S13]  /*55cf0*/  LDL.LU.64 R28, [R1+0x6e80] ;  /* 0x006e8000011c7983 */ /* 0x000f5a0000300a00 */
[----:B------:R0:W-:Y:S04]  /*55d00*/  STL.64 [R1+0x2b0], R16 ;  /* 0x0002b01001007387 */ /* 0x0001e80000100a00 */
[----:B------:R1:W-:Y:S04]  /*55d10*/  STL.64 [R1+0x2b8], R18 ;  /* 0x0002b81201007387 */ /* 0x0003e80000100a00 */
[----:B0-----:R-:W4:Y:S04]  /*55d20*/  LDL.LU.64 R16, [R1+0xcd0] ;  /* 0x000cd00001107983 */ /* 0x001f280000300a00 */
[----:B-1----:R-:W4:Y:S01]  /*55d30*/  LDL.LU.64 R18, [R1+0xcd8] ;  /* 0x000cd80001127983 */ /* 0x002f220000300a00 */
[----:B------:R-:W-:-:S02]  /*55d40*/  F2FP.F16.E4M3.UNPACK_B R4, R4 ;  /* 0x00000004ff04723e */ /* 0x000fc400020006ff */
[----:B------:R-:W-:Y:S02]  /*55d50*/  F2FP.F16.E4M3.UNPACK_B R5, R5 ;  /* 0x00000005ff05723e */ /* 0x000fe400020006ff */
[----:B------:R-:W-:Y:S02]  /*55d60*/  F2FP.F16.E4M3.UNPACK_B R6, R6 ;  /* 0x00000006ff06723e */ /* 0x000fe400020006ff */
[----:B------:R-:W-:-:S07]  /*55d70*/  F2FP.F16.E4M3.UNPACK_B R7, R7 ;  /* 0x00000007ff07723e */ /* 0x000fce00020006ff */
[C---:B----4-:R-:W-:Y:S06]  /*55d80*/  HMMA.16816.F32 R16, R4.reuse, R26, R16 ;  /* 0x0000001a0410723c */ /* 0x050fec0000001810 */
[----:B--2---:R-:W-:-:S15]  /*55d90*/  HMMA.16816.F32 R24, R4, R24, R20 ;  /* 0x000000180418723c */ /* 0x004fde0000001814 */
[----:B------:R-:W-:-:S02]  /*55da0*/  NOP ;  /* 0x0000000000007918 */ /* 0x000fc40000000000 */
[----:B------:R0:W-:Y:S04]  /*55db0*/  STL.64 [R1+0x2a0], R16 ;  /* 0x0002a01001007387 */ /* 0x0001e80000100a00 */
[----:B------:R-:W-:Y:S04]  /*55dc0*/  STL.64 [R1+0x2a8], R18 ;  /* 0x0002a81201007387 */ /* 0x000fe80000100a00 */
[----:B0-----:R-:W2:Y:S04]  /*55dd0*/  LDL.LU R16, [R1+0xf44] ;  /* 0x000f440001107983 */ /* 0x001ea80000300800 */
[----:B------:R-:W4:Y:S04]  /*55de0*/  LDL.LU.64 R22, [R1+0x6e78] ;  /* 0x006e780001167983 */ /* 0x000f280000300a00 */
[----:B------:R-:W4:Y:S04]  /*55df0*/  LDL.LU.64 R20, [R1+0x6e70] ;  /* 0x006e700001147983 */ /* 0x000f280000300a00 */
[----:B------:R-:W-:Y:S04]  /*55e00*/  STL.64 [R1+0x290], R24 ;  /* 0x0002901801007387 */ /* 0x000fe80000100a00 */
[----:B------:R0:W-:Y:S04]  /*55e10*/  STL.64 [R1+0x298], R26 ;  /* 0x0002981a01007387 */ /* 0x0001e80000100a00 */
[----:B0-----:R-:W4:Y:S02]  /*55e20*/  LDL.LU.64 R26, [R1+0x6e68] ;  /* 0x006e6800011a7983 */ /* 0x001f240000300a00 */
[----:B----4-:R-:W-:Y:S02]  /*55e30*/  HMMA.16816.F32 R24, R4, R26, R20 ;  /* 0x0000001a0418723c */ /* 0x010fe40000001814 */
[----:B------:R-:W3:Y:S04]  /*55e40*/  LDL.LU.64 R22, [R1+0x6e60] ;  /* 0x006e600001167983 */ /* 0x000ee80000300a00 */
[----:B------:R-:W5:-:S15]  /*55e50*/  LDL.LU.64 R20, [R1+0x6e58] ;  /* 0x006e580001147983 */ /* 0x000f5e0000300a00 */
[----:B------:R-:W-:-:S02]  /*55e60*/  NOP ;  /* 0x0000000000007918 */ /* 0x000fc40000000000 */
[----:B------:R-:W-:Y:S04]  /*55e70*/  STL.64 [R1+0x280], R24 ;  /* 0x0002801801007387 */ /* 0x000fe80000100a00 */
[----:B------:R0:W-:Y:S04]  /*55e80*/  STL.64 [R1+0x288], R26 ;  /* 0x0002881a01007387 */ /* 0x0001e80000100a00 */
[----:B0-----:R-:W4:Y:S04]  /*55e90*/  LDL.LU.64 R26, [R1+0x6e50] ;  /* 0x006e5000011a7983 */ /* 0x001f280000300a00 */
[----:B------:R-:W2:Y:S01]  /*55ea0*/  LDL.LU.64 R24, [R1+0x6e48] ;  /* 0x006e480001187983 */ /* 0x000ea20000300a00 */
[C---:B---3--:R-:W-:Y:S06]  /*55eb0*/  HMMA.16816.F32 R12, R4.reuse, R22, R12 ;  /* 0x00000016040c723c */ /* 0x048fec000000180c */
[----:B-----5:R-:W-:-:S15]  /*55ec0*/  HMMA.16816.F32 R8, R4, R20, R8 ;  /* 0x000000140408723c */ /* 0x020fde0000001808 */
[----:B------:R-:W-:-:S08]  /*55ed0*/  NOP ;  /* 0x0000000000007918 */ /* 0x000fd00000000000 */
[----:B------:R0:W-:Y:S04]  /*55ee0*/  STL.64 [R1+0x270], R8 ;  /* 0x0002700801007387 */ /* 0x0001e80000100a00 */
[----:B------:R1:W-:Y:S04]  /*55ef0*/  STL.64 [R1+0x278], R10 ;  /* 0x0002780a01007387 */ /* 0x0003e80000100a00 */
[----:B0-----:R-:W3:Y:S04]  /*55f00*/  LDL.LU.64 R8, [R1+0xc80] ;  /* 0x000c800001087983 */ /* 0x001ee80000300a00 */
[----:B-1----:R-:W3:Y:S04]  /*55f10*/  LDL.LU.64 R10, [R1+0xc88] ;  /* 0x000c8800010a7983 */ /* 0x002ee80000300a00 */
[----:B------:R-:W-:Y:S04]  /*55f20*/  STL.64 [R1+0x260], R12 ;  /* 0x0002600c01007387 */ /* 0x000fe80000100a00 */
[----:B------:R-:W-:Y:S04]  /*55f30*/  STL.64 [R1+0x268], R14 ;  /* 0x0002680e01007387 */ /* 0x000fe80000100a00 */
[----:B------:R-:W5:Y:S04]  /*55f40*/  LDL.LU.64 R20, [R1+0xc60] ;  /* 0x000c600001147983 */ /* 0x000f680000300a00 */
[----:B------:R-:W4:Y:S04]  /*55f50*/  LDL.LU.64 R22, [R1+0xc68] ;  /* 0x000c680001167983 */ /* 0x000f280000300a00 */
[----:B----4-:R-:W-:Y:S04]  /*55f60*/  STL.64 [R1+0x6e40], R22 ;  /* 0x006e401601007387 */ /* 0x010fe80000100a00 */
[----:B-----5:R0:W-:Y:S04]  /*55f70*/  STL.64 [R1+0x6e38], R20 ;  /* 0x006e381401007387 */ /* 0x0201e80000100a00 */
[----:B0-----:R-:W4:Y:S04]  /*55f80*/  LDL.LU.64 R20, [R1+0xc70] ;  /* 0x000c700001147983 */ /* 0x001f280000300a00 */
[----:B------:R-:W4:Y:S04]  /*55f90*/  LDL.LU.64 R22, [R1+0xc78] ;  /* 0x000c780001167983 */ /* 0x000f280000300a00 */
[----:B------:R-:W5:Y:S04]  /*55fa0*/  LDL.LU.64 R12, [R1+0xc40] ;  /* 0x000c4000010c7983 */ /* 0x000f680000300a00 */
[----:B------:R-:W2:Y:S01]  /*55fb0*/  LDL.LU.64 R14, [R1+0xc48] ;  /* 0x000c4800010e7983 */ /* 0x000ea20000300a00 */
[C---:B---3--:R-:W-:Y:S03]  /*55fc0*/  HMMA.16816.F32 R8, R4.reuse, R28, R8 ;  /* 0x0000001c0408723c */ /* 0x048fe60000001808 */
[----:B--2---:R-:W-:Y:S04]  /*55fd0*/  STL.64 [R1+0x6e20], R14 ;  /* 0x006e200e01007387 */ /* 0x004fe80000100a00 */
[----:B-----5:R0:W-:Y:S04]  /*55fe0*/  STL.64 [R1+0x6e18], R12 ;  /* 0x006e180c01007387 */ /* 0x0201e80000100a00 */
[----:B0-----:R-:W2:Y:S04]  /*55ff0*/  LDL.LU.64 R12, [R1+0xc50] ;  /* 0x000c5000010c7983 */ /* 0x001ea80000300a00 */
[----:B------:R-:W2:Y:S04]  /*56000*/  LDL.LU.64 R14, [R1+0xc58] ;  /* 0x000c5800010e7983 */ /* 0x000ea80000300a00 */
[----:B------:R-:W3:Y:S04]  /*56010*/  LDL.LU R17, [R1+0xf58] ;  /* 0x000f580001117983 */ /* 0x000ee80000300800 */
[----:B------:R-:W5:Y:S04]  /*56020*/  LDL.LU R18, [R1+0xf70] ;  /* 0x000f700001127983 */ /* 0x000f680000300800 */
[----:B------:R-:W5:Y:S01]  /*56030*/  LDL.LU R19, [R1+0xf8c] ;  /* 0x000f8c0001137983 */ /* 0x000f620000300800 */
[C---:B----4-:R-:W-:Y:S03]  /*56040*/  HMMA.16816.F32 R20, R4.reuse, R26, R20 ;  /* 0x0000001a0414723c */ /* 0x050fe60000001814 */
[----:B-----5:R-:W-:Y:S04]  /*56050*/  STL.64 [R1+0x6e00], R18 ;  /* 0x006e001201007387 */ /* 0x020fe80000100a00 */
[----:B---3--:R0:W-:Y:S04]  /*56060*/  STL.64 [R1+0x6df8], R16 ;  /* 0x006df81001007387 */ /* 0x0081e80000100a00 */
[----:B------:R-:W3:Y:S04]  /*56070*/  LDL.LU R0, [R1+0xf84] ;  /* 0x000f840001007983 */ /* 0x000ee80000300800 */
[----:B0-----:R-:W4:Y:S04]  /*56080*/  LDL.LU.64 R16, [R1+0xc30] ;  /* 0x000c300001107983 */ /* 0x001f280000300a00 */
[----:B------:R-:W4:Y:S04]  /*56090*/  LDL.LU.64 R18, [R1+0xc38] ;  /* 0x000c380001127983 */ /* 0x000f280000300a00 */
[----:B------:R0:W-:Y:S04]  /*560a0*/  STL.64 [R1+0x250], R8 ;  /* 0x0002500801007387 */ /* 0x0001e80000100a00 */
[----:B------:R1:W-:Y:S04]  /*560b0*/  STL.64 [R1+0x258], R10 ;  /* 0x0002580a01007387 */ /* 0x0003e80000100a00 */
[----:B0-----:R-:W5:Y:S04]  /*560c0*/  LDL.LU.64 R8, [R1+0xc20] ;  /* 0x000c200001087983 */ /* 0x001f680000300a00 */
[----:B-1----:R-:W5:Y:S04]  /*560d0*/  LDL.LU.64 R10, [R1+0xc28] ;  /* 0x000c2800010a7983 */ /* 0x002f680000300a00 */
[----:B------:R0:W-:Y:S04]  /*560e0*/  STL.64 [R1+0x6d98], R28 ;  /* 0x006d981c01007387 */ /* 0x0001e80000100a00 */
[----:B0-----:R-:W3:Y:S04]  /*560f0*/  LDL.LU R28, [R1+0xf5c] ;  /* 0x000f5c00011c7983 */ /* 0x001ee80000300800 */
[----:B------:R-:W3:Y:S04]  /*56100*/  LDL.LU R29, [R1+0xf78] ;  /* 0x000f7800011d7983 */ /* 0x000ee80000300800 */
[----:B------:R-:W-:Y:S04]  /*56110*/  STL.64 [R1+0x240], R20 ;  /* 0x0002401401007387 */ /* 0x000fe80000100a00 */
[----:B------:R0:W-:Y:S04]  /*56120*/  STL.64 [R1+0x248], R22 ;  /* 0x0002481601007387 */ /* 0x0001e80000100a00 */
[----:B0-----:R-:W2:Y:S04]  /*56130*/  LDL.LU.64 R22, [R1+0x6e40] ;  /* 0x006e400001167983 */ /* 0x001ea80000300a00 */
[----:B------:R-:W2:Y:S02]  /*56140*/  LDL.LU.64 R20, [R1+0x6e38] ;  /* 0x006e380001147983 */ /* 0x000ea40000300a00 */
[----:B--2---:R-:W-:-:S15]  /*56150*/  HMMA.16816.F32 R20, R4, R24, R20 ;  /* 0x000000180414723c */ /* 0x004fde0000001814 */
[----:B------:R-:W-:-:S08]  /*56160*/  NOP ;  /* 0x0000000000007918 */ /* 0x000fd00000000000 */
[----:B------:R-:W-:Y:S04]  /*56170*/  STL.64 [R1+0x230], R20 ;  /* 0x0002301401007387 */ /* 0x000fe80000100a00 */
[----:B------:R0:W-:Y:S04]  /*56180*/  STL.64 [R1+0x238], R22 ;  /* 0x0002381601007387 */ /* 0x0001e80000100a00 */
[----:B0-----:R-:W2:Y:S04]  /*56190*/  LDL.LU.64 R22, [R1+0x6e30] ;  /* 0x006e300001167983 */ /* 0x001ea80000300a00 */
[----:B------:R-:W4:Y:S04]  /*561a0*/  LDL.LU.64 R20, [R1+0x6e28] ;  /* 0x006e280001147983 */ /* 0x000f280000300a00 */
[----:B------:R0:W-:Y:S04]  /*561b0*/  STL.64 [R1+0x6d90], R26 ;  /* 0x006d901a01007387 */ /* 0x0001e80000100a00 */
[----:B0-----:R-:W3:Y:S04]  /*561c0*/  LDL.LU R27, [R1+0xf50] ;  /* 0x000f5000011b7983 */ /* 0x001ee80000300800 */
[----:B------:R-:W-:Y:S01]  /*561d0*/  STL.64 [R1+0x6d88], R24 ;  /* 0x006d881801007387 */ /* 0x000fe20000100a00 */
[----:B--2---:R-:W-:-:S15]  /*561e0*/  HMMA.16816.F32 R12, R4, R22, R12 ;  /* 0x00000016040c723c */ /* 0x004fde000000180c */
[----:B------:R-:W-:-:S08]  /*561f0*/  NOP ;  /* 0x0000000000007918 */ /* 0x000fd00000000000 */
[----:B------:R-:W-:Y:S04]  /*56200*/  STL.64 [R1+0x220], R12 ;  /* 0x0002200c01007387 */ /* 0x000fe80000100a00 */
[----:B------:R0:W-:Y:S04]  /*56210*/  STL.64 [R1+0x228], R14 ;  /* 0x0002280e01007387 */ /* 0x0001e80000100a00 */
[----:B0-----:R-:W4:Y:S04]  /*56220*/  LDL.LU.64 R14, [R1+0x6e20] ;  /* 0x006e2000010e7983 */ /* 0x001f280000300a00 */
[----:B------:R-:W4:Y:S02]  /*56230*/  LDL.LU.64 R12, [R1+0x6e18] ;  /* 0x006e1800010c7983 */ /* 0x000f240000300a00 */
[----:B----4-:R-:W-:-:S15]  /*56240*/  HMMA.16816.F32 R12, R4, R20, R12 ;  /* 0x00000014040c723c */ /* 0x010fde000000180c */
[----:B------:R-:W-:-:S08]  /*56250*/  NOP ;  /* 0x0000000000007918 */ /* 0x000fd00000000000 */
[----:B------:R-:W-:Y:S04]  /*56260*/  STL.64 [R1+0x210], R12 ;  /* 0x0002100c01007387 */ /* 0x000fe80000100a00 */
[----:B------:R0:W-:Y:S04]  /*56270*/  STL.64 [R1+0x218], R14 ;  /* 0x0002180e01007387 */ /* 0x0001e80000100a00 */
[----:B0-----:R-:W2:Y:S04]  /*56280*/  LDL.LU.64 R14, [R1+0x6e10] ;  /* 0x006e1000010e7983 */ /* 0x001ea80000300a00 */
[----:B------:R-:W5:Y:S04]  /*56290*/  LDL.LU.64 R12, [R1+0x6e08] ;  /* 0x006e0800010c7983 */ /* 0x000f680000300a00 */
[----:B------:R-:W-:Y:S04]  /*562a0*/  STL.64 [R1+0x6d80], R22 ;  /* 0x006d801601007387 */ /* 0x000fe80000100a00 */
[----:B------:R0:W-:Y:S04]  /*562b0*/  STL.64 [R1+0x6d78], R20 ;  /* 0x006d781401007387 */ /* 0x0001e80000100a00 */
[----:B0-----:R-:W4:Y:S04]  /*562c0*/  LDL.LU.64 R20, [R1+0xc10] ;  /* 0x000c100001147983 */ /* 0x001f280000300a00 */
[----:B------:R-:W4:Y:S01]  /*562d0*/  LDL.LU.64 R22, [R1+0xc18] ;  /* 0x000c180001167983 */ /* 0x000f220000300a00 */
[----:B--2---:R-:W-:-:S15]  /*562e0*/  HMMA.16816.F32 R16, R4, R14, R16 ;  /* 0x0000000e0410723c */ /* 0x004fde0000001810 */
[----:B------:R-:W-:-:S08]  /*562f0*/  NOP ;  /* 0x0000000000007918 */ /* 0x000fd00000000000 */
[----:B------:R-:W-:Y:S04]  /*56300*/  STL.64 [R1+0x200], R16 ;  /* 0x0002001001007387 */ /* 0x000fe80000100a00 */
[----:B------:R0:W-:Y:S04]  /*56310*/  STL.64 [R1+0x208], R18 ;  /* 0x0002081201007387 */ /* 0x0001e80000100a00 */
[----:B0-----:R-:W2:Y:S04]  /*56320*/  LDL.LU.64 R18, [R1+0x6e00] ;  /* 0x006e000001127983 */ /* 0x001ea80000300a00 */
[----:B------:R-:W3:Y:S01]  /*56330*/  LDL.LU.64 R16, [R1+0x6df8] ;  /* 0x006df80001107983 */ /* 0x000ee20000300a00 */
[----:B-----5:R-:W-:Y:S03]  /*56340*/  HMMA.16816.F32 R8, R4, R12, R8 ;  /* 0x0000000c0408723c */ /* 0x020fe60000001808 */
[----:B------:R-:W-:Y:S04]  /*56350*/  STL [R1+0x6d6c], R14 ;  /* 0x006d6c0e01007387 */ /* 0x000fe80000100800 */
[----:B------:R-:W-:-:S15]  /*56360*/  STL [R1+0x6d68], R15 ;  /* 0x006d680f01007387 */ /* 0x000fde0000100800 */
[----:B------:R-:W-:-:S01]  /*56370*/  NOP ;  /* 0x0000000000007918 */ /* 0x000fc20000000000 */
[----:B------:R-:W-:Y:S04]  /*56380*/  STL.64 [R1+0x1f0], R8 ;  /* 0x0001f00801007387 */ /* 0x000fe80000100a00 */
[----:B------:R0:W-:Y:S04]  /*56390*/  STL.64 [R1+0x1f8], R10 ;  /* 0x0001f80a01007387 */ /* 0x0001e80000100a00 */
[----:B0-----:R-:W4:Y:S04]  /*563a0*/  LDL.LU.64 R10, [R1+0x6df0] ;  /* 0x006df000010a7983 */ /* 0x001f280000300a00 */
[----:B------:R-:W5:Y:S04]  /*563b0*/  LDL.LU.64 R8, [R1+0x6de8] ;  /* 0x006de80001087983 */ /* 0x000f680000300a00 */
[----:B------:R-:W2:Y:S04]  /*563c0*/  LDL.64 R24, [R1+0x18] ;  /* 0x0000180001187983 */ /* 0x000ea80000100a00 */
[----:B------:R-:W-:Y:S04]  /*563d0*/  STL [R1+0x6d74], R12 ;  /* 0x006d740c01007387 */ /* 0x000fe80000100800 */
[----:B------:R0:W-:Y:S04]  /*563e0*/  STL [R1+0x6d70], R13 ;  /* 0x006d700d01007387 */ /* 0x0001e80000100800 */
[----:B0-----:R-:W5:Y:S01]  /*563f0*/  LDL.64 R12, [R1+0x28] ;  /* 0x00002800010c7983 */ /* 0x001f620000100a00 */
[----:B---3--:R-:W-:-:S03]  /*56400*/  IMAD R16, R16, 0x100, R27 ;  /* 0x0000010010107824 */ /* 0x008fc600078e021b */
[----:B------:R-:W3:Y:S04]  /*56410*/  LDL.64 R26, [R1+0x10] ;  /* 0x00001000011a7983 */ /* 0x000ee80000100a00 */
[----:B---3--:R-:W-:Y:S04]  /*56420*/  STL.64 [R1+0x6dd0], R26 ;  /* 0x006dd01a01007387 */ /* 0x008fe80000100a00 */
[----:B--2---:R0:W-:Y:S04]  /*56430*/  STL.64 [R1+0x6dc8], R24 ;  /* 0x006dc81801007387 */ /* 0x0041e80000100a00 */
[----:B0-----:R-:W5:Y:S04]  /*56440*/  LDL.LU.64 R24, [R1+0xbe0] ;  /* 0x000be00001187983 */ /* 0x001f680000300a00 */
[----:B------:R-:W5:Y:S01]  /*56450*/  LDL.LU.64 R26, [R1+0xbe8] ;  /* 0x000be800011a7983 */ /* 0x000f620000300a00 */
[----:B----4-:R-:W-:-:S15]  /*56460*/  HMMA.16816.F32 R20, R4, R10, R20 ;  /* 0x0000000a0414723c */ /* 0x010fde0000001814 */
[----:B------:R-:W-:-:S08]  /*56470*/  NOP ;  /* 0x0000000000007918 */ /* 0x000fd00000000000 */
[----:B------:R0:W-:Y:S04]  /*56480*/  STL.64 [R1+0x1e0], R20 ;  /* 0x0001e01401007387 */ /* 0x0001e80000100a00 */
[----:B------:R1:W-:Y:S04]  /*56490*/  STL.64 [R1+0x1e8], R22 ;  /* 0x0001e81601007387 */ /* 0x0003e80000100a00 */
[----:B0-----:R-:W2:Y:S04]  /*564a0*/  LDL.LU.64 R20, [R1+0xac0] ;  /* 0x000ac00001147983 */ /* 0x001ea80000300a00 */
[----:B-1----:R-:W2:Y:S04]  /*564b0*/  LDL.LU.64 R22, [R1+0xac8] ;  /* 0x000ac80001167983 */ /* 0x002ea80000300a00 */
[----:B------:R-:W-:Y:S01]  /*564c0*/  STL.64 [R1+0x6db0], R10 ;  /* 0x006db00a01007387 */ /* 0x000fe20000100a00 */
[----:B-----5:R-:W-:-:S15]  /*564d0*/  HMMA.16816.F32 R24, R4, R8, R24 ;  /* 0x000000080418723c */ /* 0x020fde0000001818 */
[----:B------:R-:W-:-:S08]  /*564e0*/  NOP ;  /* 0x0000000000007918 */ /* 0x000fd00000000000 */
[----:B------:R0:W-:Y:S04]  /*564f0*/  STL.64 [R1+0x2d0], R24 ;  /* 0x0002d01801007387 */ /* 0x0001e80000100a00 */
[----:B------:R1:W-:Y:S04]  /*56500*/  STL.64 [R1+0x2d8], R26 ;  /* 0x0002d81a01007387 */ /* 0x0003e80000100a00 */
[----:B0-----:R-:W3:Y:S04]  /*56510*/  LDL.LU.64 R24, [R1+0xa90] ;  /* 0x000a900001187983 */ /* 0x001ee80000300a00 */
[----:B-1----:R-:W4:Y:S01]  /*56520*/  LDL.LU.64 R26, [R1+0xa98] ;  /* 0x000a9800011a7983 */ /* 0x002f220000300a00 */
[----:B--2---:R-:W-:Y:S03]  /*56530*/  HMMA.16816.F32 R20, R4, R2, R20 ;  /* 0x000000020414723c */ /* 0x004fe60000001814 */
[----:B----4-:R-:W-:Y:S04]  /*56540*/  STL.64 [R1+0x6de0], R26 ;  /* 0x006de01a01007387 */ /* 0x010fe80000100a00 */
[----:B---3--:R0:W-:Y:S04]  /*56550*/  STL.64 [R1+0x6dd8], R24 ;  /* 0x006dd81801007387 */ /* 0x0081e80000100a00 */
[----:B0-----:R-:W2:Y:S04]  /*56560*/  LDL.LU.64 R24, [R1+0xaa0] ;  /* 0x000aa00001187983 */ /* 0x001ea80000300a00 */
[----:B------:R-:W2:Y:S04]  /*56570*/  LDL.LU.64 R26, [R1+0xaa8] ;  /* 0x000aa800011a7983 */ /* 0x000ea80000300a00 */
[----:B------:R-:W-:Y:S04]  /*56580*/  STL [R1+0x6d3c], R8 ;  /* 0x006d3c0801007387 */ /* 0x000fe80000100800 */
[----:B------:R0:W-:Y:S01]  /*56590*/  STL [R1+0x6d38], R9 ;  /* 0x006d380901007387 */ /* 0x0001e20000100800 */
[----:B------:R-:W-:-:S02]  /*565a0*/  IMAD R17, R17, 0x100, R28 ;  /* 0x0000010011117824 */ /* 0x000fc400078e021c */
[----:B------:R-:W-:Y:S01]  /*565b0*/  IMAD R18, R18, 0x100, R29 ;  /* 0x0000010012127824 */ /* 0x000fe200078e021d */
[----:B0-----:R-:W3:Y:S04]  /*565c0*/  LDL.64 R8, [R1+0x20] ;  /* 0x0000200001087983 */ /* 0x001ee80000100a00 */
[----:B------:R0:W-:Y:S04]  /*565d0*/  STL.64 [R1+0x2c0], R20 ;  /* 0x0002c01401007387 */ /* 0x0001e80000100a00 */
[----:B------:R1:W-:Y:S04]  /*565e0*/  STL.64 [R1+0x2c8], R22 ;  /* 0x0002c81601007387 */ /* 0x0003e80000100a00 */
[----:B0-----:R-:W4:Y:S04]  /*565f0*/  LDL.LU.64 R20, [R1+0xa70] ;  /* 0x000a700001147983 */ /* 0x001f280000300a00 */
[----:B-1----:R-:W4:Y:S04]  /*56600*/  LDL.LU.64 R22, [R1+0xa78] ;  /* 0x000a780001167983 */ /* 0x002f280000300a00 */
[----:B------:R-:W5:Y:S04]  /*56610*/  LDL.64 R10, [R1+0x8] ;  /* 0x00000800010a7983 */ /* 0x000f680000100a00 */
[----:B------:R-:W5:Y:S04]  /*56620*/  LDL.64 R28, [R1] ;  /* 0x00000000011c7983 */ /* 0x000f680000100a00 */
[----:B------:R-:W-:Y:S04]  /*56630*/  STL [R1+0x6d34], R2 ;  /* 0x006d340201007387 */ /* 0x000fe80000100800 */
[----:B------:R-:W-:Y:S01]  /*56640*/  STL [R1+0x6d30], R3 ;  /* 0x006d300301007387 */ /* 0x000fe20000100800 */
[----:B--2---:R-:W-:Y:S03]  /*56650*/  HMMA.16816.F32 R4, R4, R12, R24 ;  /* 0x0000000c0404723c */ /* 0x004fe60000001818 */
[----:B------:R-:W3:Y:S04]  /*56660*/  LDL.LU.64 R26, [R1+0x6de0] ;  /* 0x006de000011a7983 */ /* 0x000ee80000300a00 */
[----:B------:R-:W3:Y:S01]  /*56670*/  LDL.LU.64 R24, [R1+0x6dd8] ;  /* 0x006dd80001187983 */ /* 0x000ee20000300a00 */
[----:B------:R-:W-:Y:S01]  /*56680*/  IMAD R19, R0, 0x100, R19 ;  /* 0x0000010000137824 */ /* 0x000fe200078e0213 */
[----:B------:R-:W-:-:S02]  /*56690*/  F2FP.F16.E4M3.UNPACK_B R16, R16 ;  /* 0x00000010ff10723e */ /* 0x000fc400020006ff */
[----:B------:R-:W-:Y:S02]  /*566a0*/  F2FP.F16.E4M3.UNPACK_B R17, R17 ;  /* 0x00000011ff11723e */ /* 0x000fe400020006ff */
[----:B------:R-:W-:Y:S02]  /*566b0*/  F2FP.F16.E4M3.UNPACK_B R18, R18 ;  /* 0x00000012ff12723e */ /* 0x000fe400020006ff */
[----:B------:R-:W-:-:S08]  /*566c0*/  F2FP.F16.E4M3.UNPACK_B R19, R19 ;  /* 0x00000013ff13723e */ /* 0x000fd000020006ff */
[----:B------:R0:W-:Y:S04]  /*566d0*/  STL.64 [R1+0x1d0], R4 ;  /* 0x0001d00401007387 */ /* 0x0001e80000100a00 */
[----:B------:R1:W-:Y:S04]  /*566e0*/  STL.64 [R1+0x1d8], R6 ;  /* 0x0001d80601007387 */ /* 0x0003e80000100a00 */
[----:B0-----:R-:W2:Y:S04]  /*566f0*/  LDL.LU.64 R4, [R1+0xa80] ;  /* 0x000a800001047983 */ /* 0x001ea80000300a00 */
[----:B-1----:R-:W2:Y:S01]  /*56700*/  LDL.LU.64 R6, [R1+0xa88] ;  /* 0x000a880001067983 */ /* 0x002ea20000300a00 */
[----:B---3--:R-:W-:-:S15]  /*56710*/  HMMA.16816.F32 R24, R16, R8, R24 ;  /* 0x000000081018723c */ /* 0x008fde0000001818 */
[----:B------:R-:W-:-:S08]  /*56720*/  NOP ;  /* 0x0000000000007918 */ /* 0x000fd00000000000 */
[----:B------:R-:W-:Y:S04]  /*56730*/  STL.64 [R1+0x1c0], R24 ;  /* 0x0001c01801007387 */ /* 0x000fe80000100a00 */
[----:B------:R0:W-:Y:S04]  /*56740*/  STL.64 [R1+0x1c8], R26 ;  /* 0x0001c81a01007387 */ /* 0x0001e80000100a00 */
[----:B0-----:R-:W4:Y:S04]  /*56750*/  LDL.LU.64 R26, [R1+0x6dd0] ;  /* 0x006dd000011a7983 */ /* 0x001f280000300a00 */
[----:B------:R-:W2:Y:S01]  /*56760*/  LDL.LU.64 R24, [R1+0x6dc8] ;  /* 0x006dc80001187983 */ /* 0x000ea20000300a00 */
[----:B------:R-:W-:-:S02]  /*56770*/  IMAD.MOV.U32 R14, RZ, RZ, R12 ;  /* 0x000000ffff0e7224 */ /* 0x000fc400078e000c */
[----:B------:R-:W-:Y:S02]  /*56780*/  IMAD.MOV.U32 R15, RZ, RZ, R13 ;  /* 0x000000ffff0f7224 */ /* 0x000fe400078e000d */
[----:B------:R-:W-:Y:S02]  /*56790*/  IMAD.MOV.U32 R12, RZ, RZ, R8 ;  /* 0x000000ffff0c7224 */ /* 0x000fe400078e0008 */
[----:B------:R-:W-:Y:S01]  /*567a0*/  IMAD.MOV.U32 R13, RZ, RZ, R9 ;  /* 0x000000ffff0d7224 */ /* 0x000fe200078e0009 */
[----:B------:R-:W-:Y:S04]  /*567b0*/  STL.64 [R1+0x6da8], R14 ;  /* 0x006da80e01007387 */ /* 0x000fe80000100a00 */
[----:B------:R-:W-:Y:S01]  /*567c0*/  STL.64 [R1+0x6da0], R12 ;  /* 0x006da00c01007387 */ /* 0x000fe20000100a00 */
[----:B--2---:R-:W-:Y:S06]  /*567d0*/  HMMA.16816.F32 R4, R16, R24, R4 ;  /* 0x000000181004723c */ /* 0x004fec0000001804 */
[----:B------:R-:W-:-:S02]  /*567e0*/  IMAD.MOV.U32 R0, RZ, RZ, R25 ;  /* 0x000000ffff007224 */ /* 0x000fc400078e0019 */
[----:B------:R-:W-:-:S15]  /*567f0*/  IMAD.MOV.U32 R3, RZ, RZ, R24 ;  /* 0x000000ffff037224 */ /* 0x000fde00078e0018 */
[----:B------:R-:W-:Y:S04]  /*56800*/  STL.64 [R1+0x1b0], R4 ;  /* 0x0001b00401007387 */ /* 0x000fe80000100a00 */
[----:B------:R4:W-:Y:S02]  /*56810*/  STL.64 [R1+0x1b8], R6 ;  /* 0x0001b80601007387 */ /* 0x0009e40000100a00 */
[----:B----4-:R-:W-:Y:S02]  /*56820*/  HMMA.16816.F32 R4, R16, R26, R20 ;  /* 0x0000001a1004723c */ /* 0x010fe40000001814 */
[----:B------:R-:W-:Y:S04]  /*56830*/  STL [R1+0x6d44], R0 ;  /* 0x006d440001007387 */ /* 0x000fe80000100800 */
[----:B------:R-:W-:Y:S04]  /*56840*/  STL [R1+0x6d40], R3 ;  /* 0x006d400301007387 */ /* 0x000fe80000100800 */
[----:B------:R-:W2:-:S13]  /*56850*/  LDL.LU.64 R12, [R1+0xa50] ;  /* 0x000a5000010c7983 */ /* 0x000e9a0000300a00 */
[----:B------:R-:W-:Y:S04]  /*56860*/  STL.64 [R1+0x1a0], R4 ;  /* 0x0001a00401007387 */ /* 0x000fe80000100a00 */
[----:B------:R-:W-:Y:S04]  /*56870*/  STL.64 [R1+0x1a8], R6 ;  /* 0x0001a80601007387 */ /* 0x000fe80000100a00 */
[----:B------:R-:W3:Y:S01]  /*56880*/  LDL.LU.64 R14, [R1+0xa58] ;  /* 0x000a5800010e7983 */ /* 0x000ee20000300a00 */
[----:B------:R-:W-:-:S03]  /*56890*/  IMAD.MOV.U32 R2, RZ, RZ, R27 ;  /* 0x000000ffff027224 */ /* 0x000fc600078e001b */
[----:B---3--:R-:W-:Y:S04]  /*568a0*/  STL.64 [R1+0x6dc0], R14 ;  /* 0x006dc00e01007387 */ /* 0x008fe80000100a00 */
[----:B--2---:R0:W-:Y:S04]  /*568b0*/  STL.64 [R1+0x6db8], R12 ;  /* 0x006db80c01007387 */ /* 0x0041e80000100a00 */
[----:B0-----:R-:W2:Y:S04]  /*568c0*/  LDL.LU.64 R12, [R1+0xa60] ;  /* 0x000a6000010c7983 */ /* 0x001ea80000300a00 */
[----:B------:R-:W2:Y:S04]  /*568d0*/  LDL.LU.64 R14, [R1+0xa68] ;  /* 0x000a6800010e7983 */ /* 0x000ea80000300a00 */
[----:B------:R-:W3:Y:S04]  /*568e0*/  LDL.LU.64 R24, [R1+0xa40] ;  /* 0x000a400001187983 */ /* 0x000ee80000300a00 */
[----:B------:R-:W3:Y:S04]  /*568f0*/  LDL.LU.64 R26, [R1+0xa48] ;  /* 0x000a4800011a7983 */ /* 0x000ee80000300a00 */
[----:B------:R-:W4:Y:S04]  /*56900*/  LDL.LU.64 R20, [R1+0xa30] ;  /* 0x000a300001147983 */ /* 0x000f280000300a00 */
[----:B------:R-:W4:Y:S04]  /*56910*/  LDL.LU.64 R22, [R1+0xa38] ;  /* 0x000a380001167983 */ /* 0x000f280000300a00 */
[----:B------:R-:W3:Y:S04]  /*56920*/  LDL.LU R4, [R1+0x1028] ;  /* 0x0010280001047983 */ /* 0x000ee80000300800 */
[----:B------:R-:W3:Y:S04]  /*56930*/  LDL.LU R5, [R1+0x1030] ;  /* 0x0010300001057983 */ /* 0x000ee80000300800 */
[----:B------:R-:W4:Y:S04]  /*56940*/  LDL.LU R6, [R1+0x1038] ;  /* 0x0010380001067983 */ /* 0x000f280000300800 */
[----:B------:R-:W4:Y:S01]  /*56950*/  LDL.LU R7, [R1+0x1040] ;  /* 0x0010400001077983 */ /* 0x000f220000300800 */
[----:B-----5:R-:W-:-:S02]  /*56960*/  IMAD.MOV.U32 R8, RZ, RZ, R10 ;  /* 0x000000ffff087224 */ /* 0x020fc400078e000a */
[----:B------:R-:W-:Y:S01]  /*56970*/  IMAD.MOV.U32 R9, RZ, RZ, R11 ;  /* 0x000000ffff097224 */ /* 0x000fe200078e000b */
[----:B--2---:R-:W-:Y:S01]  /*56980*/  HMMA.16816.F32 R12, R16, R10, R12 ;  /* 0x0000000a100c723c */ /* 0x004fe2000000180c */
[----:B----4-:R-:W-:Y:S04]  /*56990*/  STL.64 [R1+0x6d50], R6 ;  /* 0x006d500601007387 */ /* 0x010fe80000100a00 */
[----:B---3--:R0:W-:Y:S04]  /*569a0*/  STL.64 [R1+0x6d48], R4 ;  /* 0x006d480401007387 */ /* 0x0081e80000100a00 */
[----:B0-----:R-:W2:Y:S04]  /*569b0*/  LDL.LU.64 R4, [R1+0xa10] ;  /* 0x000a100001047983 */ /* 0x001ea80000300a00 */
[----:B------:R-:W2:Y:S10]  /*569c0*/  LDL.LU.64 R6, [R1+0xa18] ;  /* 0x000a180001067983 */ /* 0x000eb40000300a00 */
[----:B------:R-:W-:Y:S04]  /*569d0*/  STL.64 [R1+0x190], R12 ;  /* 0x0001900c01007387 */ /* 0x000fe80000100a00 */
[----:B------:R0:W-:Y:S04]  /*569e0*/  STL.64 [R1+0x198], R14 ;  /* 0x0001980e01007387 */ /* 0x0001e80000100a00 */
[----:B0-----:R-:W3:Y:S04]  /*569f0*/  LDL.LU.64 R14, [R1+0x6dc0] ;  /* 0x006dc000010e7983 */ /* 0x001ee80000300a00 */
[----:B------:R-:W3:Y:S04]  /*56a00*/  LDL.LU.64 R12, [R1+0x6db8] ;  /* 0x006db800010c7983 */ /* 0x000ee80000300a00 */
[----:B------:R-:W4:Y:S01]  /*56a10*/  LDL.LU.64 R10, [R1+0x6db0] ;  /* 0x006db000010a7983 */ /* 0x000f220000300a00 */
[----:B------:R-:W-:-:S02]  /*56a20*/  IMAD.MOV.U32 R0, RZ, RZ, R28 ;  /* 0x000000ffff007224 */ /* 0x000fc400078e001c */
[----:B------:R-:W-:Y:S01]  /*56a30*/  IMAD.MOV.U32 R3, RZ, RZ, R29 ;  /* 0x000000ffff037224 */ /* 0x000fe200078e001d */
[C---:B---3--:R-:W-:Y:S01]  /*56a40*/  HMMA.16816.F32 R12, R16.reuse, R28, R12 ;  /* 0x0000001c100c723c */ /* 0x048fe2000000180c */
[----:B----4-:R-:W-:Y:S04]  /*56a50*/  STL.64 [R1+0x6d60], R10 ;  /* 0x006d600a01007387 */ /* 0x010fe80000100a00 */
[----:B------:R0:W-:Y:S04]  /*56a60*/  STL.64 [R1+0x6d58], R8 ;  /* 0x006d580801007387 */ /* 0x0001e80000100a00 */
[----:B0-----:R-:W3:Y:S04]  /*56a70*/  LDL.LU.64 R8, [R1+0xa20] ;  /* 0x000a200001087983 */ /* 0x001ee80000300a00 */
[----:B------:R-:W3:Y:S10]  /*56a80*/  LDL.LU.64 R10, [R1+0xa28] ;  /* 0x000a2800010a7983 */ /* 0x000ef40000300a00 */
[----:B------:R-:W-:Y:S04]  /*56a90*/  STL.64 [R1+0x180], R12 ;  /* 0x0001800c01007387 */ /* 0x000fe80000100a00 */
[----:B------:R0:W-:Y:S04]  /*56aa0*/  STL.64 [R1+0x188], R14 ;  /* 0x0001880e01007387 */ /* 0x0001e80000100a00 */
[----:B0-----:R-:W4:Y:S04]  /*56ab0*/  LDL.LU.64 R14, [R1+0x6da8] ;  /* 0x006da800010e7983 */ /* 0x001f280000300a00 */
[----:B------:R-:W5:Y:S04]  /*56ac0*/  LDL.LU.64 R12, [R1+0x6da0] ;  /* 0x006da000010c7983 */ /* 0x000f680000300a00 */
[----:B------:R-:W2:Y:S02]  /*56ad0*/  LDL.LU.64 R28, [R1+0x6d98] ;  /* 0x006d9800011c7983 */ /* 0x000ea40000300a00 */
[----:B--2---:R-:W-:-:S15]  /*56ae0*/  HMMA.16816.F32 R24, R16, R28, R24 ;  /* 0x0000001c1018723c */ /* 0x004fde0000001818 */
[----:B------:R-:W-:-:S08]  /*56af0*/  NOP ;  /* 0x0000000000007918 */ /* 0x000fd00000000000 */
[----:B------:R-:W-:Y:S04]  /*56b00*/  STL.64 [R1+0x170], R24 ;  /* 0x0001701801007387 */ /* 0x000fe80000100a00 */
[----:B------:R0:W-:Y:S04]  /*56b10*/  STL.64 [R1+0x178], R26 ;  /* 0x0001781a01007387 */ /* 0x0001e80000100a00 */
[----:B0-----:R-:W2:Y:S04]  /*56b20*/  LDL.LU.64 R26, [R1+0x6d90] ;  /* 0x006d9000011a7983 */ /* 0x001ea80000300a00 */
[----:B------:R-:W3:Y:S01]  /*56b30*/  LDL.LU.64 R24, [R1+0x6d88] ;  /* 0x006d880001187983 */ /* 0x000ee20000300a00 */
[C---:B--2---:R-:W-:Y:S06]  /*56b40*/  HMMA.16816.F32 R20, R16.reuse, R26, R20 ;  /* 0x0000001a1014723c */ /* 0x044fec0000001814 */
[----:B---3--:R-:W-:-:S15]  /*56b50*/  HMMA.16816.F32 R8, R16, R24, R8 ;  /* 0x000000181008723c */ /* 0x008fde0000001808 */
[----:B------:R-:W-:-:S02]  /*56b60*/  NOP ;  /* 0x0000000000007918 */ /* 0x000fc40000000000 */
[----:B------:R-:W-:Y:S04]  /*56b70*/  STL.64 [R1+0x160], R20 ;  /* 0x0001601401007387 */ /* 0x000fe80000100a00 */
[----:B------:R0:W-:Y:S04]  /*56b80*/  STL.64 [R1+0x168], R22 ;  /* 0x0001681601007387 */ /* 0x0001e80000100a00 */
[----:B0-----:R-:W2:Y:S04]  /*56b90*/  LDL.LU.64 R22, [R1+0x6d80] ;  /* 0x006d800001167983 */ /* 0x001ea80000300a00 */
[----:B------:R-:W3:Y:S04]  /*56ba0*/  LDL.LU.64 R20, [R1+0x6d78] ;  /* 0x006d780001147983 */ /* 0x000ee80000300a00 */
[----:B------:R-:W-:Y:S04]  /*56bb0*/  STL.64 [R1+0x6cb0], R26 ;  /* 0x006cb01a01007387 */ /* 0x000fe80000100a00 */
[----:B------:R0:W-:Y:S04]  /*56bc0*/  STL.64 [R1+0x6ca8], R24 ;  /* 0x006ca81801007387 */ /* 0x0001e80000100a00 */
[----:B------:R1:W-:Y:S04]  /*56bd0*/  STL.64 [R1+0x150], R8 ;  /* 0x0001500801007387 */ /* 0x0003e80000100a00 */
[----:B------:R4:W-:Y:S04]  /*56be0*/  STL.64 [R1+0x158], R10 ;  /* 0x0001580a01007387 */ /* 0x0009e80000100a00 */
[----:B0-----:R-:W3:Y:S04]  /*56bf0*/  LDL.LU.64 R24, [R1+0xa00] ;  /* 0x000a000001187983 */ /* 0x001ee80000300a00 */
[----:B------:R-:W3:Y:S04]  /*56c00*/  LDL.LU.64 R26, [R1+0xa08] ;  /* 0x000a0800011a7983 */ /* 0x000ee80000300a00 */
[----:B-1----:R-:W5:Y:S04]  /*56c10*/  LDL.LU.64 R8, [R1+0x9f0] ;  /* 0x0009f00001087983 */ /* 0x002f680000300a00 */
[----:B----4-:R-:W4:Y:S01]  /*56c20*/  LDL.LU.64 R10, [R1+0x9f8] ;  /* 0x0009f800010a7983 */ /* 0x010f220000300a00 */
[C---:B--2---:R-:W-:Y:S06]  /*56c30*/  HMMA.16816.F32 R4, R16.reuse, R22, R4 ;  /* 0x000000161004723c */ /* 0x044fec0000001804 */
[----:B---3--:R-:W-:-:S15]  /*56c40*/  HMMA.16816.F32 R24, R16, R20, R24 ;  /* 0x000000141018723c */ /* 0x008fde0000001818 */
[----:B------:R-:W-:-:S02]  /*56c50*/  NOP ;  /* 0x0000000000007918 */ /* 0x000fc40000000000 */
[----:B------:R0:W-:Y:S04]  /*56c60*/  STL.64 [R1+0x140], R4 ;  /* 0x0001400401007387 */ /* 0x0001e80000100a00 */
[----:B------:R1:W-:Y:S04]  /*56c70*/  STL.64 [R1+0x148], R6 ;  /* 0x0001480601007387 */ /* 0x0003e80000100a00 */
[----:B0-----:R-:W2:Y:S04]  /*56c80*/  LDL.LU.64 R4, [R1+0x9e0] ;  /* 0x0009e00001047983 */ /* 0x001ea80000300a00 */
[----:B-1----:R-:W2:Y:S04]  /*56c90*/  LDL.LU.64 R6, [R1+0x9e8] ;  /* 0x0009e80001067983 */ /* 0x002ea80000300a00 */
[----:B------:R0:W-:Y:S04]  /*56ca0*/  STL.64 [R1+0x130], R24 ;  /* 0x0001301801007387 */ /* 0x0001e80000100a00 */
[----:B------:R5:W-:Y:S01]  /*56cb0*/  STL.64 [R1+0x138], R26 ;  /* 0x0001381a01007387 */ /* 0x000be20000100a00 */
[----:B0-----:R-:W-:-:S02]  /*56cc0*/  IMAD.MOV.U32 R24, RZ, RZ, R14 ;  /* 0x000000ffff187224 */ /* 0x001fc400078e000e */
[----:B-----5:R-:W-:Y:S02]  /*56cd0*/  IMAD.MOV.U32 R26, RZ, RZ, R12 ;  /* 0x000000ffff1a7224 */ /* 0x020fe400078e000c */
[----:B------:R-:W2:Y:S01]  /*56ce0*/  LDL.LU R12, [R1+0x6d74] ;  /* 0x006d7400010c7983 */ /* 0x000ea20000300800 */
[----:B------:R-:W-:Y:S02]  /*56cf0*/  IMAD.MOV.U32 R27, RZ, RZ, R13 ;  /* 0x000000ffff1b7224 */ /* 0x000fe400078e000d */
[----:B------:R-:W-:Y:S01]  /*56d00*/  IMAD.MOV.U32 R25, RZ, RZ, R15 ;  /* 0x000000ffff197224 */ /* 0x000fe200078e000f */
[----:B------:R-:W2:Y:S04]  /*56d10*/  LDL.LU R13, [R1+0x6d70] ;  /* 0x006d7000010d7983 */ /* 0x000ea80000300800 */
[----:B------:R-:W4:Y:S04]  /*56d20*/  LDL.LU R14, [R1+0x6d6c] ;  /* 0x006d6c00010e7983 */ /* 0x000f280000300800 */
[----:B------:R-:W4:Y:S04]  /*56d30*/  LDL.LU R15, [R1+0x6d68] ;  /* 0x006d6800010f7983 */ /* 0x000f280000300800 */
[----:B------:R0:W-:Y:S04]  /*56d40*/  STL.64 [R1+0x6d18], R26 ;  /* 0x006d181a01007387 */ /* 0x0001e80000100a00 */
[----:B0-----:R-:W3:Y:S04]  /*56d50*/  LDL.LU R26, [R1+0x103c] ;  /* 0x00103c00011a7983 */ /* 0x001ee80000300800 */
[----:B------:R-:W5:Y:S04]  /*56d60*/  LDL.LU R27, [R1+0x1044] ;  /* 0x00104400011b7983 */ /* 0x000f680000300800 */
[----:B------:R0:W-:Y:S04]  /*56d70*/  STL.64 [R1+0x6d10], R24 ;  /* 0x006d101801007387 */ /* 0x0001e80000100a00 */
[----:B0-----:R-:W3:Y:S04]  /*56d80*/  LDL.LU R24, [R1+0x102c] ;  /* 0x00102c0001187983 */ /* 0x001ee80000300800 */
[----:B------:R-:W5:Y:S04]  /*56d90*/  LDL.LU R25, [R1+0x1034] ;  /* 0x0010340001197983 */ /* 0x000f680000300800 */
[----:B------:R-:W-:Y:S04]  /*56da0*/  STL.64 [R1+0x6cc0], R22 ;  /* 0x006cc01601007387 */ /* 0x000fe80000100a00 */
[----:B------:R0:W-:Y:S04]  /*56db0*/  STL.64 [R1+0x6cb8], R20 ;  /* 0x006cb81401007387 */ /* 0x0001e80000100a00 */
[----:B0-----:R-:W3:Y:S04]  /*56dc0*/  LDL.LU.64 R20, [R1+0x9d0] ;  /* 0x0009d00001147983 */ /* 0x001ee80000300a00 */
[----:B------:R-:W3:Y:S01]  /*56dd0*/  LDL.LU.64 R22, [R1+0x9d8] ;  /* 0x0009d80001167983 */ /* 0x000ee20000300a00 */
[C---:B----4-:R-:W-:Y:S06]  /*56de0*/  HMMA.16816.F32 R8, R16.reuse, R14, R8 ;  /* 0x0000000e1008723c */ /* 0x050fec0000001808 */
[----:B--2---:R-:W-:-:S15]  /*56df0*/  HMMA.16816.F32 R4, R16, R12, R4 ;  /* 0x0000000c1004723c */ /* 0x004fde0000001804 */
[----:B------:R-:W-:-:S02]  /*56e00*/  NOP ;  /* 0x0000000000007918 */ /* 0x000fc40000000000 */
[----:B------:R-:W-:Y:S04]  /*56e10*/  STL.64 [R1+0x120], R8 ;  /* 0x0001200801007387 */ /* 0x000fe80000100a00 */
[----:B------:R0:W-:Y:S04]  /*56e20*/  STL.64 [R1+0x128], R10 ;  /* 0x0001280a01007387 */ /* 0x0001e80000100a00 */
[----:B0-----:R-:W3:Y:S04]  /*56e30*/  LDL.LU.64 R10, [R1+0x6d60] ;  /* 0x006d6000010a7983 */ /* 0x001ee80000300a00 */
[----:B------:R-:W2:Y:S04]  /*56e40*/  LDL.LU.64 R8, [R1+0x6d58] ;  /* 0x006d580001087983 */ /* 0x000ea80000300a00 */
[----:B------:R-:W-:Y:S04]  /*56e50*/  STL.64 [R1+0x110], R4 ;  /* 0x0001100401007387 */ /* 0x000fe80000100a00 */
[----:B------:R0:W-:Y:S04]  /*56e60*/  STL.64 [R1+0x118], R6 ;  /* 0x0001180601007387 */ /* 0x0001e80000100a00 */
[----:B0-----:R-:W4:Y:S04]  /*56e70*/  LDL.LU.64 R6, [R1+0x6d50] ;  /* 0x006d500001067983 */ /* 0x001f280000300a00 */
[----:B------:R-:W5:Y:S04]  /*56e80*/  LDL.LU.64 R4, [R1+0x6d48] ;  /* 0x006d480001047983 */ /* 0x000f680000300a00 */
[----:B------:R-:W-:Y:S04]  /*56e90*/  STL.64 [R1+0x6ca0], R14 ;  /* 0x006ca00e01007387 */ /* 0x000fe80000100a00 */
[----:B------:R3:W-:Y:S02]  /*56ea0*/  STL.64 [R1+0x6c98], R12 ;  /* 0x006c980c01007387 */ /* 0x0007e40000100a00 */
[----:B---3--:R-:W-:Y:S07]  /*56eb0*/  HMMA.16816.F32 R12, R16, R10, R20 ;  /* 0x0000000a100c723c */ /* 0x008fee0000001814 */
[----:B------:R-:W-:-:S02]  /*56ec0*/  IMAD.MOV.U32 R22, RZ, RZ, R0 ;  /* 0x000000ffff167224 */ /* 0x000fc400078e0000 */
[----:B------:R-:W-:Y:S01]  /*56ed0*/  IMAD.MOV.U32 R23, RZ, RZ, R3 ;  /* 0x000000ffff177224 */ /* 0x000fe200078e0003 */
[----:B------:R-:W3:Y:S01]  /*56ee0*/  LDL.LU R0, [R1+0x6d44] ;  /* 0x006d440001007983 */ /* 0x000ee20000300800 */
[----:B--2---:R-:W-:Y:S02]  /*56ef0*/  IMAD.MOV.U32 R20, RZ, RZ, R8 ;  /* 0x000000ffff147224 */ /* 0x004fe400078e0008 */
[----:B------:R-:W-:-:S10]  /*56f00*/  IMAD.MOV.U32 R21, RZ, RZ, R9 ;  /* 0x000000ffff157224 */ /* 0x000fd400078e0009 */
[----:B------:R-:W-:Y:S04]  /*56f10*/  STL.64 [R1+0x300], R12 ;  /* 0x0003000c01007387 */ /* 0x000fe80000100a00 */
[----:B------:R-:W-:Y:S01]  /*56f20*/  STL.64 [R1+0x308], R14 ;  /* 0x0003080e01007387 */ /* 0x000fe20000100a00 */
[----:B-----5:R-:W-:-:S03]  /*56f30*/  IMAD R4, R4, 0x100, R24 ;  /* 0x0000010004047824 */ /* 0x020fc600078e0218 */
[----:B------:R-:W2:Y:S01]  /*56f40*/  LDL.LU R3, [R1+0x6d40] ;  /* 0x006d400001037983 */ /* 0x000ea20000300800 */
[----:B------:R-:W-:-:S03]  /*56f50*/  IMAD R5, R5, 0x100, R25 ;  /* 0x0000010005057824 */ /* 0x000fc600078e0219 */
[----:B------:R-:W-:Y:S01]  /*56f60*/  STL.64 [R1+0x6cd8], R22 ;  /* 0x006cd81601007387 */ /* 0x000fe20000100a00 */
[----:B----4-:R-:W-:-:S03]  /*56f70*/  IMAD R6, R6, 0x100, R26 ;  /* 0x0000010006067824 */ /* 0x010fc600078e021a */
[----:B------:R-:W4:Y:S01]  /*56f80*/  LDL.LU R8, [R1+0x6d3c] ;  /* 0x006d3c0001087983 */ /* 0x000f220000300800 */
[----:B------:R-:W-:-:S03]  /*56f90*/  IMAD R7, R7, 0x100, R27 ;  /* 0x0000010007077824 */ /* 0x000fc600078e021b */
[----:B------:R-:W4:Y:S04]  /*56fa0*/  LDL.LU R9, [R1+0x6d38] ;  /* 0x006d380001097983 */ /* 0x000f280000300800 */
[----:B------:R-:W5:Y:S04]  /*56fb0*/  LDL.LU.64 R24, [R1+0x980] ;  /* 0x0009800001187983 */ /* 0x000f680000300a00 */
[----:B------:R-:W3:Y:S04]  /*56fc0*/  LDL.LU.64 R26, [R1+0x988] ;  /* 0x00098800011a7983 */ /* 0x000ee80000300a00 */
[----:B---3--:R-:W-:Y:S04]  /*56fd0*/  STL.64 [R1+0x6d28], R26 ;  /* 0x006d281a01007387 */ /* 0x008fe80000100a00 */
[----:B-----5:R0:W-:Y:S04]  /*56fe0*/  STL.64 [R1+0x6d20], R24 ;  /* 0x006d201801007387 */ /* 0x0201e80000100a00 */
[----:B0-----:R-:W4:Y:S04]  /*56ff0*/  LDL.LU.64 R24, [R1+0x9a0] ;  /* 0x0009a00001187983 */ /* 0x001f280000300a00 */
[----:B------:R-:W4:Y:S04]  /*57000*/  LDL.LU.64 R26, [R1+0x9a8] ;  /* 0x0009a800011a7983 */ /* 0x000f280000300a00 */
[----:B------:R0:W-:Y:S04]  /*57010*/  STL.64 [R1+0x6cf0], R20 ;  /* 0x006cf01401007387 */ /* 0x0001e80000100a00 */
[----:B0-----:R-:W3:Y:S04]  /*57020*/  LDL.LU.64 R20, [R1+0x950] ;  /* 0x0009500001147983 */ /* 0x001ee80000300a00 */
[----:B------:R-:W3:Y:S04]  /*57030*/  LDL.LU.64 R22, [R1+0x958] ;  /* 0x0009580001167983 */ /* 0x000ee80000300a00 */
[----:B------:R-:W5:Y:S01]  /*57040*/  LDL R14, [R1+0x10] ;  /* 0x00001000010e7983 */ /* 0x000f620000100800 */
[----:B------:R-:W-:-:S02]  /*57050*/  IMAD.MOV.U32 R15, RZ, RZ, R2 ;  /* 0x000000ffff0f7224 */ /* 0x000fc400078e0002 */
[----:B--2---:R-:W-:Y:S01]  /*57060*/  IMAD.MOV.U32 R12, RZ, RZ, R3 ;  /* 0x000000ffff0c7224 */ /* 0x004fe200078e0003 */
[----:B------:R-:W2:Y:S04]  /*57070*/  LDL.LU R2, [R1+0x6d34] ;  /* 0x006d340001027983 */ /* 0x000ea80000300800 */
[----:B------:R-:W2:Y:S01]  /*57080*/  LDL.LU R3, [R1+0x6d30] ;  /* 0x006d300001037983 */ /* 0x000ea20000300800 */
[----:B----4-:R-:W-:Y:S03]  /*57090*/  HMMA.16816.F32 R24, R16, R8, R24 ;  /* 0x000000081018723c */ /* 0x010fe60000001818 */
[----:B-----5:R-:W-:-:S15]  /*570a0*/  STL.64 [R1+0x6cf8], R14 ;  /* 0x006cf80e01007387 */ /* 0x020fde0000100a00 */
[----:B------:R-:W-:-:S05]  /*570b0*/  NOP ;  /* 0x0000000000007918 */ /* 0x000fca0000000000 */
[----:B------:R-:W-:Y:S04]  /*570c0*/  STL.64 [R1+0x310], R24 ;  /* 0x0003101801007387 */ /* 0x000fe80000100a00 */
[----:B------:R0:W-:Y:S04]  /*570d0*/  STL.64 [R1+0x318], R26 ;  /* 0x0003181a01007387 */ /* 0x0001e80000100a00 */
[----:B0-----:R-:W2:Y:S04]  /*570e0*/  LDL.LU.64 R26, [R1+0x6d28] ;  /* 0x006d2800011a7983 */ /* 0x001ea80000300a00 */
[----:B------:R-:W2:Y:S04]  /*570f0*/  LDL.LU.64 R24, [R1+0x6d20] ;  /* 0x006d200001187983 */ /* 0x000ea80000300a00 */
        /* <DEDUP_REMOVED lines=8> */
[----:B0-----:R-:W3:Y:S04]  /*57180*/  LDL.LU.64 R26, [R1+0x6d18] ;  /* 0x006d1800011a7983 */ /* 0x001ee80000300a00 */
[----:B------:R-:W4:Y:S01]  /*57190*/  LDL.LU.64 R24, [R1+0x6d10] ;  /* 0x006d100001187983 */ /* 0x000f220000300a00 */
[----:B------:R-:W-:-:S02]  /*571a0*/  F2FP.F16.E4M3.UNPACK_B R4, R4 ;  /* 0x00000004ff04723e */ /* 0x000fc400020006ff */
[----:B------:R-:W-:Y:S02]  /*571b0*/  F2FP.F16.E4M3.UNPACK_B R5, R5 ;  /* 0x00000005ff05723e */ /* 0x000fe400020006ff */
[----:B------:R-:W-:Y:S02]  /*571c0*/  F2FP.F16.E4M3.UNPACK_B R6, R6 ;  /* 0x00000006ff06723e */ /* 0x000fe400020006ff */
[----:B------:R-:W-:Y:S01]  /*571d0*/  F2FP.F16.E4M3.UNPACK_B R7, R7 ;  /* 0x00000007ff07723e */ /* 0x000fe200020006ff */
[----:B----4-:R-:W-:Y:S06]  /*571e0*/  HMMA.16816.F32 R16, R16, R24, R8 ;  /* 0x000000181010723c */ /* 0x010fec0000001808 */
[----:B---3--:R-:W-:Y:S01]  /*571f0*/  HMMA.16816.F32 R8, R4, R26, R20 ;  /* 0x0000001a0408723c */ /* 0x008fe20000001814 */
[----:B------:R-:W2:-:S15]  /*57200*/  LDL.LU.64 R20, [R1+0x930] ;  /* 0x0009300001147983 */ /* 0x000e9e0000300a00 */
[----:B------:R-:W-:-:S01]  /*57210*/  NOP ;  /* 0x0000000000007918 */ /* 0x000fc20000000000 */
[----:B------:R-:W-:Y:S04]  /*57220*/  STL.64 [R1+0x320], R16 ;  /* 0x0003201001007387 */ /* 0x000fe80000100a00 */
[----:B------:R-:W-:Y:S04]  /*57230*/  STL.64 [R1+0x328], R18 ;  /* 0x0003281201007387 */ /* 0x000fe80000100a00 */
[----:B------:R-:W3:Y:S04]  /*57240*/  LDL.LU.64 R22, [R1+0x938] ;  /* 0x0009380001167983 */ /* 0x000ee80000300a00 */
[----:B------:R-:W-:Y:S04]  /*57250*/  STL.64 [R1+0x340], R8 ;  /* 0x0003400801007387 */ /* 0x000fe80000100a00 */
[----:B------:R-:W-:Y:S04]  /*57260*/  STL.64 [R1+0x348], R10 ;  /* 0x0003480a01007387 */ /* 0x000fe80000100a00 */
[----:B---3--:R-:W-:Y:S04]  /*57270*/  STL.64 [R1+0x6d08], R22 ;  /* 0x006d081601007387 */ /* 0x008fe80000100a00 */
[----:B--2---:R0:W-:Y:S04]  /*57280*/  STL.64 [R1+0x6d00], R20 ;  /* 0x006d001401007387 */ /* 0x0041e80000100a00 */
[----:B0-----:R-:W2:Y:S04]  /*57290*/  LDL.LU.64 R20, [R1+0x940] ;  /* 0x0009400001147983 */ /* 0x001ea80000300a00 */
[----:B------:R-:W2:Y:S04]  /*572a0*/  LDL.LU.64 R22, [R1+0x948] ;  /* 0x0009480001167983 */ /* 0x000ea80000300a00 */
[----:B------:R-:W3:Y:S04]  /*572b0*/  LDL.LU.64 R24, [R1+0x900] ;  /* 0x0009000001187983 */ /* 0x000ee80000300a00 */
[----:B------:R-:W4:Y:S04]  /*572c0*/  LDL.LU.64 R26, [R1+0x908] ;  /* 0x00090800011a7983 */ /* 0x000f280000300a00 */
[----:B----4-:R-:W-:Y:S04]  /*572d0*/  STL.64 [R1+0x6cd0], R26 ;  /* 0x006cd01a01007387 */ /* 0x010fe80000100a00 */
[----:B---3--:R0:W-:Y:S04]  /*572e0*/  STL.64 [R1+0x6cc8], R24 ;  /* 0x006cc81801007387 */ /* 0x0081e80000100a00 */
[----:B0-----:R-:W3:Y:S04]  /*572f0*/  LDL.LU.64 R24, [R1+0x910] ;  /* 0x0009100001187983 */ /* 0x001ee80000300a00 */
[----:B------:R-:W4:Y:S01]  /*57300*/  LDL.LU.64 R26, [R1+0x918] ;  /* 0x00091800011a7983 */ /* 0x000f220000300a00 */
[----:B------:R-:W-:-:S03]  /*57310*/  IMAD.MOV.U32 R13, RZ, RZ, R0 ;  /* 0x000000ffff0d7224 */ /* 0x000fc600078e0000 */
[----:B----4-:R-:W-:Y:S04]  /*57320*/  STL.64 [R1+0x6ce8], R26 ;  /* 0x006ce81a01007387 */ /* 0x010fe80000100a00 */
[----:B---3--:R0:W-:Y:S04]  /*57330*/  STL.64 [R1+0x6ce0], R24 ;  /* 0x006ce01801007387 */ /* 0x0081e80000100a00 */
[----:B0-----:R-:W3:Y:S04]  /*57340*/  LDL.LU.64 R24, [R1+0x920] ;  /* 0x0009200001187983 */ /* 0x001ee80000300a00 */
[----:B------:R-:W3:Y:S04]  /*57350*/  LDL.LU.64 R26, [R1+0x928] ;  /* 0x00092800011a7983 */ /* 0x000ee80000300a00 */
[----:B------:R-:W4:Y:S04]  /*57360*/  LDL.LU.64 R8, [R1+0x8e0] ;  /* 0x0008e00001087983 */ /* 0x000f280000300a00 */
[----:B------:R-:W4:Y:S04]  /*57370*/  LDL.LU.64 R10, [R1+0x8e8] ;  /* 0x0008e800010a7983 */ /* 0x000f280000300a00 */
[----:B------:R-:W5:Y:S04]  /*57380*/  LDL.LU R16, [R1+0x1048] ;  /* 0x0010480001107983 */ /* 0x000f680000300800 */
[----:B------:R-:W5:Y:S04]  /*57390*/  LDL.LU R17, [R1+0x1050] ;  /* 0x0010500001117983 */ /* 0x000f680000300800 */
[----:B------:R-:W3:Y:S04]  /*573a0*/  LDL.LU R18, [R1+0x1058] ;  /* 0x0010580001127983 */ /* 0x000ee80000300800 */
[----:B------:R-:W3:Y:S01]  /*573b0*/  LDL.LU R19, [R1+0x1064] ;  /* 0x0010640001137983 */ /* 0x000ee20000300800 */
[C---:B--2---:R-:W-:Y:S03]  /*573c0*/  HMMA.16816.F32 R12, R4.reuse, R12, R20 ;  /* 0x0000000c040c723c */ /* 0x044fe60000001814 */
[----:B---3--:R-:W-:Y:S04]  /*573d0*/  STL.64 [R1+0x6c90], R18 ;  /* 0x006c901201007387 */ /* 0x008fe80000100a00 */
[----:B-----5:R0:W-:Y:S04]  /*573e0*/  STL.64 [R1+0x6c88], R16 ;  /* 0x006c881001007387 */ /* 0x0201e80000100a00 */
[----:B0-----:R-:W2:Y:S04]  /*573f0*/  LDL.LU.64 R16, [R1+0x8f0] ;  /* 0x0008f00001107983 */ /* 0x001ea80000300a00 */
[----:B------:R-:W2:Y:S04]  /*57400*/  LDL.LU.64 R18, [R1+0x8f8] ;  /* 0x0008f80001127983 */ /* 0x000ea80000300a00 */
[----:B------:R-:W3:Y:S04]  /*57410*/  LDL.LU R0, [R1+0x1060] ;  /* 0x0010600001007983 */ /* 0x000ee80000300800 */
[----:B------:R-:W5:Y:S04]  /*57420*/  LDL.LU.64 R22, [R1+0x6d08] ;  /* 0x006d080001167983 */ /* 0x000f680000300a00 */
[----:B------:R-:W5:Y:S04]  /*57430*/  LDL.LU.64 R20, [R1+0x6d00] ;  /* 0x006d000001147983 */ /* 0x000f680000300a00 */
[----:B------:R-:W-:Y:S04]  /*57440*/  STL.64 [R1+0x350], R12 ;  /* 0x0003500c01007387 */ /* 0x000fe80000100a00 */
[----:B------:R0:W-:Y:S04]  /*57450*/  STL.64 [R1+0x358], R14 ;  /* 0x0003580e01007387 */ /* 0x0001e80000100a00 */
[----:B0-----:R-:W5:Y:S02]  /*57460*/  LDL.LU.64 R14, [R1+0x6cf8] ;  /* 0x006cf800010e7983 */ /* 0x001f640000300a00 */
[----:B-----5:R-:W-:Y:S02]  /*57470*/  HMMA.16816.F32 R12, R4, R14, R20 ;  /* 0x0000000e040c723c */ /* 0x020fe40000001814 */
[----:B------:R-:W5:-:S15]  /*57480*/  LDL.LU.64 R20, [R1+0x6cf0] ;  /* 0x006cf00001147983 */ /* 0x000f5e0000300a00 */
[----:B------:R-:W-:-:S06]  /*57490*/  NOP ;  /* 0x0000000000007918 */ /* 0x000fcc0000000000 */
[----:B------:R0:W-:Y:S04]  /*574a0*/  STL.64 [R1+0x360], R12 ;  /* 0x0003600c01007387 */ /* 0x0001e80000100a00 */
[----:B------:R1:W-:Y:S04]  /*574b0*/  STL.64 [R1+0x368], R14 ;  /* 0x0003680e01007387 */ /* 0x0003e80000100a00 */
[----:B0-----:R-:W3:Y:S04]  /*574c0*/  LDL.LU.64 R12, [R1+0x8d0] ;  /* 0x0008d000010c7983 */ /* 0x001ee80000300a00 */
[----:B-1----:R-:W3:Y:S01]  /*574d0*/  LDL.LU.64 R14, [R1+0x8d8] ;  /* 0x0008d800010e7983 */ /* 0x002ee20000300a00 */
[----:B-----5:R-:W-:Y:S03]  /*574e0*/  HMMA.16816.F32 R20, R4, R20, R24 ;  /* 0x000000140414723c */ /* 0x020fe60000001818 */
[----:B------:R-:W5:Y:S04]  /*574f0*/  LDL.LU.64 R26, [R1+0x6ce8] ;  /* 0x006ce800011a7983 */ /* 0x000f680000300a00 */
[----:B------:R-:W5:-:S15]  /*57500*/  LDL.LU.64 R24, [R1+0x6ce0] ;  /* 0x006ce00001187983 */ /* 0x000f5e0000300a00 */
[----:B------:R-:W-:-:S01]  /*57510*/  NOP ;  /* 0x0000000000007918 */ /* 0x000fc20000000000 */
[----:B------:R-:W-:Y:S04]  /*57520*/  STL.64 [R1+0x370], R20 ;  /* 0x0003701401007387 */ /* 0x000fe80000100a00 */
[----:B------:R0:W-:Y:S04]  /*57530*/  STL.64 [R1+0x378], R22 ;  /* 0x0003781601007387 */ /* 0x0001e80000100a00 */
[----:B0-----:R-:W5:Y:S02]  /*57540*/  LDL.LU.64 R22, [R1+0x6cd8] ;  /* 0x006cd80001167983 */ /* 0x001f640000300a00 */
[----:B-----5:R-:W-:Y:S02]  /*57550*/  HMMA.16816.F32 R20, R4, R22, R24 ;  /* 0x000000160414723c */ /* 0x020fe40000001818 */
[----:B------:R-:W5:Y:S04]  /*57560*/  LDL.LU.64 R26, [R1+0x6cd0] ;  /* 0x006cd000011a7983 */ /* 0x000f680000300a00 */
[----:B------:R-:W5:-:S15]  /*57570*/  LDL.LU.64 R24, [R1+0x6cc8] ;  /* 0x006cc80001187983 */ /* 0x000f5e0000300a00 */
[----:B------:R-:W-:-:S02]  /*57580*/  NOP ;  /* 0x0000000000007918 */ /* 0x000fc40000000000 */
[----:B------:R-:W-:Y:S04]  /*57590*/  STL.64 [R1+0x380], R20 ;  /* 0x0003801401007387 */ /* 0x000fe80000100a00 */
[----:B------:R0:W-:Y:S04]  /*575a0*/  STL.64 [R1+0x388], R22 ;  /* 0x0003881601007387 */ /* 0x0001e80000100a00 */
[----:B0-----:R-:W3:Y:S04]  /*575b0*/  LDL.LU.64 R22, [R1+0x6cc0] ;  /* 0x006cc00001167983 */ /* 0x001ee80000300a00 */
[----:B------:R-:W3:Y:S01]  /*575c0*/  LDL.LU.64 R20, [R1+0x6cb8] ;  /* 0x006cb80001147983 */ /* 0x000ee20000300a00 */
[----:B-----5:R-:W-:-:S15]  /*575d0*/  HMMA.16816.F32 R24, R4, R28, R24 ;  /* 0x0000001c0418723c */ /* 0x020fde0000001818 */
[----:B------:R-:W-:-:S08]  /*575e0*/  NOP ;  /* 0x0000000000007918 */ /* 0x000fd00000000000 */
[----:B------:R-:W-:Y:S04]  /*575f0*/  STL.64 [R1+0x390], R24 ;  /* 0x0003901801007387 */ /* 0x000fe80000100a00 */
[----:B------:R0:W-:Y:S04]  /*57600*/  STL.64 [R1+0x398], R26 ;  /* 0x0003981a01007387 */ /* 0x0001e80000100a00 */
[----:B0-----:R-:W2:Y:S04]  /*57610*/  LDL.LU.64 R26, [R1+0x6cb0] ;  /* 0x006cb000011a7983 */ /* 0x001ea80000300a00 */
[----:B------:R-:W4:Y:S04]  /*57620*/  LDL.LU.64 R24, [R1+0x6ca8] ;  /* 0x006ca80001187983 */ /* 0x000f280000300a00 */
[----:B------:R0:W-:Y:S04]  /*57630*/  STL.64 [R1+0x6c10], R28 ;  /* 0x006c101c01007387 */ /* 0x0001e80000100a00 */
[----:B0-----:R-:W5:Y:S04]  /*57640*/  LDL.LU R28, [R1+0x1054] ;  /* 0x00105400011c7983 */ /* 0x001f680000300800 */
[----:B------:R-:W5:Y:S01]  /*57650*/  LDL.LU R29, [R1+0x105c] ;  /* 0x00105c00011d7983 */ /* 0x000f620000300800 */
[C---:B--2---:R-:W-:Y:S06]  /*57660*/  HMMA.16816.F32 R16, R4.reuse, R26, R16 ;  /* 0x0000001a0410723c */ /* 0x044fec0000001810 */
[----:B----4-:R-:W-:-:S15]  /*57670*/  HMMA.16816.F32 R8, R4, R24, R8 ;  /* 0x000000180408723c */ /* 0x010fde0000001808 */
[----:B------:R-:W-:-:S02]  /*57680*/  NOP ;  /* 0x0000000000007918 */ /* 0x000fc40000000000 */
[----:B------:R0:W-:Y:S04]  /*57690*/  STL.64 [R1+0x3a0], R16 ;  /* 0x0003a01001007387 */ /* 0x0001e80000100a00 */
[----:B------:R1:W-:Y:S04]  /*576a0*/  STL.64 [R1+0x3a8], R18 ;  /* 0x0003a81201007387 */ /* 0x0003e80000100a00 */
[----:B0-----:R-:W2:Y:S04]  /*576b0*/  LDL.LU.64 R16, [R1+0x8b0] ;  /* 0x0008b00001107983 */ /* 0x001ea80000300a00 */
[----:B-1----:R-:W2:Y:S04]  /*576c0*/  LDL.LU.64 R18, [R1+0x8b8] ;  /* 0x0008b80001127983 */ /* 0x002ea80000300a00 */
[----:B------:R0:W-:Y:S04]  /*576d0*/  STL.64 [R1+0x3b0], R8 ;  /* 0x0003b00801007387 */ /* 0x0001e80000100a00 */
[----:B------:R1:W-:Y:S04]  /*576e0*/  STL.64 [R1+0x3b8], R10 ;  /* 0x0003b80a01007387 */ /* 0x0003e80000100a00 */
[----:B0-----:R-:W4:Y:S04]  /*576f0*/  LDL.LU.64 R8, [R1+0x3f0] ;  /* 0x0003f00001087983 */ /* 0x001f280000300a00 */
[----:B-1----:R-:W4:Y:S04]  /*57700*/  LDL.LU.64 R10, [R1+0x3f8] ;  /* 0x0003f800010a7983 */ /* 0x002f280000300a00 */
[----:B------:R-:W-:Y:S04]  /*57710*/  STL.64 [R1+0x6c20], R26 ;  /* 0x006c201a01007387 */ /* 0x000fe80000100a00 */
[----:B------:R0:W-:Y:S04]  /*57720*/  STL.64 [R1+0x6c18], R24 ;  /* 0x006c181801007387 */ /* 0x0001e80000100a00 */
[----:B0-----:R-:W5:Y:S04]  /*57730*/  LDL.LU.64 R24, [R1+0x8c0] ;  /* 0x0008c00001187983 */ /* 0x001f680000300a00 */
[----:B------:R-:W5:Y:S01]  /*57740*/  LDL.LU.64 R26, [R1+0x8c8] ;  /* 0x0008c800011a7983 */ /* 0x000f620000300a00 */
[----:B---3--:R-:W-:-:S15]  /*57750*/  HMMA.16816.F32 R12, R4, R22, R12 ;  /* 0x00000016040c723c */ /* 0x008fde000000180c */
[----:B------:R-:W-:-:S08]  /*57760*/  NOP ;  /* 0x0000000000007918 */ /* 0x000fd00000000000 */
[----:B------:R-:W-:Y:S04]  /*57770*/  STL.64 [R1+0x3c0], R12 ;  /* 0x0003c00c01007387 */ /* 0x000fe80000100a00 */
[----:B------:R0:W-:Y:S04]  /*57780*/  STL.64 [R1+0x3c8], R14 ;  /* 0x0003c80e01007387 */ /* 0x0001e80000100a00 */
[----:B0-----:R-:W2:Y:S04]  /*57790*/  LDL.LU.64 R14, [R1+0x6ca0] ;  /* 0x006ca000010e7983 */ /* 0x001ea80000300a00 */
[----:B------:R-:W4:Y:S04]  /*577a0*/  LDL.LU.64 R12, [R1+0x6c98] ;  /* 0x006c9800010c7983 */ /* 0x000f280000300a00 */
[----:B------:R-:W-:Y:S04]  /*577b0*/  STL [R1+0x6c0c], R22 ;  /* 0x006c0c1601007387 */ /* 0x000fe80000100800 */
[----:B------:R-:W-:Y:S01]  /*577c0*/  STL [R1+0x6c08], R23 ;  /* 0x006c081701007387 */ /* 0x000fe20000100800 */
[----:B-----5:R-:W-:-:S15]  /*577d0*/  HMMA.16816.F32 R24, R4, R20, R24 ;  /* 0x000000140418723c */ /* 0x020fde0000001818 */
[----:B------:R-:W-:-:S08]  /*577e0*/  NOP ;  /* 0x0000000000007918 */ /* 0x000fd00000000000 */
[----:B------:R0:W-:Y:S04]  /*577f0*/  STL.64 [R1+0x3d0], R24 ;  /* 0x0003d01801007387 */ /* 0x0001e80000100a00 */
[----:B------:R1:W-:Y:S04]  /*57800*/  STL.64 [R1+0x3d8], R26 ;  /* 0x0003d81a01007387 */ /* 0x0003e80000100a00 */
[----:B0-----:R-:W3:Y:S04]  /*57810*/  LDL.64 R24, [R1+0x20] ;  /* 0x0000200001187983 */ /* 0x001ee80000100a00 */
[----:B-1----:R-:W5:Y:S01]  /*57820*/  LDL.64 R26, [R1+0x18] ;  /* 0x00001800011a7983 */ /* 0x002f620000100a00 */
[C---:B--2---:R-:W-:Y:S06]  /*57830*/  HMMA.16816.F32 R16, R4.reuse, R14, R16 ;  /* 0x0000000e0410723c */ /* 0x044fec0000001810 */
[----:B----4-:R-:W-:Y:S01]  /*57840*/  HMMA.16816.F32 R8, R4, R12, R8 ;  /* 0x0000000c0408723c */ /* 0x010fe20000001808 */
[----:B-----5:R-:W-:Y:S04]  /*57850*/  STL.64 [R1+0x6c60], R26 ;  /* 0x006c601a01007387 */ /* 0x020fe80000100a00 */
[----:B---3--:R0:W-:Y:S04]  /*57860*/  STL.64 [R1+0x6c58], R24 ;  /* 0x006c581801007387 */ /* 0x0081e80000100a00 */
[----:B0-----:R-:W2:Y:S04]  /*57870*/  LDL.LU.64 R24, [R1+0x410] ;  /* 0x0004100001187983 */ /* 0x001ea80000300a00 */
[----:B------:R-:W2:Y:S04]  /*57880*/  LDL.LU.64 R26, [R1+0x418] ;  /* 0x00041800011a7983 */ /* 0x000ea80000300a00 */
[----:B------:R-:W-:Y:S04]  /*57890*/  STL [R1+0x6c04], R20 ;  /* 0x006c041401007387 */ /* 0x000fe80000100800 */
[----:B------:R0:W-:Y:S04]  /*578a0*/  STL [R1+0x6c00], R21 ;  /* 0x006c001501007387 */ /* 0x0001e80000100800 */
[----:B0-----:R-:W3:Y:S04]  /*578b0*/  LDL.LU.64 R20, [R1+0x400] ;  /* 0x0004000001147983 */ /* 0x001ee80000300a00 */
[----:B------:R-:W3:Y:S04]  /*578c0*/  LDL.LU.64 R22, [R1+0x408] ;  /* 0x0004080001167983 */ /* 0x000ee80000300a00 */
[----:B------:R-:W-:Y:S04]  /*578d0*/  STL.64 [R1+0x3e0], R16 ;  /* 0x0003e01001007387 */ /* 0x000fe80000100a00 */
[----:B------:R0:W-:Y:S04]  /*578e0*/  STL.64 [R1+0x3e8], R18 ;  /* 0x0003e81201007387 */ /* 0x0001e80000100a00 */
[----:B0-----:R-:W4:Y:S04]  /*578f0*/  LDL.LU.64 R18, [R1+0x6c90] ;  /* 0x006c900001127983 */ /* 0x001f280000300a00 */
[----:B------:R-:W5:Y:S04]  /*57900*/  LDL.LU.64 R16, [R1+0x6c88] ;  /* 0x006c880001107983 */ /* 0x000f680000300a00 */
[----:B------:R-:W-:Y:S04]  /*57910*/  STL.64 [R1+0x3f0], R8 ;  /* 0x0003f00801007387 */ /* 0x000fe80000100a00 */
[----:B------:R0:W-:Y:S04]  /*57920*/  STL.64 [R1+0x3f8], R10 ;  /* 0x0003f80a01007387 */ /* 0x0001e80000100a00 */
[----:B0-----:R-:W3:Y:S04]  /*57930*/  LDL.LU.64 R10, [R1+0x6c80] ;  /* 0x006c8000010a7983 */ /* 0x001ee80000300a00 */
[----:B------:R-:W2:Y:S04]  /*57940*/  LDL.LU.64 R8, [R1+0x6c78] ;  /* 0x006c780001087983 */ /* 0x000ea80000300a00 */
[----:B------:R0:W-:Y:S04]  /*57950*/  STL.64 [R1+0x6be8], R14 ;  /* 0x006be80e01007387 */ /* 0x0001e80000100a00 */
[----:B0-----:R-:W5:Y:S04]  /*57960*/  LDL.LU R15, [R1+0x104c] ;  /* 0x00104c00010f7983 */ /* 0x001f680000300800 */
[----:B------:R3:W-:Y:S01]  /*57970*/  STL.64 [R1+0x6be0], R12 ;  /* 0x006be00c01007387 */ /* 0x0007e20000100a00 */
[----:B-----5:R-:W-:-:S02]  /*57980*/  IMAD R16, R16, 0x100, R15 ;  /* 0x0000010010107824 */ /* 0x020fc400078e020f */
[----:B---3--:R-:W-:-:S15]  /*57990*/  HMMA.16816.F32 R12, R4, R10, R20 ;  /* 0x0000000a040c723c */ /* 0x008fde0000001814 */
[----:B------:R-:W-:-:S08]  /*579a0*/  NOP ;  /* 0x0000000000007918 */ /* 0x000fd00000000000 */
[----:B------:R-:W-:Y:S04]  /*579b0*/  STL.64 [R1+0x400], R12 ;  /* 0x0004000c01007387 */ /* 0x000fe80000100a00 */
[----:B------:R2:W-:Y:S02]  /*579c0*/  STL.64 [R1+0x408], R14 ;  /* 0x0004080e01007387 */ /* 0x0005e40000100a00 */
[----:B--2---:R-:W-:Y:S02]  /*579d0*/  HMMA.16816.F32 R12, R4, R8, R24 ;  /* 0x00000008040c723c */ /* 0x004fe40000001818 */
[----:B------:R-:W2:Y:S04]  /*579e0*/  LDL.LU.64 R24, [R1+0x420] ;  /* 0x0004200001187983 */ /* 0x000ea80000300a00 */
[----:B------:R-:W3:-:S15]  /*579f0*/  LDL.LU.64 R26, [R1+0x428] ;  /* 0x00042800011a7983 */ /* 0x000ede0000300a00 */
[----:B------:R-:W-:-:S02]  /*57a00*/  NOP ;  /* 0x0000000000007918 */ /* 0x000fc40000000000 */
[----:B------:R-:W-:Y:S04]  /*57a10*/  STL.64 [R1+0x410], R12 ;  /* 0x0004100c01007387 */ /* 0x000fe80000100a00 */
[----:B------:R-:W-:Y:S04]  /*57a20*/  STL.64 [R1+0x418], R14 ;  /* 0x0004180e01007387 */ /* 0x000fe80000100a00 */
[----:B---3--:R-:W-:Y:S04]  /*57a30*/  STL.64 [R1+0x6c70], R26 ;  /* 0x006c701a01007387 */ /* 0x008fe80000100a00 */
[----:B--2---:R0:W-:Y:S04]  /*57a40*/  STL.64 [R1+0x6c68], R24 ;  /* 0x006c681801007387 */ /* 0x0041e80000100a00 */
[----:B0-----:R-:W2:Y:S04]  /*57a50*/  LDL.LU.64 R24, [R1+0x430] ;  /* 0x0004300001187983 */ /* 0x001ea80000300a00 */
[----:B------:R-:W2:Y:S04]  /*57a60*/  LDL.LU.64 R26, [R1+0x438] ;  /* 0x00043800011a7983 */ /* 0x000ea80000300a00 */
[----:B------:R-:W3:Y:S04]  /*57a70*/  LDL.LU.64 R12, [R1+0x450] ;  /* 0x00045000010c7983 */ /* 0x000ee80000300a00 */
[----:B------:R-:W5:Y:S01]  /*57a80*/  LDL.LU.64 R14, [R1+0x458] ;  /* 0x00045800010e7983 */ /* 0x000f620000300a00 */
[----:B------:R-:W-:-:S02]  /*57a90*/  IMAD R17, R17, 0x100, R28 ;  /* 0x0000010011117824 */ /* 0x000fc400078e021c */
[----:B----4-:R-:W-:Y:S01]  /*57aa0*/  IMAD R18, R18, 0x100, R29 ;  /* 0x0000010012127824 */ /* 0x010fe200078e021d */
[C---:B--2---:R-:W-:Y:S01]  /*57ab0*/  HMMA.16816.F32 R24, R4.reuse, R2, R24 ;  /* 0x000000020418723c */ /* 0x044fe20000001818 */
[----:B-----5:R-:W-:Y:S04]  /*57ac0*/  STL.64 [R1+0x6c50], R14 ;  /* 0x006c500e01007387 */ /* 0x020fe80000100a00 */
[----:B---3--:R0:W-:Y:S04]  /*57ad0*/  STL.64 [R1+0x6c48], R12 ;  /* 0x006c480c01007387 */ /* 0x0081e80000100a00 */
[----:B0-----:R-:W2:Y:S04]  /*57ae0*/  LDL.LU.64 R12, [R1+0x440] ;  /* 0x00044000010c7983 */ /* 0x001ea80000300a00 */
[----:B------:R-:W2:Y:S04]  /*57af0*/  LDL.LU.64 R14, [R1+0x448] ;  /* 0x00044800010e7983 */ /* 0x000ea80000300a00 */
[----:B------:R-:W3:Y:S04]  /*57b00*/  LDL.64 R20, [R1+0x10] ;  /* 0x0000100001147983 */ /* 0x000ee80000100a00 */
[----:B------:R-:W4:Y:S04]  /*57b10*/  LDL.64 R22, [R1+0x8] ;  /* 0x0000080001167983 */ /* 0x000f280000100a00 */
[----:B------:R-:W5:Y:S04]  /*57b20*/  LDL.64 R28, [R1] ;  /* 0x00000000011c7983 */ /* 0x000f680000100a00 */
[----:B------:R-:W-:Y:S04]  /*57b30*/  STL [R1+0x6bb4], R8 ;  /* 0x006bb40801007387 */ /* 0x000fe80000100800 */
[----:B------:R0:W-:Y:S04]  /*57b40*/  STL [R1+0x6bb0], R9 ;  /* 0x006bb00901007387 */ /* 0x0001e80000100800 */
[----:B0-----:R-:W2:Y:S04]  /*57b50*/  LDL.64 R8, [R1+0x28] ;  /* 0x0000280001087983 */ /* 0x001ea80000100a00 */
[----:B------:R-:W-:Y:S04]  /*57b60*/  STL.64 [R1+0x430], R24 ;  /* 0x0004301801007387 */ /* 0x000fe80000100a00 */
[----:B------:R0:W-:Y:S04]  /*57b70*/  STL.64 [R1+0x438], R26 ;  /* 0x0004381a01007387 */ /* 0x0001e80000100a00 */
[----:B0-----:R-:W2:Y:S04]  /*57b80*/  LDL.LU.64 R26, [R1+0x6c70] ;  /* 0x006c7000011a7983 */ /* 0x001ea80000300a00 */
[----:B------:R-:W2:Y:S04]  /*57b90*/  LDL.LU.64 R24, [R1+0x6c68] ;  /* 0x006c680001187983 */ /* 0x000ea80000300a00 */
[----:B------:R-:W-:Y:S04]  /*57ba0*/  STL [R1+0x6bbc], R2 ;  /* 0x006bbc0201007387 */ /* 0x000fe80000100800 */
[----:B------:R-:W-:Y:S01]  /*57bb0*/  STL [R1+0x6bb8], R3 ;  /* 0x006bb80301007387 */ /* 0x000fe20000100800 */
[----:B------:R-:W-:Y:S01]  /*57bc0*/  IMAD R19, R0, 0x100, R19 ;  /* 0x0000010000137824 */ /* 0x000fe200078e0213 */
[----:B--2---:R-:W-:Y:S02]  /*57bd0*/  HMMA.16816.F32 R4, R4, R8, R24 ;  /* 0x000000080404723c */ /* 0x004fe40000001818 */
[----:B------:R-:W2:Y:S04]  /*57be0*/  LDL.LU.64 R26, [R1+0x6c60] ;  /* 0x006c6000011a7983 */ /* 0x000ea80000300a00 */
[----:B------:R-:W3:Y:S01]  /*57bf0*/  LDL.LU.64 R24, [R1+0x6c58] ;  /* 0x006c580001187983 */ /* 0x000ee20000300a00 */
[----:B------:R-:W-:-:S02]  /*57c00*/  F2FP.F16.E4M3.UNPACK_B R16, R16 ;  /* 0x00000010ff10723e */ /* 0x000fc400020006ff */
[----:B------:R-:W-:Y:S02]  /*57c10*/  F2FP.F16.E4M3.UNPACK_B R17, R17 ;  /* 0x00000011ff11723e */ /* 0x000fe400020006ff */
[----:B------:R-:W-:Y:S02]  /*57c20*/  F2FP.F16.E4M3.UNPACK_B R18, R18 ;  /* 0x00000012ff12723e */ /* 0x000fe400020006ff */
[----:B------:R-:W-:-:S10]  /*57c30*/  F2FP.F16.E4M3.UNPACK_B R19, R19 ;  /* 0x00000013ff13723e */ /* 0x000fd400020006ff */
[----:B------:R-:W-:Y:S04]  /*57c40*/  STL.64 [R1+0x420], R4 ;  /* 0x0004200401007387 */ /* 0x000fe80000100a00 */
[----:B------:R0:W-:Y:S04]  /*57c50*/  STL.64 [R1+0x428], R6 ;  /* 0x0004280601007387 */ /* 0x0001e80000100a00 */
[----:B0-----:R-:W4:Y:S01]  /*57c60*/  LDL.LU R6, [R1+0x1078] ;  /* 0x0010780001067983 */ /* 0x001f220000300800 */
[----:B---3--:R-:W-:-:S15]  /*57c70*/  HMMA.16816.F32 R12, R16, R24, R12 ;  /* 0x00000018100c723c */ /* 0x008fde000000180c */
[----:B------:R-:W-:-:S08]  /*57c80*/  NOP ;  /* 0x0000000000007918 */ /* 0x000fd00000000000 */
[----:B------:R-:W-:Y:S04]  /*57c90*/  STL.64 [R1+0x440], R12 ;  /* 0x0004400c01007387 */ /* 0x000fe80000100a00 */
[----:B------:R0:W-:Y:S04]  /*57ca0*/  STL.64 [R1+0x448], R14 ;  /* 0x0004480e01007387 */ /* 0x0001e80000100a00 */
[----:B0-----:R-:W3:Y:S04]  /*57cb0*/  LDL.LU.64 R14, [R1+0x6c50] ;  /* 0x006c5000010e7983 */ /* 0x001ee80000300a00 */
[----:B------:R-:W3:Y:S01]  /*57cc0*/  LDL.LU.64 R12, [R1+0x6c48] ;  /* 0x006c4800010c7983 */ /* 0x000ee20000300a00 */
[----:B------:R-:W-:-:S03]  /*57cd0*/  IMAD.MOV.U32 R8, RZ, RZ, R9 ;  /* 0x000000ffff087224 */ /* 0x000fc600078e0009 */
[----:B------:R-:W5:Y:S01]  /*57ce0*/  LDL.LU R4, [R1+0x1068] ;  /* 0x0010680001047983 */ /* 0x000f620000300800 */
[----:B------:R-:W-:-:S03]  /*57cf0*/  IMAD.MOV.U32 R2, RZ, RZ, R24 ;  /* 0x000000ffff027224 */ /* 0x000fc600078e0018 */
[----:B------:R-:W5:Y:S01]  /*57d00*/  LDL.LU R5, [R1+0x1070] ;  /* 0x0010700001057983 */ /* 0x000f620000300800 */
[----:B------:R-:W-:Y:S02]  /*57d10*/  IMAD.MOV.U32 R3, RZ, RZ, R25 ;  /* 0x000000ffff037224 */ /* 0x000fe400078e0019 */
[----:B--2---:R-:W-:Y:S02]  /*57d20*/  IMAD.MOV.U32 R9, RZ, RZ, R26 ;  /* 0x000000ffff097224 */ /* 0x004fe400078e001a */
[----:B------:R-:W-:Y:S01]  /*57d30*/  IMAD.MOV.U32 R7, RZ, RZ, R27 ;  /* 0x000000ffff077224 */ /* 0x000fe200078e001b */
[----:B---3--:R-:W-:-:S15]  /*57d40*/  HMMA.16816.F32 R12, R16, R26, R12 ;  /* 0x0000001a100c723c */ /* 0x008fde000000180c */
[----:B------:R-:W-:-:S08]  /*57d50*/  NOP ;  /* 0x0000000000007918 */ /* 0x000fd00000000000 */
[----:B------:R-:W-:Y:S04]  /*57d60*/  STL.64 [R1+0x450], R12 ;  /* 0x0004500c01007387 */ /* 0x000fe80000100a00 */
[----:B------:R-:W-:Y:S04]  /*57d70*/  STL.64 [R1+0x458], R14 ;  /* 0x0004580e01007387 */ /* 0x000fe80000100a00 */
[----:B------:R-:W2:Y:S04]  /*57d80*/  LDL.LU.64 R24, [R1+0x480] ;  /* 0x0004800001187983 */ /* 0x000ea80000300a00 */
[----:B------:R-:W3:Y:S04]  /*57d90*/  LDL.LU.64 R26, [R1+0x488] ;  /* 0x00048800011a7983 */ /* 0x000ee80000300a00 */
[----:B---3--:R-:W-:Y:S04]  /*57da0*/  STL.64 [R1+0x6c30], R26 ;  /* 0x006c301a01007387 */ /* 0x008fe80000100a00 */
[----:B--2---:R0:W-:Y:S04]  /*57db0*/  STL.64 [R1+0x6c28], R24 ;  /* 0x006c281801007387 */ /* 0x0041e80000100a00 */
[----:B0-----:R-:W2:Y:S04]  /*57dc0*/  LDL.LU.64 R24, [R1+0x470] ;  /* 0x0004700001187983 */ /* 0x001ea80000300a00 */
[----:B------:R-:W3:Y:S04]  /*57dd0*/  LDL.LU.64 R26, [R1+0x478] ;  /* 0x00047800011a7983 */ /* 0x000ee80000300a00 */
[----:B---3--:R-:W-:Y:S04]  /*57de0*/  STL.64 [R1+0x6c40], R26 ;  /* 0x006c401a01007387 */ /* 0x008fe80000100a00 */
[----:B--2---:R0:W-:Y:S04]  /*57df0*/  STL.64 [R1+0x6c38], R24 ;  /* 0x006c381801007387 */ /* 0x0041e80000100a00 */
[----:B0-----:R-:W2:Y:S04]  /*57e00*/  LDL.LU.64 R24, [R1+0x460] ;  /* 0x0004600001187983 */ /* 0x001ea80000300a00 */
[----:B------:R-:W2:Y:S04]  /*57e10*/  LDL.LU.64 R26, [R1+0x468] ;  /* 0x00046800011a7983 */ /* 0x000ea80000300a00 */
[----:B------:R-:W3:Y:S04]  /*57e20*/  LDL.LU.64 R12, [R1+0x4b0] ;  /* 0x0004b000010c7983 */ /* 0x000ee80000300a00 */
[----:B------:R-:W3:Y:S04]  /*57e30*/  LDL.LU.64 R14, [R1+0x4b8] ;  /* 0x0004b800010e7983 */ /* 0x000ee80000300a00 */
[----:B----4-:R-:W-:Y:S04]  /*57e40*/  STL.64 [R1+0x6bd8], R6 ;  /* 0x006bd80601007387 */ /* 0x010fe80000100a00 */
[----:B-----5:R0:W-:Y:S04]  /*57e50*/  STL.64 [R1+0x6bd0], R4 ;  /* 0x006bd00401007387 */ /* 0x0201e80000100a00 */
[----:B0-----:R-:W4:Y:S04]  /*57e60*/  LDL.LU.64 R4, [R1+0x4a0] ;  /* 0x0004a00001047983 */ /* 0x001f280000300a00 */
[----:B------:R-:W4:Y:S04]  /*57e70*/  LDL.LU.64 R6, [R1+0x4a8] ;  /* 0x0004a80001067983 */ /* 0x000f280000300a00 */
[----:B------:R-:W-:Y:S04]  /*57e80*/  STL.64 [R1+0x6bc8], R10 ;  /* 0x006bc80a01007387 */ /* 0x000fe80000100a00 */
[----:B------:R0:W-:Y:S04]  /*57e90*/  STL.64 [R1+0x6bc0], R8 ;  /* 0x006bc00801007387 */ /* 0x0001e80000100a00 */
[----:B0-----:R-:W5:Y:S04]  /*57ea0*/  LDL.LU.64 R8, [R1+0x490] ;  /* 0x0004900001087983 */ /* 0x001f680000300a00 */
[----:B------:R-:W5:Y:S01]  /*57eb0*/  LDL.LU.64 R10, [R1+0x498] ;  /* 0x00049800010a7983 */ /* 0x000f620000300a00 */
[----:B--2---:R-:W-:-:S15]  /*57ec0*/  HMMA.16816.F32 R24, R16, R20, R24 ;  /* 0x000000141018723c */ /* 0x004fde0000001818 */
[----:B------:R-:W-:-:S08]  /*57ed0*/  NOP ;  /* 0x0000000000007918 */ /* 0x000fd00000000000 */
        /* <DEDUP_REMOVED lines=9> */
[----:B------:R-:W2:Y:S01]  /*57f70*/  LDL.LU.64 R24, [R1+0x6c28] ;  /* 0x006c280001187983 */ /* 0x000ea20000300a00 */
[----:B------:R-:W-:-:S02]  /*57f80*/  IMAD.MOV.U32 R0, RZ, RZ, R21 ;  /* 0x000000ffff007224 */ /* 0x000fc400078e0015 */
[----:B------:R-:W-:Y:S02]  /*57f90*/  IMAD.MOV.U32 R20, RZ, RZ, R22 ;  /* 0x000000ffff147224 */ /* 0x000fe400078e0016 */
[----:B------:R-:W-:Y:S02]  /*57fa0*/  IMAD.MOV.U32 R21, RZ, RZ, R23 ;  /* 0x000000ffff157224 */ /* 0x000fe400078e0017 */
[----:B------:R-:W-:Y:S02]  /*57fb0*/  IMAD.MOV.U32 R22, RZ, RZ, R28 ;  /* 0x000000ffff167224 */ /* 0x000fe400078e001c */
[----:B------:R-:W-:Y:S01]  /*57fc0*/  IMAD.MOV.U32 R23, RZ, RZ, R29 ;  /* 0x000000ffff177224 */ /* 0x000fe200078e001d */
[----:B--2---:R-:W-:-:S15]  /*57fd0*/  HMMA.16816.F32 R24, R16, R28, R24 ;  /* 0x0000001c1018723c */ /* 0x004fde0000001818 */
[----:B------:R-:W-:-:S08]  /*57fe0*/  NOP ;  /* 0x0000000000007918 */ /* 0x000fd00000000000 */
[----:B------:R-:W-:Y:S04]  /*57ff0*/  STL.64 [R1+0x480], R24 ;  /* 0x0004801801007387 */ /* 0x000fe80000100a00 */
[----:B------:R0:W-:Y:S04]  /*58000*/  STL.64 [R1+0x488], R26 ;  /* 0x0004881a01007387 */ /* 0x0001e80000100a00 */
[----:B0-----:R-:W4:Y:S04]  /*58010*/  LDL.LU.64 R26, [R1+0x6c20] ;  /* 0x006c2000011a7983 */ /* 0x001f280000300a00 */
[----:B------:R-:W3:Y:S04]  /*58020*/  LDL.LU.64 R24, [R1+0x6c18] ;  /* 0x006c180001187983 */ /* 0x000ee80000300a00 */
[----:B------:R-:W5:Y:S02]  /*58030*/  LDL.LU.64 R28, [R1+0x6c10] ;  /* 0x006c1000011c7983 */ /* 0x000f640000300a00 */
[----:B-----5:R-:W-:-:S15]  /*58040*/  HMMA.16816.F32 R8, R16, R28, R8 ;  /* 0x0000001c1008723c */ /* 0x020fde0000001808 */
[----:B------:R-:W-:-:S08]  /*58050*/  NOP ;  /* 0x0000000000007918 */ /* 0x000fd00000000000 */
[----:B------:R-:W-:Y:S04]  /*58060*/  STL.64 [R1+0x490], R8 ;  /* 0x0004900801007387 */ /* 0x000fe80000100a00 */
[----:B------:R4:W-:Y:S02]  /*58070*/  STL.64 [R1+0x498], R10 ;  /* 0x0004980a01007387 */ /* 0x0009e40000100a00 */
[C---:B----4-:R-:W-:Y:S06]  /*58080*/  HMMA.16816.F32 R8, R16.reuse, R26, R4 ;  /* 0x0000001a1008723c */ /* 0x050fec0000001804 */
        /* <DEDUP_REMOVED lines=16> */
[----:B------:R0:W-:Y:S02]  /*58190*/  STL.64 [R1+0x6b30], R26 ;  /* 0x006b301a01007387 */ /* 0x0001e40000100a00 */
[----:B0-----:R-:W-:-:S02]  /*581a0*/  IMAD.MOV.U32 R26, RZ, RZ, R22 ;  /* 0x000000ffff1a7224 */ /* 0x001fc400078e0016 */
[----:B------:R-:W2:Y:S01]  /*581b0*/  LDL.LU R22, [R1+0x6c0c] ;  /* 0x006c0c0001167983 */ /* 0x000ea20000300800 */
[----:B------:R-:W-:-:S03]  /*581c0*/  IMAD.MOV.U32 R27, RZ, RZ, R23 ;  /* 0x000000ffff1b7224 */ /* 0x000fc600078e0017 */
[----:B------:R-:W2:Y:S04]  /*581d0*/  LDL.LU R23, [R1+0x6c08] ;  /* 0x006c080001177983 */ /* 0x000ea80000300800 */
[----:B------:R0:W-:Y:S02]  /*581e0*/  STL.64 [R1+0x6b28], R24 ;  /* 0x006b281801007387 */ /* 0x0001e40000100a00 */
[----:B0-----:R-:W-:Y:S02]  /*581f0*/  IMAD.MOV.U32 R24, RZ, RZ, R20 ;  /* 0x000000ffff187224 */ /* 0x001fe400078e0014 */
[----:B------:R-:W5:Y:S01]  /*58200*/  LDL.LU R20, [R1+0x6c04] ;  /* 0x006c040001147983 */ /* 0x000f620000300800 */
[----:B------:R-:W-:-:S03]  /*58210*/  IMAD.MOV.U32 R25, RZ, RZ, R21 ;  /* 0x000000ffff197224 */ /* 0x000fc600078e0015 */
[----:B------:R-:W5:Y:S04]  /*58220*/  LDL.LU R21, [R1+0x6c00] ;  /* 0x006c000001157983 */ /* 0x000f680000300800 */
[----:B------:R0:W-:Y:S04]  /*58230*/  STL.64 [R1+0x6b40], R26 ;  /* 0x006b401a01007387 */ /* 0x0001e80000100a00 */
[----:B0-----:R-:W4:Y:S04]  /*58240*/  LDL.LU R26, [R1+0x1074] ;  /* 0x00107400011a7983 */ /* 0x001f280000300800 */
[----:B------:R-:W4:Y:S04]  /*58250*/  LDL.LU R27, [R1+0x107c] ;  /* 0x00107c00011b7983 */ /* 0x000f280000300800 */
[----:B------:R0:W-:Y:S04]  /*58260*/  STL.64 [R1+0x6b38], R24 ;  /* 0x006b381801007387 */ /* 0x0001e80000100a00 */
[----:B0-----:R-:W4:Y:S01]  /*58270*/  LDL.LU R25, [R1+0x106c] ;  /* 0x00106c0001197983 */ /* 0x001f220000300800 */
[----:B--2---:R-:W-:-:S15]  /*58280*/  HMMA.16816.F32 R12, R16, R22, R12 ;  /* 0x00000016100c723c */ /* 0x004fde000000180c */
[----:B------:R-:W-:-:S08]  /*58290*/  NOP ;  /* 0x0000000000007918 */ /* 0x000fd00000000000 */
[----:B------:R-:W-:Y:S04]  /*582a0*/  STL.64 [R1+0x4c0], R12 ;  /* 0x0004c00c01007387 */ /* 0x000fe80000100a00 */
[----:B------:R0:W-:Y:S04]  /*582b0*/  STL.64 [R1+0x4c8], R14 ;  /* 0x0004c80e01007387 */ /* 0x0001e80000100a00 */
[----:B0-----:R-:W5:Y:S04]  /*582c0*/  LDL.LU.64 R14, [R1+0x6bf8] ;  /* 0x006bf800010e7983 */ /* 0x001f680000300a00 */
[----:B------:R-:W5:Y:S02]  /*582d0*/  LDL.LU.64 R12, [R1+0x6bf0] ;  /* 0x006bf000010c7983 */ /* 0x000f640000300a00 */
[----:B-----5:R-:W-:-:S15]  /*582e0*/  HMMA.16816.F32 R12, R16, R20, R12 ;  /* 0x00000014100c723c */ /* 0x020fde000000180c */
[----:B------:R-:W-:-:S08]  /*582f0*/  NOP ;  /* 0x0000000000007918 */ /* 0x000fd00000000000 */
[----:B------:R-:W-:Y:S04]  /*58300*/  STL.64 [R1+0x4d0], R12 ;  /* 0x0004d00c01007387 */ /* 0x000fe80000100a00 */
[----:B------:R0:W-:Y:S04]  /*58310*/  STL.64 [R1+0x4d8], R14 ;  /* 0x0004d80e01007387 */ /* 0x0001e80000100a00 */
[----:B0-----:R-:W3:Y:S04]  /*58320*/  LDL.LU.64 R14, [R1+0x6be8] ;  /* 0x006be800010e7983 */ /* 0x001ee80000300a00 */
[----:B------:R-:W4:Y:S04]  /*58330*/  LDL.LU.64 R12, [R1+0x6be0] ;  /* 0x006be000010c7983 */ /* 0x000f280000300a00 */
[----:B------:R-:W-:Y:S04]  /*58340*/  STL.64 [R1+0x6b10], R22 ;  /* 0x006b101601007387 */ /* 0x000fe80000100a00 */
[----:B------:R0:W-:Y:S04]  /*58350*/  STL.64 [R1+0x6b08], R20 ;  /* 0x006b081401007387 */ /* 0x0001e80000100a00 */
[----:B0-----:R-:W2:Y:S04]  /*58360*/  LDL.LU.64 R20, [R1+0x850] ;  /* 0x0008500001147983 */ /* 0x001ea80000300a00 */
[----:B------:R-:W2:Y:S01]  /*58370*/  LDL.LU.64 R22, [R1+0x858] ;  /* 0x0008580001167983 */ /* 0x000ea20000300a00 */
[C---:B---3--:R-:W-:Y:S06]  /*58380*/  HMMA.16816.F32 R4, R16.reuse, R14, R4 ;  /* 0x0000000e1004723c */ /* 0x048fec0000001804 */
[----:B----4-:R-:W-:-:S15]  /*58390*/  HMMA.16816.F32 R8, R16, R12, R8 ;  /* 0x0000000c1008723c */ /* 0x010fde0000001808 */
[----:B------:R-:W-:-:S02]  /*583a0*/  NOP ;  /* 0x0000000000007918 */ /* 0x000fc40000000000 */
[----:B------:R-:W-:Y:S04]  /*583b0*/  STL.64 [R1+0x4e0], R4 ;  /* 0x0004e00401007387 */ /* 0x000fe80000100a00 */
[----:B------:R0:W-:Y:S04]  /*583c0*/  STL.64 [R1+0x4e8], R6 ;  /* 0x0004e80601007387 */ /* 0x0001e80000100a00 */
[----:B0-----:R-:W3:Y:S04]  /*583d0*/  LDL.LU.64 R6, [R1+0x6bd8] ;  /* 0x006bd80001067983 */ /* 0x001ee80000300a00 */
[----:B------:R-:W4:Y:S04]  /*583e0*/  LDL.LU.64 R4, [R1+0x6bd0] ;  /* 0x006bd00001047983 */ /* 0x000f280000300a00 */
[----:B------:R-:W-:Y:S04]  /*583f0*/  STL.64 [R1+0x4f0], R8 ;  /* 0x0004f00801007387 */ /* 0x000fe80000100a00 */
[----:B------:R0:W-:Y:S04]  /*58400*/  STL.64 [R1+0x4f8], R10 ;  /* 0x0004f80a01007387 */ /* 0x0001e80000100a00 */
[----:B0-----:R-:W2:Y:S04]  /*58410*/  LDL.LU.64 R10, [R1+0x6bc8] ;  /* 0x006bc800010a7983 */ /* 0x001ea80000300a00 */
[----:B------:R-:W5:Y:S04]  /*58420*/  LDL.LU.64 R8, [R1+0x6bc0] ;  /* 0x006bc00001087983 */ /* 0x000f680000300a00 */
[----:B------:R-:W-:Y:S04]  /*58430*/  STL.64 [R1+0x6af0], R14 ;  /* 0x006af00e01007387 */ /* 0x000fe80000100a00 */
[----:B------:R2:W-:Y:S01]  /*58440*/  STL.64 [R1+0x6ae8], R12 ;  /* 0x006ae80c01007387 */ /* 0x0005e20000100a00 */
[----:B---3--:R-:W-:Y:S01]  /*58450*/  IMAD R6, R6, 0x100, R27 ;  /* 0x0000010006067824 */ /* 0x008fe200078e021b */
[----:B--2---:R-:W-:Y:S01]  /*58460*/  HMMA.16816.F32 R12, R16, R10, R20 ;  /* 0x0000000a100c723c */ /* 0x004fe20000001814 */
[----:B----4-:R-:W-:-:S02]  /*58470*/  IMAD R4, R4, 0x100, R25 ;  /* 0x0000010004047824 */ /* 0x010fc400078e0219 */
[----:B------:R-:W2:Y:S01]  /*58480*/  LDL.LU.64 R24, [R1+0x560] ;  /* 0x0005600001187983 */ /* 0x000ea20000300a00 */
[----:B------:R-:W-:-:S15]  /*58490*/  IMAD R5, R5, 0x100, R26 ;  /* 0x0000010005057824 */ /* 0x000fde00078e021a */
[----:B------:R-:W-:-:S04]  /*584a0*/  NOP ;  /* 0x0000000000007918 */ /* 0x000fc80000000000 */
[----:B------:R-:W-:Y:S04]  /*584b0*/  STL.64 [R1+0x500], R12 ;  /* 0x0005000c01007387 */ /* 0x000fe80000100a00 */
[----:B------:R-:W-:Y:S04]  /*584c0*/  STL.64 [R1+0x508], R14 ;  /* 0x0005080e01007387 */ /* 0x000fe80000100a00 */
[----:B------:R-:W3:Y:S04]  /*584d0*/  LDL.LU.64 R26, [R1+0x568] ;  /* 0x00056800011a7983 */ /* 0x000ee80000300a00 */
[----:B---3--:R5:W-:Y:S02]  /*584e0*/  STL.64 [R1+0x6b50], R26 ;  /* 0x006b501a01007387 */ /* 0x008be40000100a00 */
[----:B-----5:R-:W-:-:S02]  /*584f0*/  IMAD.MOV.U32 R26, RZ, RZ, R9 ;  /* 0x000000ffff1a7224 */ /* 0x020fc400078e0009 */
[----:B------:R-:W-:Y:S01]  /*58500*/  IMAD.MOV.U32 R27, RZ, RZ, R7 ;  /* 0x000000ffff1b7224 */ /* 0x000fe200078e0007 */
[----:B------:R-:W3:Y:S04]  /*58510*/  LDL.LU R9, [R1+0x1084] ;  /* 0x0010840001097983 */ /* 0x000ee80000300800 */
[----:B------:R-:W3:Y:S04]  /*58520*/  LDL.LU R7, [R1+0x1080] ;  /* 0x0010800001077983 */ /* 0x000ee80000300800 */
[----:B--2---:R0:W-:Y:S02]  /*58530*/  STL.64 [R1+0x6b48], R24 ;  /* 0x006b481801007387 */ /* 0x0041e40000100a00 */
[----:B0-----:R-:W-:-:S02]  /*58540*/  IMAD.MOV.U32 R24, RZ, RZ, R2 ;  /* 0x000000ffff187224 */ /* 0x001fc400078e0002 */
[----:B------:R-:W2:Y:S01]  /*58550*/  LDL.LU R2, [R1+0x6bbc] ;  /* 0x006bbc0001027983 */ /* 0x000ea20000300800 */
[----:B------:R-:W-:-:S03]  /*58560*/  IMAD.MOV.U32 R25, RZ, RZ, R3 ;  /* 0x000000ffff197224 */ /* 0x000fc600078e0003 */
[----:B------:R-:W2:Y:S04]  /*58570*/  LDL.LU R3, [R1+0x6bb8] ;  /* 0x006bb80001037983 */ /* 0x000ea80000300800 */
[----:B------:R0:W-:Y:S04]  /*58580*/  STL.64 [R1+0x6b68], R26 ;  /* 0x006b681a01007387 */ /* 0x0001e80000100a00 */
[----:B0-----:R-:W4:Y:S01]  /*58590*/  LDL R26, [R1+0x28] ;  /* 0x00002800011a7983 */ /* 0x001f220000100800 */
[----:B------:R-:W-:-:S03]  /*585a0*/  IMAD.MOV.U32 R27, RZ, RZ, R8 ;  /* 0x000000ffff1b7224 */ /* 0x000fc600078e0008 */
[----:B------:R-:W5:Y:S04]  /*585b0*/  LDL.LU R8, [R1+0x6bb4] ;  /* 0x006bb40001087983 */ /* 0x000f680000300800 */
[----:B----4-:R-:W-:Y:S04]  /*585c0*/  STL.64 [R1+0x6b98], R26 ;  /* 0x006b981a01007387 */ /* 0x010fe80000100a00 */
[----:B------:R0:W-:Y:S04]  /*585d0*/  STL.64 [R1+0x6b90], R24 ;  /* 0x006b901801007387 */ /* 0x0001e80000100a00 */
[----:B0-----:R-:W4:Y:S04]  /*585e0*/  LDL.LU.64 R24, [R1+0x530] ;  /* 0x0005300001187983 */ /* 0x001f280000300a00 */
[----:B------:R-:W3:Y:S04]  /*585f0*/  LDL.LU.64 R26, [R1+0x538] ;  /* 0x00053800011a7983 */ /* 0x000ee80000300a00 */
[----:B---3--:R-:W-:Y:S04]  /*58600*/  STL.64 [R1+0x6ba8], R26 ;  /* 0x006ba81a01007387 */ /* 0x008fe80000100a00 */
[----:B----4-:R0:W-:Y:S04]  /*58610*/  STL.64 [R1+0x6ba0], R24 ;  /* 0x006ba01801007387 */ /* 0x0101e80000100a00 */
[----:B0-----:R-:W5:Y:S04]  /*58620*/  LDL.LU.64 R24, [R1+0x840] ;  /* 0x0008400001187983 */ /* 0x001f680000300a00 */
[----:B------:R-:W5:Y:S04]  /*58630*/  LDL.LU.64 R26, [R1+0x848] ;  /* 0x00084800011a7983 */ /* 0x000f680000300a00 */
[----:B------:R-:W3:Y:S04]  /*58640*/  LDL.LU.64 R20, [R1+0x570] ;  /* 0x0005700001147983 */ /* 0x000ee80000300a00 */
[----:B------:R-:W4:Y:S04]  /*58650*/  LDL.LU.64 R22, [R1+0x578] ;  /* 0x0005780001167983 */ /* 0x000f280000300a00 */
[----:B----4-:R-:W-:Y:S04]  /*58660*/  STL.64 [R1+0x6b60], R22 ;  /* 0x006b601601007387 */ /* 0x010fe80000100a00 */
[----:B---3--:R0:W-:Y:S04]  /*58670*/  STL.64 [R1+0x6b58], R20 ;  /* 0x006b581401007387 */ /* 0x0081e80000100a00 */
[----:B0-----:R-:W3:Y:S04]  /*58680*/  LDL.LU.64 R20, [R1+0x550] ;  /* 0x0005500001147983 */ /* 0x001ee80000300a00 */
[----:B------:R-:W4:Y:S04]  /*58690*/  LDL.LU.64 R22, [R1+0x558] ;  /* 0x0005580001167983 */ /* 0x000f280000300a00 */
[----:B----4-:R-:W-:Y:S04]  /*586a0*/  STL.64 [R1+0x6b78], R22 ;  /* 0x006b781601007387 */ /* 0x010fe80000100a00 */
[----:B---3--:R0:W-:Y:S04]  /*586b0*/  STL.64 [R1+0x6b70], R20 ;  /* 0x006b701401007387 */ /* 0x0081e80000100a00 */
[----:B0-----:R-:W3:Y:S04]  /*586c0*/  LDL.LU.64 R20, [R1+0x540] ;  /* 0x0005400001147983 */ /* 0x001ee80000300a00 */
[----:B------:R-:W4:Y:S01]  /*586d0*/  LDL.LU.64 R22, [R1+0x548] ;  /* 0x0005480001167983 */ /* 0x000f220000300a00 */
[----:B------:R-:W-:-:S03]  /*586e0*/  IMAD R7, R7, 0x100, R9 ;  /* 0x0000010007077824 */ /* 0x000fc600078e0209 */
[----:B----4-:R-:W-:Y:S04]  /*586f0*/  STL.64 [R1+0x6b88], R22 ;  /* 0x006b881601007387 */ /* 0x010fe80000100a00 */
[----:B---3--:R0:W-:Y:S04]  /*58700*/  STL.64 [R1+0x6b80], R20 ;  /* 0x006b801401007387 */ /* 0x0081e80000100a00 */
[----:B0-----:R-:W3:Y:S04]  /*58710*/  LDL.LU.64 R20, [R1+0x520] ;  /* 0x0005200001147983 */ /* 0x001ee80000300a00 */
[----:B------:R-:W3:Y:S04]  /*58720*/  LDL.LU.64 R22, [R1+0x528] ;  /* 0x0005280001167983 */ /* 0x000ee80000300a00 */
[----:B------:R-:W4:Y:S04]  /*58730*/  LDL.LU.64 R12, [R1+0x580] ;  /* 0x00058000010c7983 */ /* 0x000f280000300a00 */
[----:B------:R-:W4:Y:S04]  /*58740*/  LDL.LU.64 R14, [R1+0x588] ;  /* 0x00058800010e7983 */ /* 0x000f280000300a00 */
[----:B------:R-:W5:Y:S02]  /*58750*/  LDL.LU R9, [R1+0x6bb0] ;  /* 0x006bb00001097983 */ /* 0x000f640000300800 */
[----:B-----5:R-:W-:-:S15]  /*58760*/  HMMA.16816.F32 R24, R16, R8, R24 ;  /* 0x000000081018723c */ /* 0x020fde0000001818 */
[----:B------:R-:W-:-:S08]  /*58770*/  NOP ;  /* 0x0000000000007918 */ /* 0x000fd00000000000 */
[----:B------:R-:W-:Y:S04]  /*58780*/  STL.64 [R1+0x510], R24 ;  /* 0x0005101801007387 */ /* 0x000fe80000100a00 */
[----:B------:R0:W-:Y:S04]  /*58790*/  STL.64 [R1+0x518], R26 ;  /* 0x0005181a01007387 */ /* 0x0001e80000100a00 */
[----:B0-----:R-:W2:Y:S04]  /*587a0*/  LDL.LU.64 R26, [R1+0x6ba8] ;  /* 0x006ba800011a7983 */ /* 0x001ea80000300a00 */
[----:B------:R-:W2:Y:S04]  /*587b0*/  LDL.LU.64 R24, [R1+0x6ba0] ;  /* 0x006ba00001187983 */ /* 0x000ea80000300a00 */
[----:B------:R0:W-:Y:S04]  /*587c0*/  STL.64 [R1+0x6ad0], R10 ;  /* 0x006ad00a01007387 */ /* 0x0001e80000100a00 */
[----:B0-----:R-:W5:Y:S04]  /*587d0*/  LDL R10, [R1+0x10] ;  /* 0x00001000010a7983 */ /* 0x001f680000100800 */
[----:B------:R-:W-:Y:S01]  /*587e0*/  STL.64 [R1+0x6ac8], R8 ;  /* 0x006ac80801007387 */ /* 0x000fe20000100a00 */
[----:B--2---:R-:W-:-:S15]  /*587f0*/  HMMA.16816.F32 R24, R16, R2, R24 ;  /* 0x000000021018723c */ /* 0x004fde0000001818 */
[----:B------:R-:W-:-:S08]  /*58800*/  NOP ;  /* 0x0000000000007918 */ /* 0x000fd00000000000 */
[----:B------:R-:W-:Y:S04]  /*58810*/  STL.64 [R1+0x530], R24 ;  /* 0x0005301801007387 */ /* 0x000fe80000100a00 */
[----:B------:R0:W-:Y:S04]  /*58820*/  STL.64 [R1+0x538], R26 ;  /* 0x0005381a01007387 */ /* 0x0001e80000100a00 */
[----:B0-----:R-:W3:Y:S04]  /*58830*/  LDL.LU.64 R26, [R1+0x6b98] ;  /* 0x006b9800011a7983 */ /* 0x001ee80000300a00 */
[----:B------:R-:W2:Y:S01]  /*58840*/  LDL.LU.64 R24, [R1+0x6b90] ;  /* 0x006b900001187983 */ /* 0x000ea20000300a00 */
[----:B------:R-:W-:Y:S01]  /*58850*/  F2FP.F16.E4M3.UNPACK_B R4, R4 ;  /* 0x00000004ff04723e */ /* 0x000fe200020006ff */
[----:B---3--:R-:W-:Y:S02]  /*58860*/  HMMA.16816.F32 R16, R16, R26, R20 ;  /* 0x0000001a1010723c */ /* 0x008fe40000001814 */
[----:B------:R-:W2:Y:S04]  /*58870*/  LDL.LU.64 R22, [R1+0x6b88] ;  /* 0x006b880001167983 */ /* 0x000ea80000300a00 */
[----:B------:R-:W2:Y:S01]  /*58880*/  LDL.LU.64 R20, [R1+0x6b80] ;  /* 0x006b800001147983 */ /* 0x000ea20000300a00 */
[----:B------:R-:W-:-:S02]  /*58890*/  F2FP.F16.E4M3.UNPACK_B R5, R5 ;  /* 0x00000005ff05723e */ /* 0x000fc400020006ff */
[----:B------:R-:W-:Y:S02]  /*588a0*/  F2FP.F16.E4M3.UNPACK_B R6, R6 ;  /* 0x00000006ff06723e */ /* 0x000fe400020006ff */
[----:B------:R-:W-:-:S12]  /*588b0*/  F2FP.F16.E4M3.UNPACK_B R7, R7 ;  /* 0x00000007ff07723e */ /* 0x000fd800020006ff */
[----:B------:R0:W-:Y:S04]  /*588c0*/  STL.64 [R1+0x520], R16 ;  /* 0x0005201001007387 */ /* 0x0001e80000100a00 */
[----:B------:R-:W-:Y:S04]  /*588d0*/  STL.64 [R1+0x528], R18 ;  /* 0x0005281201007387 */ /* 0x000fe80000100a00 */
[----:B0-----:R-:W3:Y:S04]  /*588e0*/  LDL.LU R16, [R1+0x1088] ;  /* 0x0010880001107983 */ /* 0x001ee80000300800 */
[----:B------:R-:W3:Y:S01]  /*588f0*/  LDL.LU R17, [R1+0x1090] ;  /* 0x0010900001117983 */ /* 0x000ee20000300800 */
[----:B--2---:R-:W-:Y:S03]  /*58900*/  HMMA.16816.F32 R24, R4, R24, R20 ;  /* 0x000000180418723c */ /* 0x004fe60000001814 */
[----:B------:R-:W2:Y:S04]  /*58910*/  LDL.LU.64 R22, [R1+0x6b78] ;  /* 0x006b780001167983 */ /* 0x000ea80000300a00 */
[----:B------:R-:W2:-:S15]  /*58920*/  LDL.LU.64 R20, [R1+0x6b70] ;  /* 0x006b700001147983 */ /* 0x000e9e0000300a00 */
[----:B------:R-:W-:-:S01]  /*58930*/  NOP ;  /* 0x0000000000007918 */ /* 0x000fc20000000000 */
[----:B------:R-:W-:Y:S04]  /*58940*/  STL.64 [R1+0x540], R24 ;  /* 0x0005401801007387 */ /* 0x000fe80000100a00 */
[----:B------:R0:W-:Y:S04]  /*58950*/  STL.64 [R1+0x548], R26 ;  /* 0x0005481a01007387 */ /* 0x0001e80000100a00 */
[----:B0-----:R-:W2:Y:S02]  /*58960*/  LDL.LU.64 R26, [R1+0x6b68] ;  /* 0x006b6800011a7983 */ /* 0x001ea40000300a00 */
[----:B--2---:R-:W-:Y:S02]  /*58970*/  HMMA.16816.F32 R24, R4, R26, R20 ;  /* 0x0000001a0418723c */ /* 0x004fe40000001814 */
[----:B------:R-:W2:Y:S04]  /*58980*/  LDL.LU.64 R22, [R1+0x6b60] ;  /* 0x006b600001167983 */ /* 0x000ea80000300a00 */
[----:B------:R-:W2:-:S15]  /*58990*/  LDL.LU.64 R20, [R1+0x6b58] ;  /* 0x006b580001147983 */ /* 0x000e9e0000300a00 */
[----:B------:R-:W-:-:S02]  /*589a0*/  NOP ;  /* 0x0000000000007918 */ /* 0x000fc40000000000 */
[----:B------:R-:W-:Y:S04]  /*589b0*/  STL.64 [R1+0x550], R24 ;  /* 0x0005501801007387 */ /* 0x000fe80000100a00 */
[----:B------:R0:W-:Y:S04]  /*589c0*/  STL.64 [R1+0x558], R26 ;  /* 0x0005581a01007387 */ /* 0x0001e80000100a00 */
[----:B0-----:R-:W5:Y:S04]  /*589d0*/  LDL.LU.64 R26, [R1+0x6b50] ;  /* 0x006b5000011a7983 */ /* 0x001f680000300a00 */
[----:B------:R-:W5:Y:S01]  /*589e0*/  LDL.LU.64 R24, [R1+0x6b48] ;  /* 0x006b480001187983 */ /* 0x000f620000300a00 */
[----:B------:R-:W-:-:S07]  /*589f0*/  IMAD.MOV.U32 R11, RZ, RZ, R0 ;  /* 0x000000ffff0b7224 */ /* 0x000fce00078e0000 */
[----:B-----5:R-:W-:Y:S01]  /*58a00*/  HMMA.16816.F32 R8, R4, R10, R24 ;  /* 0x0000000a0408723c */ /* 0x020fe20000001818 */
[----:B------:R-:W4:Y:S04]  /*58a10*/  LDL.LU.64 R26, [R1+0x6b40] ;  /* 0x006b4000011a7983 */ /* 0x000f280000300a00 */
[----:B------:R-:W2:-:S15]  /*58a20*/  LDL.LU.64 R24, [R1+0x6b38] ;  /* 0x006b380001187983 */ /* 0x000e9e0000300a00 */
[----:B------:R-:W-:-:S03]  /*58a30*/  NOP ;  /* 0x0000000000007918 */ /* 0x000fc60000000000 */
[----:B------:R-:W-:Y:S04]  /*58a40*/  STL.64 [R1+0x560], R8 ;  /* 0x0005600801007387 */ /* 0x000fe80000100a00 */
[----:B------:R4:W-:Y:S02]  /*58a50*/  STL.64 [R1+0x568], R10 ;  /* 0x0005680a01007387 */ /* 0x0009e40000100a00 */
[C---:B----4-:R-:W-:Y:S06]  /*58a60*/  HMMA.16816.F32 R8, R4.reuse, R26, R12 ;  /* 0x0000001a0408723c */ /* 0x050fec000000180c */
[----:B--2---:R-:W-:Y:S01]  /*58a70*/  HMMA.16816.F32 R20, R4, R24, R20 ;  /* 0x000000180414723c */ /* 0x004fe20000001814 */
[----:B------:R-:W2:-:S15]  /*58a80*/  LDL.LU.64 R24, [R1+0x590] ;  /* 0x0005900001187983 */ /* 0x000e9e0000300a00 */
[----:B------:R-:W-:-:S07]  /*58a90*/  NOP ;  /* 0x0000000000007918 */ /* 0x000fce0000000000 */
[----:B------:R0:W-:Y:S04]  /*58aa0*/  STL.64 [R1+0x570], R20 ;  /* 0x0005701401007387 */ /* 0x0001e80000100a00 */
[----:B------:R1:W-:Y:S04]  /*58ab0*/  STL.64 [R1+0x578], R22 ;  /* 0x0005781601007387 */ /* 0x0003e80000100a00 */
[----:B------:R-:W2:Y:S04]  /*58ac0*/  LDL.LU.64 R26, [R1+0x598] ;  /* 0x00059800011a7983 */ /* 0x000ea80000300a00 */
[----:B------:R-:W-:Y:S04]  /*58ad0*/  STL.64 [R1+0x580], R8 ;  /* 0x0005800801007387 */ /* 0x000fe80000100a00 */
[----:B------:R-:W-:Y:S04]  /*58ae0*/  STL.64 [R1+0x588], R10 ;  /* 0x0005880a01007387 */ /* 0x000fe80000100a00 */
[----:B0-----:R-:W4:Y:S04]  /*58af0*/  LDL.LU.64 R20, [R1+0x5b0] ;  /* 0x0005b00001147983 */ /* 0x001f280000300a00 */
[----:B-1----:R-:W5:Y:S04]  /*58b00*/  LDL.LU.64 R22, [R1+0x5b8] ;  /* 0x0005b80001167983 */ /* 0x002f680000300a00 */
[----:B-----5:R-:W-:Y:S04]  /*58b10*/  STL.64 [R1+0x6b20], R22 ;  /* 0x006b201601007387 */ /* 0x020fe80000100a00 */
[----:B----4-:R0:W-:Y:S04]  /*58b20*/  STL.64 [R1+0x6b18], R20 ;  /* 0x006b181401007387 */ /* 0x0101e80000100a00 */
[----:B0-----:R-:W4:Y:S04]  /*58b30*/  LDL.LU.64 R20, [R1+0x5a0] ;  /* 0x0005a00001147983 */ /* 0x001f280000300a00 */
[----:B------:R-:W4:Y:S04]  /*58b40*/  LDL.LU.64 R22, [R1+0x5a8] ;  /* 0x0005a80001167983 */ /* 0x000f280000300a00 */
[----:B------:R-:W5:Y:S04]  /*58b50*/  LDL.LU.64 R12, [R1+0x5d0] ;  /* 0x0005d000010c7983 */ /* 0x000f680000300a00 */
[----:B------:R-:W3:Y:S01]  /*58b60*/  LDL.LU.64 R14, [R1+0x5d8] ;  /* 0x0005d800010e7983 */ /* 0x000ee20000300a00 */
[C---:B--2---:R-:W-:Y:S03]  /*58b70*/  HMMA.16816.F32 R24, R4.reuse, R28, R24 ;  /* 0x0000001c0418723c */ /* 0x044fe60000001818 */
[----:B---3--:R-:W-:Y:S04]  /*58b80*/  STL.64 [R1+0x6b00], R14 ;  /* 0x006b000e01007387 */ /* 0x008fe80000100a00 */
[----:B-----5:R0:W-:Y:S04]  /*58b90*/  STL.64 [R1+0x6af8], R12 ;  /* 0x006af80c01007387 */ /* 0x0201e80000100a00 */
[----:B0-----:R-:W2:Y:S04]  /*58ba0*/  LDL.LU.64 R12, [R1+0x5c0] ;  /* 0x0005c000010c7983 */ /* 0x001ea80000300a00 */
[----:B------:R-:W2:Y:S04]  /*58bb0*/  LDL.LU.64 R14, [R1+0x5c8] ;  /* 0x0005c800010e7983 */ /* 0x000ea80000300a00 */
[----:B------:R-:W3:Y:S04]  /*58bc0*/  LDL.LU.64 R8, [R1+0x5f0] ;  /* 0x0005f00001087983 */ /* 0x000ee80000300a00 */
[----:B------:R-:W5:Y:S04]  /*58bd0*/  LDL.LU.64 R10, [R1+0x5f8] ;  /* 0x0005f800010a7983 */ /* 0x000f680000300a00 */
[----:B-----5:R-:W-:Y:S04]  /*58be0*/  STL.64 [R1+0x6ae0], R10 ;  /* 0x006ae00a01007387 */ /* 0x020fe80000100a00 */
[----:B---3--:R0:W-:Y:S04]  /*58bf0*/  STL.64 [R1+0x6ad8], R8 ;  /* 0x006ad80801007387 */ /* 0x0081e80000100a00 */
[----:B0-----:R-:W3:Y:S04]  /*58c00*/  LDL.LU.64 R8, [R1+0x5e0] ;  /* 0x0005e00001087983 */ /* 0x001ee80000300a00 */
[----:B------:R-:W3:Y:S04]  /*58c10*/  LDL.LU.64 R10, [R1+0x5e8] ;  /* 0x0005e800010a7983 */ /* 0x000ee80000300a00 */
[----:B------:R-:W5:Y:S04]  /*58c20*/  LDL.LU R18, [R1+0x1098] ;  /* 0x0010980001127983 */ /* 0x000f680000300800 */
[----:B------:R-:W5:Y:S04]  /*58c30*/  LDL.LU R19, [R1+0x10a4] ;  /* 0x0010a40001137983 */ /* 0x000f680000300800 */
[----:B------:R-:W5:Y:S04]  /*58c40*/  LDL.LU R0, [R1+0x10a0] ;  /* 0x0010a00001007983 */ /* 0x000f680000300800 */
[----:B------:R-:W-:Y:S04]  /*58c50*/  STL.64 [R1+0x590], R24 ;  /* 0x0005901801007387 */ /* 0x000fe80000100a00 */
[----:B------:R0:W-:Y:S04]  /*58c60*/  STL.64 [R1+0x598], R26 ;  /* 0x0005981a01007387 */ /* 0x0001e80000100a00 */
[----:B0-----:R-:W4:Y:S04]  /*58c70*/  LDL.LU.64 R26, [R1+0x6b30] ;  /* 0x006b3000011a7983 */ /* 0x001f280000300a00 */
[----:B------:R-:W2:Y:S01]  /*58c80*/  LDL.LU.64 R24, [R1+0x6b28] ;  /* 0x006b280001187983 */ /* 0x000ea20000300a00 */
[----:B----4-:R-:W-:-:S15]  /*58c90*/  HMMA.16816.F32 R20, R4, R26, R20 ;  /* 0x0000001a0414723c */ /* 0x010fde0000001814 */
        /* <DEDUP_REMOVED lines=25> */
[----:B0-----:R-:W3:Y:S04]  /*58e30*/  LDL.LU.64 R14, [R1+0x6af0] ;  /* 0x006af000010e7983 */ /* 0x001ee80000300a00 */
[----:B------:R-:W2:Y:S04]  /*58e40*/  LDL.LU.64 R12, [R1+0x6ae8] ;  /* 0x006ae800010c7983 */ /* 0x000ea80000300a00 */
[----:B------:R0:W-:Y:S04]  /*58e50*/  STL.64 [R1+0x6a70], R22 ;  /* 0x006a701601007387 */ /* 0x0001e80000100a00 */
[----:B0-----:R-:W4:Y:S04]  /*58e60*/  LDL.LU R22, [R1+0x1094] ;  /* 0x0010940001167983 */ /* 0x001f280000300800 */
[----:B------:R-:W4:Y:S04]  /*58e70*/  LDL.LU R23, [R1+0x109c] ;  /* 0x00109c0001177983 */ /* 0x000f280000300800 */
[----:B------:R0:W-:Y:S04]  /*58e80*/  STL.64 [R1+0x6a68], R20 ;  /* 0x006a681401007387 */ /* 0x0001e80000100a00 */
[----:B0-----:R-:W5:Y:S01]  /*58e90*/  LDL.LU R21, [R1+0x108c] ;  /* 0x00108c0001157983 */ /* 0x001f620000300800 */
[----:B---3--:R-:W-:-:S15]  /*58ea0*/  HMMA.16816.F32 R8, R4, R14, R8 ;  /* 0x0000000e0408723c */ /* 0x008fde0000001808 */
        /* <DEDUP_REMOVED lines=9> */
[----:B0-----:R-:W2:Y:S01]  /*58f40*/  LDL.LU.64 R10, [R1+0x6ad0] ;  /* 0x006ad000010a7983 */ /* 0x001ea20000300a00 */
[----:B-----5:R-:W-:-:S03]  /*58f50*/  IMAD R16, R16, 0x100, R21 ;  /* 0x0000010010107824 */ /* 0x020fc600078e0215 */
[----:B------:R-:W3:Y:S04]  /*58f60*/  LDL.LU.64 R8, [R1+0x6ac8] ;  /* 0x006ac80001087983 */ /* 0x000ee80000300a00 */
[----:B------:R-:W-:Y:S04]  /*58f70*/  STL [R1+0x6a40], R13 ;  /* 0x006a400d01007387 */ /* 0x000fe80000100800 */
[----:B------:R-:W-:Y:S04]  /*58f80*/  STL.64 [R1+0x6aa0], R14 ;  /* 0x006aa00e01007387 */ /* 0x000fe80000100a00 */
[----:B------:R0:W-:Y:S04]  /*58f90*/  STL [R1+0x6a98], R12 ;  /* 0x006a980c01007387 */ /* 0x0001e80000100800 */
[----:B------:R-:W5:Y:S04]  /*58fa0*/  LDL.LU.64 R20, [R1+0x20] ;  /* 0x0000200001147983 */ /* 0x000f680000300a00 */
[----:B0-----:R-:W3:Y:S04]  /*58fb0*/  LDL.LU.64 R12, [R1+0x630] ;  /* 0x00063000010c7983 */ /* 0x001ee80000300a00 */
[----:B------:R-:W3:Y:S01]  /*58fc0*/  LDL.LU.64 R14, [R1+0x638] ;  /* 0x00063800010e7983 */ /* 0x000ee20000300a00 */
[----:B--2---:R-:W-:-:S15]  /*58fd0*/  HMMA.16816.F32 R24, R4, R10, R24 ;  /* 0x0000000a0418723c */ /* 0x004fde0000001818 */
[----:B------:R-:W-:-:S08]  /*58fe0*/  NOP ;  /* 0x0000000000007918 */ /* 0x000fd00000000000 */
[----:B------:R0:W-:Y:S04]  /*58ff0*/  STL.64 [R1+0x600], R24 ;  /* 0x0006001801007387 */ /* 0x0001e80000100a00 */
[----:B------:R1:W-:Y:S04]  /*59000*/  STL.64 [R1+0x608], R26 ;  /* 0x0006081a01007387 */ /* 0x0003e80000100a00 */
[----:B0-----:R-:W2:Y:S04]  /*59010*/  LDL.LU.64 R24, [R1+0x18] ;  /* 0x0000180001187983 */ /* 0x001ea80000300a00 */
[----:B-1----:R-:W5:Y:S01]  /*59020*/  LDL.LU.64 R26, [R1+0x10] ;  /* 0x00001000011a7983 */ /* 0x002f620000300a00 */
[----:B----4-:R-:W-:-:S02]  /*59030*/  IMAD R17, R17, 0x100, R22 ;  /* 0x0000010011117824 */ /* 0x010fc400078e0216 */
[----:B------:R-:W-:Y:S01]  /*59040*/  IMAD R18, R18, 0x100, R23 ;  /* 0x0000010012127824 */ /* 0x000fe200078e0217 */
[----:B-----5:R-:W-:Y:S04]  /*59050*/  STL.64 [R1+0x6ab0], R26 ;  /* 0x006ab01a01007387 */ /* 0x020fe80000100a00 */
[----:B--2---:R0:W-:Y:S04]  /*59060*/  STL.64 [R1+0x6aa8], R24 ;  /* 0x006aa81801007387 */ /* 0x0041e80000100a00 */
[----:B0-----:R-:W2:Y:S04]  /*59070*/  LDL.LU.64 R24, [R1+0x610] ;  /* 0x0006100001187983 */ /* 0x001ea80000300a00 */
[----:B------:R-:W2:Y:S04]  /*59080*/  LDL.LU.64 R26, [R1+0x618] ;  /* 0x00061800011a7983 */ /* 0x000ea80000300a00 */
[----:B------:R-:W-:Y:S04]  /*59090*/  STL [R1+0x6a34], R10 ;  /* 0x006a340a01007387 */ /* 0x000fe80000100800 */
[----:B------:R0:W-:Y:S04]  /*590a0*/  STL [R1+0x6a30], R11 ;  /* 0x006a300b01007387 */ /* 0x0001e80000100800 */
[----:B0-----:R-:W4:Y:S04]  /*590b0*/  LDL.64 R10, [R1+0x28] ;  /* 0x00002800010a7983 */ /* 0x001f280000100a00 */
[----:B------:R-:W5:Y:S01]  /*590c0*/  LDL.LU.64 R22, [R1+0x8] ;  /* 0x0000080001167983 */ /* 0x000f620000300a00 */
[C---:B---3--:R-:W-:Y:S03]  /*590d0*/  HMMA.16816.F32 R12, R4.reuse, R2, R12 ;  /* 0x00000002040c723c */ /* 0x048fe6000000180c */
[----:B-----5:R-:W-:Y:S04]  /*590e0*/  STL.64 [R1+0x6ac0], R22 ;  /* 0x006ac01601007387 */ /* 0x020fe80000100a00 */
[----:B------:R0:W-:Y:S04]  /*590f0*/  STL.64 [R1+0x6ab8], R20 ;  /* 0x006ab81401007387 */ /* 0x0001e80000100a00 */
[----:B0-----:R-:W4:Y:S04]  /*59100*/  LDL.LU.64 R20, [R1+0x620] ;  /* 0x0006200001147983 */ /* 0x001f280000300a00 */
[----:B------:R-:W4:Y:S01]  /*59110*/  LDL.LU.64 R22, [R1+0x628] ;  /* 0x0006280001167983 */ /* 0x000f220000300a00 */
[----:B--2---:R-:W-:-:S15]  /*59120*/  HMMA.16816.F32 R24, R4, R8, R24 ;  /* 0x000000080418723c */ /* 0x004fde0000001818 */
[----:B------:R-:W-:-:S08]  /*59130*/  NOP ;  /* 0x0000000000007918 */ /* 0x000fd00000000000 */
[----:B------:R0:W-:Y:S04]  /*59140*/  STL.64 [R1+0x610], R24 ;  /* 0x0006101801007387 */ /* 0x0001e80000100a00 */
[----:B------:R1:W-:Y:S04]  /*59150*/  STL.64 [R1+0x618], R26 ;  /* 0x0006181a01007387 */ /* 0x0003e80000100a00 */
[----:B0-----:R-:W2:Y:S04]  /*59160*/  LDL.LU.64 R24, [R1+0x640] ;  /* 0x0006400001187983 */ /* 0x001ea80000300a00 */
[----:B-1----:R-:W2:Y:S04]  /*59170*/  LDL.LU.64 R26, [R1+0x648] ;  /* 0x00064800011a7983 */ /* 0x002ea80000300a00 */
[----:B------:R-:W-:Y:S04]  /*59180*/  STL [R1+0x6a1c], R8 ;  /* 0x006a1c0801007387 */ /* 0x000fe80000100800 */
[----:B------:R-:W-:Y:S04]  /*59190*/  STL [R1+0x6a18], R9 ;  /* 0x006a180901007387 */ /* 0x000fe80000100800 */
[----:B------:R0:W-:Y:S04]  /*591a0*/  STL.64 [R1+0x630], R12 ;  /* 0x0006300c01007387 */ /* 0x0001e80000100a00 */
[----:B------:R1:W-:Y:S04]  /*591b0*/  STL.64 [R1+0x638], R14 ;  /* 0x0006380e01007387 */ /* 0x0003e80000100a00 */
[----:B0-----:R-:W3:Y:S04]  /*591c0*/  LDL.LU.64 R12, [R1+0x660] ;  /* 0x00066000010c7983 */ /* 0x001ee80000300a00 */
[----:B-1----:R-:W3:Y:S04]  /*591d0*/  LDL.LU.64 R14, [R1+0x668] ;  /* 0x00066800010e7983 */ /* 0x002ee80000300a00 */
[----:B------:R-:W-:Y:S04]  /*591e0*/  STL [R1+0x6a24], R2 ;  /* 0x006a240201007387 */ /* 0x000fe80000100800 */
[----:B------:R-:W-:Y:S01]  /*591f0*/  STL [R1+0x6a20], R3 ;  /* 0x006a200301007387 */ /* 0x000fe20000100800 */
[----:B----4-:R-:W-:Y:S03]  /*59200*/  HMMA.16816.F32 R4, R4, R10, R20 ;  /* 0x0000000a0404723c */ /* 0x010fe60000001814 */
[----:B------:R-:W4:Y:S04]  /*59210*/  LDL.LU.64 R22, [R1+0x6ac0] ;  /* 0x006ac00001167983 */ /* 0x000f280000300a00 */
[----:B------:R-:W2:Y:S01]  /*59220*/  LDL.LU.64 R20, [R1+0x6ab8] ;  /* 0x006ab80001147983 */ /* 0x000ea20000300a00 */
[----:B------:R-:W-:Y:S01]  /*59230*/  IMAD R19, R0, 0x100, R19 ;  /* 0x0000010000137824 */ /* 0x000fe200078e0213 */
[----:B------:R-:W-:-:S02]  /*59240*/  F2FP.F16.E4M3.UNPACK_B R16, R16 ;  /* 0x00000010ff10723e */ /* 0x000fc400020006ff */
[----:B------:R-:W-:Y:S02]  /*59250*/  F2FP.F16.E4M3.UNPACK_B R17, R17 ;  /* 0x00000011ff11723e */ /* 0x000fe400020006ff */
[----:B------:R-:W-:Y:S02]  /*59260*/  F2FP.F16.E4M3.UNPACK_B R18, R18 ;  /* 0x00000012ff12723e */ /* 0x000fe400020006ff */
[----:B------:R-:W-:Y:S01]  /*59270*/  F2FP.F16.E4M3.UNPACK_B R19, R19 ;  /* 0x00000013ff13723e */ /* 0x000fe200020006ff */
[----:B------:R-:W-:Y:S02]  /*59280*/  IMAD.MOV.U32 R9, RZ, RZ, R11 ;  /* 0x000000ffff097224 */ /* 0x000fe400078e000b */
[----:B------:R-:W-:-:S05]  /*59290*/  IMAD.MOV.U32 R8, RZ, RZ, R10 ;  /* 0x000000ffff087224 */ /* 0x000fca00078e000a */
[----:B------:R0:W-:Y:S04]  /*592a0*/  STL.64 [R1+0x620], R4 ;  /* 0x0006200401007387 */ /* 0x0001e80000100a00 */
[----:B------:R1:W-:Y:S04]  /*592b0*/  STL.64 [R1+0x628], R6 ;  /* 0x0006280601007387 */ /* 0x0003e80000100a00 */
[----:B0-----:R-:W4:Y:S04]  /*592c0*/  LDL.LU.64 R4, [R1+0x670] ;  /* 0x0006700001047983 */ /* 0x001f280000300a00 */
[----:B-1----:R-:W4:Y:S04]  /*592d0*/  LDL.LU.64 R6, [R1+0x678] ;  /* 0x0006780001067983 */ /* 0x002f280000300a00 */
[----:B------:R-:W-:Y:S04]  /*592e0*/  STL [R1+0x6a2c], R9 ;  /* 0x006a2c0901007387 */ /* 0x000fe80000100800 */
[----:B------:R0:W-:Y:S04]  /*592f0*/  STL [R1+0x6a28], R8 ;  /* 0x006a280801007387 */ /* 0x0001e80000100800 */
[----:B0-----:R-:W5:Y:S04]  /*59300*/  LDL.LU.64 R8, [R1+0x650] ;  /* 0x0006500001087983 */ /* 0x001f680000300a00 */
[----:B------:R-:W5:Y:S01]  /*59310*/  LDL.LU.64 R10, [R1+0x658] ;  /* 0x00065800010a7983 */ /* 0x000f620000300a00 */
[----:B--2---:R-:W-:-:S15]  /*59320*/  HMMA.16816.F32 R24, R16, R20, R24 ;  /* 0x000000141018723c */ /* 0x004fde0000001818 */
[----:B------:R-:W-:-:S08]  /*59330*/  NOP ;  /* 0x0000000000007918 */ /* 0x000fd00000000000 */
[----:B------:R-:W-:Y:S04]  /*59340*/  STL.64 [R1+0x640], R24 ;  /* 0x0006401801007387 */ /* 0x000fe80000100a00 */
[----:B------:R0:W-:Y:S04]  /*59350*/  STL.64 [R1+0x648], R26 ;  /* 0x0006481a01007387 */ /* 0x0001e80000100a00 */
[----:B0-----:R-:W3:Y:S04]  /*59360*/  LDL.LU.64 R26, [R1+0x6ab0] ;  /* 0x006ab000011a7983 */ /* 0x001ee80000300a00 */
[----:B------:R-:W5:Y:S01]  /*59370*/  LDL.LU.64 R24, [R1+0x6aa8] ;  /* 0x006aa80001187983 */ /* 0x000f620000300a00 */
[----:B------:R-:W-:-:S02]  /*59380*/  IMAD.MOV.U32 R3, RZ, RZ, R21 ;  /* 0x000000ffff037224 */ /* 0x000fc400078e0015 */
[----:B------:R-:W-:Y:S01]  /*59390*/  IMAD.MOV.U32 R2, RZ, RZ, R20 ;  /* 0x000000ffff027224 */ /* 0x000fe200078e0014 */
[C---:B----4-:R-:W-:Y:S02]  /*593a0*/  HMMA.16816.F32 R4, R16.reuse, R22, R4 ;  /* 0x000000161004723c */ /* 0x050fe40000001804 */
[----:B------:R0:W-:Y:S04]  /*593b0*/  STL [R1+0x6a3c], R3 ;  /* 0x006a3c0301007387 */ /* 0x0001e80000100800 */
[----:B------:R1:W-:Y:S01]  /*593c0*/  STL [R1+0x6a38], R2 ;  /* 0x006a380201007387 */ /* 0x0003e20000100800 */
[----:B0-----:R-:W-:Y:S02]  /*593d0*/  IMAD.MOV.U32 R3, RZ, RZ, R22 ;  /* 0x000000ffff037224 */ /* 0x001fe400078e0016 */
[----:B-1----:R-:W-:Y:S01]  /*593e0*/  IMAD.MOV.U32 R2, RZ, RZ, R23 ;  /* 0x000000ffff027224 */ /* 0x002fe200078e0017 */
[C---:B---3--:R-:W-:Y:S06]  /*593f0*/  HMMA.16816.F32 R12, R16.reuse, R26, R12 ;  /* 0x0000001a100c723c */ /* 0x048fec000000180c */
[----:B-----5:R-:W-:-:S15]  /*59400*/  HMMA.16816.F32 R8, R16, R24, R8 ;  /* 0x000000181008723c */ /* 0x020fde0000001808 */
[----:B------:R-:W-:-:S08]  /*59410*/  NOP ;  /* 0x0000000000007918 */ /* 0x000fd00000000000 */
[----:B------:R0:W-:Y:S04]  /*59420*/  STL.64 [R1+0x650], R8 ;  /* 0x0006500801007387 */ /* 0x0001e80000100a00 */
[----:B------:R1:W-:Y:S04]  /*59430*/  STL.64 [R1+0x658], R10 ;  /* 0x0006580a01007387 */ /* 0x0003e80000100a00 */
[----:B------:R-:W-:Y:S04]  /*59440*/  STL.64 [R1+0x660], R12 ;  /* 0x0006600c01007387 */ /* 0x000fe80000100a00 */
[----:B------:R2:W-:Y:S01]  /*59450*/  STL.64 [R1+0x668], R14 ;  /* 0x0006680e01007387 */ /* 0x0005e20000100a00 */
[----:B0-----:R-:W-:-:S02]  /*59460*/  IMAD.MOV.U32 R9, RZ, RZ, R24 ;  /* 0x000000ffff097224 */ /* 0x001fc400078e0018 */
[----:B-1----:R-:W-:Y:S02]  /*59470*/  IMAD.MOV.U32 R10, RZ, RZ, R26 ;  /* 0x000000ffff0a7224 */ /* 0x002fe400078e001a */
[----:B------:R-:W-:Y:S02]  /*59480*/  IMAD.MOV.U32 R11, RZ, RZ, R27 ;  /* 0x000000ffff0b7224 */ /* 0x000fe400078e001b */
[----:B------:R-:W-:Y:S01]  /*59490*/  IMAD.MOV.U32 R8, RZ, RZ, R25 ;  /* 0x000000ffff087224 */ /* 0x000fe200078e0019 */
[----:B--2---:R-:W2:Y:S04]  /*594a0*/  LDL.LU.64 R14, [R1+0x6aa0] ;  /* 0x006aa000010e7983 */ /* 0x004ea80000300a00 */
[----:B------:R-:W3:Y:S04]  /*594b0*/  LDL.LU R12, [R1+0x6a98] ;  /* 0x006a9800010c7983 */ /* 0x000ee80000300800 */
[----:B------:R-:W4:Y:S04]  /*594c0*/  LDL.LU.64 R24, [R1+0x6d0] ;  /* 0x0006d00001187983 */ /* 0x000f280000300a00 */
[----:B------:R-:W4:Y:S04]  /*594d0*/  LDL.LU.64 R26, [R1+0x6d8] ;  /* 0x0006d800011a7983 */ /* 0x000f280000300a00 */
[----:B------:R0:W-:Y:S04]  /*594e0*/  STL.64 [R1+0x6a50], R10 ;  /* 0x006a500a01007387 */ /* 0x0001e80000100a00 */
[----:B0-----:R-:W4:Y:S04]  /*594f0*/  LDL.LU.64 R10, [R1] ;  /* 0x00000000010a7983 */ /* 0x001f280000300a00 */
[----:B------:R-:W-:Y:S04]  /*59500*/  STL.64 [R1+0x6a48], R8 ;  /* 0x006a480801007387 */ /* 0x000fe80000100a00 */
[----:B------:R0:W-:Y:S04]  /*59510*/  STL.64 [R1+0x670], R4 ;  /* 0x0006700401007387 */ /* 0x0001e80000100a00 */
[----:B------:R1:W-:Y:S04]  /*59520*/  STL.64 [R1+0x678], R6 ;  /* 0x0006780601007387 */ /* 0x0003e80000100a00 */
[----:B0-----:R-:W5:Y:S04]  /*59530*/  LDL.LU.64 R4, [R1+0x740] ;  /* 0x0007400001047983 */ /* 0x001f680000300a00 */
[----:B-1----:R-:W5:Y:S04]  /*59540*/  LDL.LU.64 R6, [R1+0x748] ;  /* 0x0007480001067983 */ /* 0x002f680000300a00 */
[----:B------:R-:W2:Y:S04]  /*59550*/  LDL.LU.64 R20, [R1+0x770] ;  /* 0x0007700001147983 */ /* 0x000ea80000300a00 */
[----:B------:R-:W3:Y:S01]  /*59560*/  LDL.LU.64 R22, [R1+0x778] ;  /* 0x0007780001167983 */ /* 0x000ee20000300a00 */
[C---:B----4-:R-:W-:Y:S03]  /*59570*/  HMMA.16816.F32 R24, R16.reuse, R10, R24 ;  /* 0x0000000a1018723c */ /* 0x050fe60000001818 */
[----:B---3--:R-:W-:Y:S04]  /*59580*/  STL.64 [R1+0x6a80], R22 ;  /* 0x006a801601007387 */ /* 0x008fe80000100a00 */
[----:B--2---:R0:W-:Y:S04]  /*59590*/  STL.64 [R1+0x6a78], R20 ;  /* 0x006a781401007387 */ /* 0x0041e80000100a00 */
[----:B0-----:R-:W2:Y:S04]  /*595a0*/  LDL.LU.64 R20, [R1+0x760] ;  /* 0x0007600001147983 */ /* 0x001ea80000300a00 */
[----:B------:R-:W2:Y:S08]  /*595b0*/  LDL.LU.64 R22, [R1+0x768] ;  /* 0x0007680001167983 */ /* 0x000eb00000300a00 */
[----:B------:R-:W-:Y:S04]  /*595c0*/  STL.64 [R1+0x6d0], R24 ;  /* 0x0006d01801007387 */ /* 0x000fe80000100a00 */
[----:B------:R0:W-:Y:S04]  /*595d0*/  STL.64 [R1+0x6d8], R26 ;  /* 0x0006d81a01007387 */ /* 0x0001e80000100a00 */
[----:B0-----:R-:W2:Y:S01]  /*595e0*/  LDL.LU.64 R26, [R1+0x6a90] ;  /* 0x006a9000011a7983 */ /* 0x001ea20000300a00 */
[----:B-----5:R-:W-:Y:S01]  /*595f0*/  HMMA.16816.F32 R4, R16, R28, R4 ;  /* 0x0000001c1004723c */ /* 0x020fe20000001804 */
[----:B------:R-:W-:-:S02]  /*59600*/  IMAD.MOV.U32 R13, RZ, RZ, R10 ;  /* 0x000000ffff0d7224 */ /* 0x000fc400078e000a */
[----:B------:R-:W3:Y:S04]  /*59610*/  LDL.LU.64 R24, [R1+0x6a88] ;  /* 0x006a880001187983 */ /* 0x000ee80000300a00 */
[----:B------:R-:W-:Y:S01]  /*59620*/  STL.64 [R1+0x6a60], R14 ;  /* 0x006a600e01007387 */ /* 0x000fe20000100a00 */
[----:B------:R-:W-:-:S03]  /*59630*/  IMAD.MOV.U32 R0, RZ, RZ, R11 ;  /* 0x000000ffff007224 */ /* 0x000fc600078e000b */
[----:B------:R0:W-:Y:S04]  /*59640*/  STL.64 [R1+0x6a58], R12 ;  /* 0x006a580c01007387 */ /* 0x0001e80000100a00 */
[----:B0-----:R-:W4:Y:S04]  /*59650*/  LDL.LU.64 R12, [R1+0x790] ;  /* 0x00079000010c7983 */ /* 0x001f280000300a00 */
[----:B------:R-:W4:Y:S04]  /*59660*/  LDL.LU.64 R14, [R1+0x798] ;  /* 0x00079800010e7983 */ /* 0x000f280000300a00 */
[----:B------:R-:W5:Y:S04]  /*59670*/  LDL.LU.64 R8, [R1+0x7b0] ;  /* 0x0007b00001087983 */ /* 0x000f680000300a00 */
[----:B------:R-:W5:Y:S04]  /*59680*/  LDL.LU.64 R10, [R1+0x7b8] ;  /* 0x0007b800010a7983 */ /* 0x000f680000300a00 */
[----:B------:R0:W-:Y:S04]  /*59690*/  STL.64 [R1+0x740], R4 ;  /* 0x0007400401007387 */ /* 0x0001e80000100a00 */
[----:B------:R1:W-:Y:S04]  /*596a0*/  STL.64 [R1+0x748], R6 ;  /* 0x0007480601007387 */ /* 0x0003e80000100a00 */
[----:B0-----:R-:W5:Y:S04]  /*596b0*/  LDL.LU R4, [R1+0x10a8] ;  /* 0x0010a80001047983 */ /* 0x001f680000300800 */
[----:B------:R-:W5:Y:S04]  /*596c0*/  LDL.LU R5, [R1+0x10b0] ;  /* 0x0010b00001057983 */ /* 0x000f680000300800 */
[----:B-1----:R-:W5:Y:S04]  /*596d0*/  LDL.LU R6, [R1+0x10b8] ;  /* 0x0010b80001067983 */ /* 0x002f680000300800 */
[----:B------:R-:W5:Y:S01]  /*596e0*/  LDL.LU R7, [R1+0x10c0] ;  /* 0x0010c00001077983 */ /* 0x000f620000300800 */
[----:B--2---:R-:W-:-:S15]  /*596f0*/  HMMA.16816.F32 R20, R16, R26, R20 ;  /* 0x0000001a1014723c */ /* 0x004fde0000001814 */
[----:B------:R-:W-:-:S08]  /*59700*/  NOP ;  /* 0x0000000000007918 */ /* 0x000fd00000000000 */
[----:B------:R-:W-:Y:S04]  /*59710*/  STL.64 [R1+0x760], R20 ;  /* 0x0007601401007387 */ /* 0x000fe80000100a00 */
[----:B------:R0:W-:Y:S04]  /*59720*/  STL.64 [R1+0x768], R22 ;  /* 0x0007681601007387 */ /* 0x0001e80000100a00 */
[----:B0-----:R-:W3:Y:S04]  /*59730*/  LDL.LU.64 R22, [R1+0x6a80] ;  /* 0x006a800001167983 */ /* 0x001ee80000300a00 */
[----:B------:R-:W3:Y:S02]  /*59740*/  LDL.LU.64 R20, [R1+0x6a78] ;  /* 0x006a780001147983 */ /* 0x000ee40000300a00 */
[----:B---3--:R-:W-:-:S15]  /*59750*/  HMMA.16816.F32 R20, R16, R24, R20 ;  /* 0x000000181014723c */ /* 0x008fde0000001814 */
[----:B------:R-:W-:-:S08]  /*59760*/  NOP ;  /* 0x0000000000007918 */ /* 0x000fd00000000000 */
[----:B------:R-:W-:Y:S04]  /*59770*/  STL.64 [R1+0x770], R20 ;  /* 0x0007701401007387 */ /* 0x000fe80000100a00 */
[----:B------:R0:W-:Y:S04]  /*59780*/  STL.64 [R1+0x778], R22 ;  /* 0x0007781601007387 */ /* 0x0001e80000100a00 */
[----:B0-----:R-:W4:Y:S04]  /*59790*/  LDL.LU.64 R22, [R1+0x6a70] ;  /* 0x006a700001167983 */ /* 0x001f280000300a00 */
[----:B------:R-:W5:Y:S04]  /*597a0*/  LDL.LU.64 R20, [R1+0x6a68] ;  /* 0x006a680001147983 */ /* 0x000f680000300a00 */
[----:B------:R0:W-:Y:S04]  /*597b0*/  STL.64 [R1+0x6960], R26 ;  /* 0x0069601a01007387 */ /* 0x0001e80000100a00 */
[----:B0-----:R-:W2:Y:S04]  /*597c0*/  LDL.LU R26, [R1+0x10bc] ;  /* 0x0010bc00011a7983 */ /* 0x001ea80000300800 */
[----:B------:R-:W3:Y:S04]  /*597d0*/  LDL.LU R27, [R1+0x10c4] ;  /* 0x0010c400011b7983 */ /* 0x000ee80000300800 */
[----:B------:R0:W-:Y:S04]  /*597e0*/  STL.64 [R1+0x6958], R24 ;  /* 0x0069581801007387 */ /* 0x0001e80000100a00 */
[----:B0-----:R-:W2:Y:S04]  /*597f0*/  LDL.LU R24, [R1+0x10ac] ;  /* 0x0010ac0001187983 */ /* 0x001ea80000300800 */
[----:B------:R-:W3:Y:S01]  /*59800*/  LDL.LU R25, [R1+0x10b4] ;  /* 0x0010b40001197983 */ /* 0x000ee20000300800 */
[----:B----4-:R-:W-:-:S15]  /*59810*/  HMMA.16816.F32 R12, R16, R22, R12 ;  /* 0x00000016100c723c */ /* 0x010fde000000180c */
[----:B------:R-:W-:-:S08]  /*59820*/  NOP ;  /* 0x0000000000007918 */ /* 0x000fd00000000000 */
[----:B------:R-:W-:Y:S04]  /*59830*/  STL.64 [R1+0x790], R12 ;  /* 0x0007900c01007387 */ /* 0x000fe80000100a00 */
[----:B------:R0:W-:Y:S04]  /*59840*/  STL.64 [R1+0x798], R14 ;  /* 0x0007980e01007387 */ /* 0x0001e80000100a00 */
[----:B0-----:R-:W4:Y:S04]  /*59850*/  LDL.LU.64 R14, [R1+0x6a60] ;  /* 0x006a6000010e7983 */ /* 0x001f280000300a00 */
[----:B------:R-:W2:Y:S01]  /*59860*/  LDL.LU.64 R12, [R1+0x6a58] ;  /* 0x006a5800010c7983 */ /* 0x000ea20000300a00 */
[----:B-----5:R-:W-:-:S15]  /*59870*/  HMMA.16816.F32 R8, R16, R20, R8 ;  /* 0x000000141008723c */ /* 0x020fde0000001808 */
[----:B------:R-:W-:-:S08]  /*59880*/  NOP ;  /* 0x0000000000007918 */ /* 0x000fd00000000000 */
[----:B------:R-:W-:Y:S04]  /*59890*/  STL.64 [R1+0x7b0], R8 ;  /* 0x0007b00801007387 */ /* 0x000fe80000100a00 */
[----:B------:R0:W-:Y:S04]  /*598a0*/  STL.64 [R1+0x7b8], R10 ;  /* 0x0007b80a01007387 */ /* 0x0001e80000100a00 */
[----:B0-----:R-:W5:Y:S04]  /*598b0*/  LDL.LU.64 R10, [R1+0x6a50] ;  /* 0x006a5000010a7983 */ /* 0x001f680000300a00 */
[----:B------:R-:W3:Y:S04]  /*598c0*/  LDL.LU.64 R8, [R1+0x6a48] ;  /* 0x006a480001087983 */ /* 0x000ee80000300a00 */
[----:B------:R0:W-:Y:S02]  /*598d0*/  STL.64 [R1+0x6970], R22 ;  /* 0x0069701601007387 */ /* 0x0001e40000100a00 */
[----:B0-----:R-:W-:-:S02]  /*598e0*/  IMAD.MOV.U32 R23, RZ, RZ, R0 ;  /* 0x000000ffff177224 */ /* 0x001fc400078e0000 */
[----:B--2---:R-:W-:Y:S02]  /*598f0*/  IMAD.MOV.U32 R22, RZ, RZ, R13 ;  /* 0x000000ffff167224 */ /* 0x004fe400078e000d */
[----:B------:R-:W2:Y:S04]  /*59900*/  LDL.LU R13, [R1+0x6a40] ;  /* 0x006a4000010d7983 */ /* 0x000ea80000300800 */
[----:B------:R0:W-:Y:S04]  /*59910*/  STL.64 [R1+0x6968], R20 ;  /* 0x0069681401007387 */ /* 0x0001e80000100a00 */
[----:B------:R1:W-:Y:S04]  /*59920*/  STL.64 [R1+0x6988], R22 ;  /* 0x0069881601007387 */ /* 0x0003e80000100a00 */
[----:B0-----:R-:W4:Y:S04]  /*59930*/  LDL.LU.64 R20, [R1+0x7c0] ;  /* 0x0007c00001147983 */ /* 0x001f280000300a00 */
[----:B-1----:R-:W4:Y:S02]  /*59940*/  LDL.LU.64 R22, [R1+0x7c8] ;  /* 0x0007c80001167983 */ /* 0x002f240000300a00 */
[----:B----4-:R-:W-:-:S15]  /*59950*/  HMMA.16816.F32 R20, R16, R14, R20 ;  /* 0x0000000e1014723c */ /* 0x010fde0000001814 */
[----:B------:R-:W-:-:S08]  /*59960*/  NOP ;  /* 0x0000000000007918 */ /* 0x000fd00000000000 */
[----:B------:R0:W-:Y:S04]  /*59970*/  STL.64 [R1+0x7c0], R20 ;  /* 0x0007c01401007387 */ /* 0x0001e80000100a00 */
[----:B------:R-:W-:Y:S01]  /*59980*/  STL [R1+0x7c8], R22 ;  /* 0x0007c81601007387 */ /* 0x000fe20000100800 */
[----:B------:R-:W-:Y:S02]  /*59990*/  IMAD.MOV.U32 R0, RZ, RZ, R23 ;  /* 0x000000ffff007224 */ /* 0x000fe400078e0017 */
[----:B0-----:R-:W-:Y:S02]  /*599a0*/  IMAD.MOV.U32 R20, RZ, RZ, R3 ;  /* 0x000000ffff147224 */ /* 0x001fe400078e0003 */
[----:B------:R-:W-:Y:S01]  /*599b0*/  IMAD.MOV.U32 R21, RZ, RZ, R2 ;  /* 0x000000ffff157224 */ /* 0x000fe200078e0002 */
[----:B------:R-:W4:Y:S04]  /*599c0*/  LDL.LU R3, [R1+0x6a3c] ;  /* 0x006a3c0001037983 */ /* 0x000f280000300800 */
[----:B------:R-:W4:Y:S04]  /*599d0*/  LDL.LU R2, [R1+0x6a38] ;  /* 0x006a380001027983 */ /* 0x000f280000300800 */
[----:B------:R0:W-:Y:S04]  /*599e0*/  STL.64 [R1+0x69a0], R20 ;  /* 0x0069a01401007387 */ /* 0x0001e80000100a00 */
[----:B0-----:R-:W2:Y:S04]  /*599f0*/  LDL.LU.64 R20, [R1+0x7d0] ;  /* 0x0007d00001147983 */ /* 0x001ea80000300a00 */
[----:B------:R-:W2:Y:S04]  /*59a00*/  LDL.LU.64 R22, [R1+0x7d8] ;  /* 0x0007d80001167983 */ /* 0x000ea80000300a00 */
[----:B------:R-:W-:Y:S01]  /*59a10*/  STL [R1+0x6330], R0 ;  /* 0x0063300001007387 */ /* 0x000fe20000100800 */
[----:B--2---:R-:W-:-:S15]  /*59a20*/  HMMA.16816.F32 R20, R16, R12, R20 ;  /* 0x0000000c1014723c */ /* 0x004fde0000001814 */
[----:B------:R-:W-:-:S08]  /*59a30*/  NOP ;  /* 0x0000000000007918 */ /* 0x000fd00000000000 */
[----:B------:R-:W-:Y:S04]  /*59a40*/  STL.64 [R1+0x7d0], R20 ;  /* 0x0007d01401007387 */ /* 0x000fe80000100a00 */
[----:B------:R5:W-:Y:S02]  /*59a50*/  STL.64 [R1+0x7d8], R22 ;  /* 0x0007d81601007387 */ /* 0x000be40000100a00 */
[----:B-----5:R-:W-:Y:S02]  /*59a60*/  IMAD.MOV.U32 R22, RZ, RZ, R10 ;  /* 0x000000ffff167224 */ /* 0x020fe400078e000a */
[----:B------:R-:W-:Y:S01]  /*59a70*/  IMAD.MOV.U32 R23, RZ, RZ, R11 ;  /* 0x000000ffff177224 */ /* 0x000fe200078e000b */
[----:B------:R-:W2:Y:S04]  /*59a80*/  LDL.LU R10, [R1+0x6a34] ;  /* 0x006a3400010a7983 */ /* 0x000ea80000300800 */
[----:B------:R-:W2:Y:S04]  /*59a90*/  LDL.LU R11, [R1+0x6a30] ;  /* 0x006a3000010b7983 */ /* 0x000ea80000300800 */
[----:B------:R-:W-:Y:S04]  /*59aa0*/  STL.64 [R1+0x69b8], R22 ;  /* 0x0069b81601007387 */ /* 0x000fe80000100a00 */
[----:B------:R-:W-:Y:S04]  /*59ab0*/  STL.64 [R1+0x6980], R14 ;  /* 0x0069800e01007387 */ /* 0x000fe80000100a00 */
[----:B------:R0:W-:Y:S04]  /*59ac0*/  STL.64 [R1+0x6978], R12 ;  /* 0x0069780c01007387 */ /* 0x0001e80000100a00 */
[----:B0-----:R-:W2:Y:S04]  /*59ad0*/  LDL.LU.64 R12, [R1+0x7e0] ;  /* 0x0007e000010c7983 */ /* 0x001ea80000300a00 */
[----:B------:R-:W2:Y:S01]  /*59ae0*/  LDL.LU.64 R14, [R1+0x7e8] ;  /* 0x0007e800010e7983 */ /* 0x000ea20000300a00 */
[----:B---3--:R-:W-:-:S02]  /*59af0*/  IMAD.MOV.U32 R20, RZ, RZ, R9 ;  /* 0x000000ffff147224 */ /* 0x008fc400078e0009 */
[----:B------:R-:W-:Y:S01]  /*59b00*/  IMAD.MOV.U32 R21, RZ, RZ, R8 ;  /* 0x000000ffff157224 */ /* 0x000fe200078e0008 */
[----:B------:R-:W3:Y:S04]  /*59b10*/  LDL.LU R9, [R1+0x6a2c] ;  /* 0x006a2c0001097983 */ /* 0x000ee80000300800 */
[----:B------:R-:W5:Y:S01]  /*59b20*/  LDL.LU R8, [R1+0x6a28] ;  /* 0x006a280001087983 */ /* 0x000f620000300800 */
[----:B----4-:R-:W-:-:S03]  /*59b30*/  IMAD.MOV.U32 R22, RZ, RZ, R2 ;  /* 0x000000ffff167224 */ /* 0x010fc600078e0002 */
[----:B------:R3:W-:Y:S01]  /*59b40*/  STL.64 [R1+0x69d0], R20 ;  /* 0x0069d01401007387 */ /* 0x0007e20000100a00 */
[----:B------:R-:W-:Y:S01]  /*59b50*/  IMAD.MOV.U32 R23, RZ, RZ, R3 ;  /* 0x000000ffff177224 */ /* 0x000fe200078e0003 */
[----:B--2---:R-:W-:Y:S01]  /*59b60*/  HMMA.16816.F32 R12, R16, R10, R12 ;  /* 0x0000000a100c723c */ /* 0x004fe2000000180c */
[----:B---3--:R-:W-:Y:S02]  /*59b70*/  IMAD.MOV.U32 R21, RZ, RZ, R9 ;  /* 0x000000ffff157224 */ /* 0x008fe400078e0009 */
[----:B-----5:R-:W-:-:S15]  /*59b80*/  IMAD.MOV.U32 R20, RZ, RZ, R8 ;  /* 0x000000ffff147224 */ /* 0x020fde00078e0008 */
[----:B------:R-:W-:-:S05]  /*59b90*/  NOP ;  /* 0x0000000000007918 */ /* 0x000fca0000000000 */
[----:B------:R-:W-:Y:S04]  /*59ba0*/  STL.64 [R1+0x7e0], R12 ;  /* 0x0007e00c01007387 */ /* 0x000fe80000100a00 */
[----:B------:R-:W-:Y:S04]  /*59bb0*/  STL.64 [R1+0x7e8], R14 ;  /* 0x0007e80e01007387 */ /* 0x000fe80000100a00 */
[----:B------:R-:W2:Y:S04]  /*59bc0*/  LDL.LU R2, [R1+0x6a24] ;  /* 0x006a240001027983 */ /* 0x000ea80000300800 */
[----:B------:R-:W2:Y:S04]  /*59bd0*/  LDL.LU R3, [R1+0x6a20] ;  /* 0x006a200001037983 */ /* 0x000ea80000300800 */
[----:B------:R-:W3:Y:S04]  /*59be0*/  LDL.LU R8, [R1+0x6a1c] ;  /* 0x006a1c0001087983 */ /* 0x000ee80000300800 */
[----:B------:R-:W3:Y:S04]  /*59bf0*/  LDL.LU R9, [R1+0x6a18] ;  /* 0x006a180001097983 */ /* 0x000ee80000300800 */
[----:B------:R-:W-:Y:S04]  /*59c00*/  STL.64 [R1+0x6a00], R22 ;  /* 0x006a001601007387 */ /* 0x000fe80000100a00 */
[----:B------:R0:W-:Y:S04]  /*59c10*/  STL.64 [R1+0x69f8], R20 ;  /* 0x0069f81401007387 */ /* 0x0001e80000100a00 */
[----:B0-----:R-:W4:Y:S04]  /*59c20*/  LDL.LU.64 R20, [R1+0x830] ;  /* 0x0008300001147983 */ /* 0x001f280000300a00 */
[----:B------:R-:W5:Y:S04]  /*59c30*/  LDL.LU.64 R22, [R1+0x838] ;  /* 0x0008380001167983 */ /* 0x000f680000300a00 */
[----:B-----5:R-:W-:Y:S04]  /*59c40*/  STL.64 [R1+0x6a10], R22 ;  /* 0x006a101601007387 */ /* 0x020fe80000100a00 */
[----:B----4-:R0:W-:Y:S04]  /*59c50*/  STL.64 [R1+0x6a08], R20 ;  /* 0x006a081401007387 */ /* 0x0101e80000100a00 */
[----:B0-----:R-:W3:Y:S04]  /*59c60*/  LDL.LU.64 R20, [R1+0x7f0] ;  /* 0x0007f00001147983 */ /* 0x001ee80000300a00 */
[----:B------:R-:W3:Y:S04]  /*59c70*/  LDL.LU.64 R22, [R1+0x7f8] ;  /* 0x0007f80001167983 */ /* 0x000ee80000300a00 */
[----:B------:R-:W4:Y:S04]  /*59c80*/  LDL.LU.64 R12, [R1+0x750] ;  /* 0x00075000010c7983 */ /* 0x000f280000300a00 */
[----:B------:R-:W5:Y:S04]  /*59c90*/  LDL.LU.64 R14, [R1+0x758] ;  /* 0x00075800010e7983 */ /* 0x000f680000300a00 */
[----:B-----5:R-:W-:Y:S04]  /*59ca0*/  STL.64 [R1+0x6998], R14 ;  /* 0x0069980e01007387 */ /* 0x020fe80000100a00 */
[----:B----4-:R0:W-:Y:S04]  /*59cb0*/  STL.64 [R1+0x6990], R12 ;  /* 0x0069900c01007387 */ /* 0x0101e80000100a00 */
[----:B0-----:R-:W4:Y:S04]  /*59cc0*/  LDL.LU.64 R12, [R1+0x780] ;  /* 0x00078000010c7983 */ /* 0x001f280000300a00 */
        /* <DEDUP_REMOVED lines=8> */
[----:B------:R-:W5:Y:S01]  /*59d50*/  LDL.LU.64 R14, [R1+0x808] ;  /* 0x00080800010e7983 */ /* 0x000f620000300a00 */
[----:B---3--:R-:W-:Y:S03]  /*59d60*/  HMMA.16816.F32 R20, R16, R8, R20 ;  /* 0x000000081014723c */ /* 0x008fe60000001814 */
[----:B-----5:R-:W-:Y:S04]  /*59d70*/  STL.64 [R1+0x69e0], R14 ;  /* 0x0069e00e01007387 */ /* 0x020fe80000100a00 */
[----:B----4-:R0:W-:Y:S04]  /*59d80*/  STL.64 [R1+0x69d8], R12 ;  /* 0x0069d80c01007387 */ /* 0x0101e80000100a00 */
[----:B0-----:R-:W3:Y:S04]  /*59d90*/  LDL.LU.64 R12, [R1+0x810] ;  /* 0x00081000010c7983 */ /* 0x001ee80000300a00 */
[----:B------:R-:W4:Y:S01]  /*59da0*/  LDL.LU.64 R14, [R1+0x818] ;  /* 0x00081800010e7983 */ /* 0x000f220000300a00 */
[----:B------:R-:W-:-:S02]  /*59db0*/  IMAD R4, R4, 0x100, R24 ;  /* 0x0000010004047824 */ /* 0x000fc400078e0218 */
[----:B------:R-:W-:Y:S02]  /*59dc0*/  IMAD R5, R5, 0x100, R25 ;  /* 0x0000010005057824 */ /* 0x000fe400078e0219 */
[----:B------:R-:W-:Y:S02]  /*59dd0*/  IMAD R6, R6, 0x100, R26 ;  /* 0x0000010006067824 */ /* 0x000fe400078e021a */
[----:B------:R-:W-:Y:S01]  /*59de0*/  IMAD R7, R7, 0x100, R27 ;  /* 0x0000010007077824 */ /* 0x000fe200078e021b */
[----:B----4-:R-:W-:Y:S04]  /*59df0*/  STL.64 [R1+0x69f0], R14 ;  /* 0x0069f00e01007387 */ /* 0x010fe80000100a00 */
[----:B---3--:R0:W-:Y:S04]  /*59e00*/  STL.64 [R1+0x69e8], R12 ;  /* 0x0069e80c01007387 */ /* 0x0081e80000100a00 */
[----:B0-----:R-:W3:Y:S04]  /*59e10*/  LDL.LU.64 R12, [R1+0x820] ;  /* 0x00082000010c7983 */ /* 0x001ee80000300a00 */
[----:B------:R-:W3:Y:S04]  /*59e20*/  LDL.LU.64 R14, [R1+0x828] ;  /* 0x00082800010e7983 */ /* 0x000ee80000300a00 */
[----:B------:R-:W4:Y:S04]  /*59e30*/  LDL.LU.64 R24, [R1+0x730] ;  /* 0x0007300001187983 */ /* 0x000f280000300a00 */
[----:B------:R-:W4:Y:S04]  /*59e40*/  LDL.LU.64 R26, [R1+0x738] ;  /* 0x00073800011a7983 */ /* 0x000f280000300a00 */
[----:B------:R-:W-:Y:S04]  /*59e50*/  STL.64 [R1+0x7f0], R20 ;  /* 0x0007f01401007387 */ /* 0x000fe80000100a00 */
[----:B------:R0:W-:Y:S04]  /*59e60*/  STL.64 [R1+0x7f8], R22 ;  /* 0x0007f81601007387 */ /* 0x0001e80000100a00 */
[----:B0-----:R-:W2:Y:S04]  /*59e70*/  LDL.LU.64 R22, [R1+0x6a10] ;  /* 0x006a100001167983 */ /* 0x001ea80000300a00 */
[----:B------:R-:W2:Y:S04]  /*59e80*/  LDL.LU.64 R20, [R1+0x6a08] ;  /* 0x006a080001147983 */ /* 0x000ea80000300a00 */
        /* <DEDUP_REMOVED lines=9> */
[----:B------:R-:W3:Y:S04]  /*59f20*/  LDL.LU.64 R20, [R1+0x69f8] ;  /* 0x0069f80001147983 */ /* 0x000ee80000300a00 */
[----:B------:R-:W-:Y:S01]  /*59f30*/  STL [R1+0x6920], R3 ;  /* 0x0069200301007387 */ /* 0x000fe20000100800 */
        /* <DEDUP_REMOVED lines=8> */
[----:B------:R1:W-:Y:S04]  /*59fc0*/  STL.64 [R1+0x8f8], R18 ;  /* 0x0008f81201007387 */ /* 0x0003e80000100a00 */
[----:B0-----:R-:W3:Y:S04]  /*59fd0*/  LDL.LU.64 R16, [R1+0x720] ;  /* 0x0007200001107983 */ /* 0x001ee80000300a00 */
[----:B-1----:R-:W3:Y:S01]  /*59fe0*/  LDL.LU.64 R18, [R1+0x728] ;  /* 0x0007280001127983 */ /* 0x002ee20000300a00 */
[----:B--2---:R-:W-:Y:S03]  /*59ff0*/  HMMA.16816.F32 R20, R4, R22, R12 ;  /* 0x000000160414723c */ /* 0x004fe6000000180c */
[----:B------:R-:W2:Y:S04]  /*5a000*/  LDL.LU.64 R14, [R1+0x69e0] ;  /* 0x0069e000010e7983 */ /* 0x000ea80000300a00 */
[----:B------:R-:W2:-:S15]  /*5a010*/  LDL.LU.64 R12, [R1+0x69d8] ;  /* 0x0069d800010c7983 */ /* 0x000e9e0000300a00 */
[----:B------:R-:W-:-:S01]  /*5a020*/  NOP ;  /* 0x0000000000007918 */ /* 0x000fc20000000000 */
[----:B------:R0:W-:Y:S04]  /*5a030*/  STL.64 [R1+0x8e0], R20 ;  /* 0x0008e01401007387 */ /* 0x0001e80000100a00 */
        /* <DEDUP_REMOVED lines=8> */
[----:B0-----:R-:W2:Y:S02]  /*5a0c0*/  LDL.LU.64 R22, [R1+0x69b8] ;  /* 0x0069b80001167983 */ /* 0x001ea40000300a00 */
[----:B--2---:R-:W-:Y:S02]  /*5a0d0*/  HMMA.16816.F32 R20, R4, R22, R12 ;  /* 0x000000160414723c */ /* 0x004fe4000000180c */
[----:B------:R-:W2:Y:S04]  /*5a0e0*/  LDL.LU.64 R14, [R1+0x69b0] ;  /* 0x0069b000010e7983 */ /* 0x000ea80000300a00 */
[----:B------:R-:W2:-:S15]  /*5a0f0*/  LDL.LU.64 R12, [R1+0x69a8] ;  /* 0x0069a800010c7983 */ /* 0x000e9e0000300a00 */
[----:B------:R-:W-:-:S02]  /*5a100*/  NOP ;  /* 0x0000000000007918 */ /* 0x000fc40000000000 */
        /* <DEDUP_REMOVED lines=9> */
[----:B0-----:R-:W2:Y:S01]  /*5a1a0*/  LDL.LU.64 R22, [R1+0x6988] ;  /* 0x0069880001167983 */ /* 0x001ea20000300a00 */
[C---:B----4-:R-:W-:Y:S06]  /*5a1b0*/  HMMA.16816.F32 R24, R4.reuse, R28, R24 ;  /* 0x0000001c0418723c */ /* 0x050fec0000001818 */
[----:B--2---:R-:W-:Y:S01]  /*5a1c0*/  HMMA.16816.F32 R20, R4, R22, R12 ;  /* 0x000000160414723c */ /* 0x004fe2000000180c */
[----:B------:R-:W2:Y:S04]  /*5a1d0*/  LDL.LU.64 R14, [R1+0x6980] ;  /* 0x00698000010e7983 */ /* 0x000ea80000300a00 */
[----:B------:R-:W4:-:S15]  /*5a1e0*/  LDL.LU.64 R12, [R1+0x6978] ;  /* 0x00697800010c7983 */ /* 0x000f1e0000300a00 */
[----:B------:R-:W-:-:S03]  /*5a1f0*/  NOP ;  /* 0x0000000000007918 */ /* 0x000fc60000000000 */
[----:B------:R-:W-:Y:S04]  /*5a200*/  STL.64 [R1+0x8a0], R20 ;  /* 0x0008a01401007387 */ /* 0x000fe80000100a00 */
[----:B------:R0:W-:Y:S04]  /*5a210*/  STL.64 [R1+0x8a8], R22 ;  /* 0x0008a81601007387 */ /* 0x0001e80000100a00 */
[----:B0-----:R-:W2:Y:S04]  /*5a220*/  LDL.LU.64 R22, [R1+0x6970] ;  /* 0x0069700001167983 */ /* 0x001ea80000300a00 */
[----:B------:R-:W4:Y:S04]  /*5a230*/  LDL.LU.64 R20, [R1+0x6968] ;  /* 0x0069680001147983 */ /* 0x000f280000300a00 */
[----:B------:R-:W-:Y:S04]  /*5a240*/  STL.64 [R1+0x890], R24 ;  /* 0x0008901801007387 */ /* 0x000fe80000100a00 */
[----:B------:R0:W-:Y:S04]  /*5a250*/  STL.64 [R1+0x898], R26 ;  /* 0x0008981a01007387 */ /* 0x0001e80000100a00 */
[----:B0-----:R-:W3:Y:S04]  /*5a260*/  LDL.LU.64 R26, [R1+0x6960] ;  /* 0x00696000011a7983 */ /* 0x001ee80000300a00 */
[----:B------:R-:W5:Y:S01]  /*5a270*/  LDL.LU.64 R24, [R1+0x6958] ;  /* 0x0069580001187983 */ /* 0x000f620000300a00 */
[----:B---3--:R-:W-:-:S15]  /*5a280*/  HMMA.16816.F32 R16, R4, R26, R16 ;  /* 0x0000001a0410723c */ /* 0x008fde0000001810 */
[----:B------:R-:W-:-:S08]  /*5a290*/  NOP ;  /* 0x0000000000007918 */ /* 0x000fd00000000000 */
[----:B------:R-:W-:Y:S04]  /*5a2a0*/  STL.64 [R1+0x880], R16 ;  /* 0x0008801001007387 */ /* 0x000fe80000100a00 */
[----:B------:R5:W-:Y:S02]  /*5a2b0*/  STL.64 [R1+0x888], R18 ;  /* 0x0008881201007387 */ /* 0x000be40000100a00 */
[----:B-----5:R-:W-:Y:S02]  /*5a2c0*/  HMMA.16816.F32 R16, R4, R24, R8 ;  /* 0x000000180410723c */ /* 0x020fe40000001808 */
[----:B------:R-:W4:Y:S04]  /*5a2d0*/  LDL.LU.64 R8, [R1+0x6f0] ;  /* 0x0006f00001087983 */ /* 0x000f280000300a00 */
[----:B------:R-:W4:-:S15]  /*5a2e0*/  LDL.LU.64 R10, [R1+0x6f8] ;  /* 0x0006f800010a7983 */ /* 0x000f1e0000300a00 */
[----:B------:R-:W-:-:S02]  /*5a2f0*/  NOP ;  /* 0x0000000000007918 */ /* 0x000fc40000000000 */
[----:B------:R0:W-:Y:S04]  /*5a300*/  STL.64 [R1+0x870], R16 ;  /* 0x0008701001007387 */ /* 0x0001e80000100a00 */
[----:B------:R1:W-:Y:S04]  /*5a310*/  STL.64 [R1+0x878], R18 ;  /* 0x0008781201007387 */ /* 0x0003e80000100a00 */
[----:B------:R-:W3:Y:S04]  /*5a320*/  LDL.LU R3, [R1+0x10cc] ;  /* 0x0010cc0001037983 */ /* 0x000ee80000300800 */
[----:B0-----:R-:W5:Y:S04]  /*5a330*/  LDL.LU R16, [R1+0x10c8] ;  /* 0x0010c80001107983 */ /* 0x001f680000300800 */
[----:B------:R-:W5:Y:S04]  /*5a340*/  LDL.LU R17, [R1+0x10d0] ;  /* 0x0010d00001117983 */ /* 0x000f680000300800 */
[----:B-1----:R-:W2:Y:S04]  /*5a350*/  LDL.LU R18, [R1+0x10d8] ;  /* 0x0010d80001127983 */ /* 0x002ea80000300800 */
[----:B------:R-:W2:Y:S04]  /*5a360*/  LDL.LU R19, [R1+0x10e0] ;  /* 0x0010e00001137983 */ /* 0x000ea80000300800 */
[----:B--2---:R-:W-:Y:S04]  /*5a370*/  STL.64 [R1+0x6930], R18 ;  /* 0x0069301201007387 */ /* 0x004fe80000100a00 */
[----:B-----5:R0:W-:Y:S04]  /*5a380*/  STL.64 [R1+0x6928], R16 ;  /* 0x0069281001007387 */ /* 0x0201e80000100a00 */
[----:B0-----:R-:W2:Y:S04]  /*5a390*/  LDL.LU.64 R16, [R1+0x700] ;  /* 0x0007000001107983 */ /* 0x001ea80000300a00 */
[----:B------:R-:W2:Y:S04]  /*5a3a0*/  LDL.LU.64 R18, [R1+0x708] ;  /* 0x0007080001127983 */ /* 0x000ea80000300a00 */
[----:B------:R-:W5:Y:S04]  /*5a3b0*/  LDL.LU R0, [R1+0xaf4] ;  /* 0x000af40001007983 */ /* 0x000f680000300800 */
[----:B------:R-:W5:Y:S04]  /*5a3c0*/  LDL.LU R28, [R1+0xb00] ;  /* 0x000b0000011c7983 */ /* 0x000f680000300800 */
[----:B------:R-:W5:Y:S04]  /*5a3d0*/  LDL.LU R29, [R1+0xb04] ;  /* 0x000b0400011d7983 */ /* 0x000f680000300800 */
[----:B------:R-:W3:Y:S04]  /*5a3e0*/  LDL.LU R24, [R1+0x50] ;  /* 0x0000500001187983 */ /* 0x000ee80000300800 */
[----:B------:R-:W3:Y:S04]  /*5a3f0*/  LDL.LU R25, [R1+0x54] ;  /* 0x0000540001197983 */ /* 0x000ee80000300800 */
[----:B------:R-:W5:Y:S04]  /*5a400*/  LDL.LU R26, [R1+0x58] ;  /* 0x00005800011a7983 */ /* 0x000f680000300800 */
[----:B------:R-:W5:Y:S01]  /*5a410*/  LDL.LU R27, [R1+0x5c] ;  /* 0x00005c00011b7983 */ /* 0x000f620000300800 */
[C---:B----4-:R-:W-:Y:S06]  /*5a420*/  HMMA.16816.F32 R8, R4.reuse, R20, R8 ;  /* 0x000000140408723c */ /* 0x050fec0000001808 */
[----:B--2---:R-:W-:Y:S01]  /*5a430*/  HMMA.16816.F32 R16, R4, R22, R16 ;  /* 0x000000160410723c */ /* 0x004fe20000001810 */
[----:B-----5:R-:W-:Y:S04]  /*5a440*/  STL.64 [R1+0x6908], R26 ;  /* 0x0069081a01007387 */ /* 0x020fe80000100a00 */
[----:B---3--:R0:W-:Y:S04]  /*5a450*/  STL.64 [R1+0x6900], R24 ;  /* 0x0069001801007387 */ /* 0x0081e80000100a00 */
[----:B0-----:R-:W2:-:S14]  /*5a460*/  LDL.LU.64 R24, [R1+0x6e0] ;  /* 0x0006e00001187983 */ /* 0x001e9c0000300a00 */
[----:B------:R-:W-:Y:S04]  /*5a470*/  STL.64 [R1+0x860], R16 ;  /* 0x0008601001007387 */ /* 0x000fe80000100a00 */
[----:B------:R-:W-:Y:S04]  /*5a480*/  STL.64 [R1+0x868], R18 ;  /* 0x0008681201007387 */ /* 0x000fe80000100a00 */
[----:B------:R-:W2:Y:S04]  /*5a490*/  LDL.LU.64 R26, [R1+0x6e8] ;  /* 0x0006e800011a7983 */ /* 0x000ea80000300a00 */
[----:B------:R0:W-:Y:S04]  /*5a4a0*/  STL.64 [R1+0x850], R8 ;  /* 0x0008500801007387 */ /* 0x0001e80000100a00 */
[----:B------:R1:W-:Y:S04]  /*5a4b0*/  STL.64 [R1+0x858], R10 ;  /* 0x0008580a01007387 */ /* 0x0003e80000100a00 */
[----:B0-----:R-:W3:Y:S04]  /*5a4c0*/  LDL.LU.64 R8, [R1+0x6c0] ;  /* 0x0006c00001087983 */ /* 0x001ee80000300a00 */
[----:B-1----:R-:W3:Y:S04]  /*5a4d0*/  LDL.LU.64 R10, [R1+0x6c8] ;  /* 0x0006c800010a7983 */ /* 0x002ee80000300a00 */
[----:B------:R-:W4:Y:S04]  /*5a4e0*/  LDL.LU.64 R16, [R1+0x6a0] ;  /* 0x0006a00001107983 */ /* 0x000f280000300a00 */
[----:B------:R-:W5:Y:S04]  /*5a4f0*/  LDL.LU.64 R18, [R1+0x6a8] ;  /* 0x0006a80001127983 */ /* 0x000f680000300a00 */
[----:B-----5:R-:W-:Y:S04]  /*5a500*/  STL.64 [R1+0x6940], R18 ;  /* 0x0069401201007387 */ /* 0x020fe80000100a00 */
[----:B----4-:R0:W-:Y:S04]  /*5a510*/  STL.64 [R1+0x6938], R16 ;  /* 0x0069381001007387 */ /* 0x0101e80000100a00 */
[----:B0-----:R-:W4:Y:S04]  /*5a520*/  LDL.LU.64 R16, [R1+0x6b0] ;  /* 0x0006b00001107983 */ /* 0x001f280000300a00 */
[----:B------:R-:W4:Y:S04]  /*5a530*/  LDL.LU.64 R18, [R1+0x6b8] ;  /* 0x0006b80001127983 */ /* 0x000f280000300a00 */
[----:B------:R-:W5:Y:S04]  /*5a540*/  LDL.LU R20, [R1+0x40] ;  /* 0x0000400001147983 */ /* 0x000f680000300800 */
[----:B------:R-:W5:Y:S04]  /*5a550*/  LDL.LU R21, [R1+0x44] ;  /* 0x0000440001157983 */ /* 0x000f680000300800 */
[----:B------:R-:W4:Y:S04]  /*5a560*/  LDL.LU R22, [R1+0x48] ;  /* 0x0000480001167983 */ /* 0x000f280000300800 */
[----:B------:R-:W4:Y:S01]  /*5a570*/  LDL.LU R23, [R1+0x4c] ;  /* 0x00004c0001177983 */ /* 0x000f220000300800 */
[C---:B--2---:R-:W-:Y:S06]  /*5a580*/  HMMA.16816.F32 R24, R4.reuse, R14, R24 ;  /* 0x0000000e0418723c */ /* 0x044fec0000001818 */
[C---:B---3--:R-:W-:Y:S01]  /*5a590*/  HMMA.16816.F32 R8, R4.reuse, R12, R8 ;  /* 0x0000000c0408723c */ /* 0x048fe20000001808 */
[----:B----4-:R-:W-:Y:S04]  /*5a5a0*/  STL.64 [R1+0x6918], R22 ;  /* 0x0069181601007387 */ /* 0x010fe80000100a00 */
[----:B-----5:R0:W-:Y:S04]  /*5a5b0*/  STL.64 [R1+0x6910], R20 ;  /* 0x0069101401007387 */ /* 0x0201e80000100a00 */
[----:B0-----:R-:W2:Y:S04]  /*5a5c0*/  LDL.LU.64 R20, [R1+0x690] ;  /* 0x0006900001147983 */ /* 0x001ea80000300a00 */
[----:B------:R-:W2:Y:S04]  /*5a5d0*/  LDL.LU.64 R22, [R1+0x698] ;  /* 0x0006980001167983 */ /* 0x000ea80000300a00 */
[----:B------:R-:W3:Y:S04]  /*5a5e0*/  LDL.LU R14, [R1+0xae4] ;  /* 0x000ae400010e7983 */ /* 0x000ee80000300800 */
[----:B------:R0:W-:Y:S04]  /*5a5f0*/  STL.64 [R1+0x840], R24 ;  /* 0x0008401801007387 */ /* 0x0001e80000100a00 */
[----:B------:R1:W-:Y:S04]  /*5a600*/  STL.64 [R1+0x848], R26 ;  /* 0x0008481a01007387 */ /* 0x0003e80000100a00 */
[----:B0-----:R-:W4:Y:S04]  /*5a610*/  LDL.LU.64 R24, [R1+0x680] ;  /* 0x0006800001187983 */ /* 0x001f280000300a00 */
[----:B-1----:R-:W4:Y:S04]  /*5a620*/  LDL.LU.64 R26, [R1+0x688] ;  /* 0x00068800011a7983 */ /* 0x002f280000300a00 */
[----:B------:R-:W5:Y:S04]  /*5a630*/  LDL.LU R15, [R1+0xaf0] ;  /* 0x000af000010f7983 */ /* 0x000f680000300800 */
[----:B------:R-:W-:Y:S04]  /*5a640*/  STL.64 [R1+0x830], R8 ;  /* 0x0008300801007387 */ /* 0x000fe80000100a00 */
[----:B------:R0:W-:Y:S04]  /*5a650*/  STL.64 [R1+0x838], R10 ;  /* 0x0008380a01007387 */ /* 0x0001e80000100a00 */
[----:B0-----:R-:W2:Y:S04]  /*5a660*/  LDL.LU.64 R10, [R1+0x6950] ;  /* 0x00695000010a7983 */ /* 0x001ea80000300a00 */
[----:B------:R-:W3:Y:S04]  /*5a670*/  LDL.LU.64 R8, [R1+0x6948] ;  /* 0x0069480001087983 */ /* 0x000ee80000300a00 */
[----:B------:R-:W4:Y:S04]  /*5a680*/  LDL.LU R12, [R1+0x28] ;  /* 0x00002800010c7983 */ /* 0x000f280000300800 */
[----:B------:R-:W4:Y:S01]  /*5a690*/  LDL.LU R13, [R1+0x2c] ;  /* 0x00002c00010d7983 */ /* 0x000f220000300800 */
[----:B--2---:R-:W-:-:S15]  /*5a6a0*/  HMMA.16816.F32 R16, R4, R10, R16 ;  /* 0x0000000a0410723c */ /* 0x004fde0000001810 */
[----:B------:R-:W-:-:S08]  /*5a6b0*/  NOP ;  /* 0x0000000000007918 */ /* 0x000fd00000000000 */
[----:B------:R-:W-:Y:S04]  /*5a6c0*/  STL.64 [R1+0x820], R16 ;  /* 0x0008201001007387 */ /* 0x000fe80000100a00 */
[----:B------:R0:W-:Y:S04]  /*5a6d0*/  STL.64 [R1+0x828], R18 ;  /* 0x0008281201007387 */ /* 0x0001e80000100a00 */
[----:B0-----:R-:W3:Y:S04]  /*5a6e0*/  LDL.LU.64 R18, [R1+0x6940] ;  /* 0x0069400001127983 */ /* 0x001ee80000300a00 */
[----:B------:R-:W3:Y:S04]  /*5a6f0*/  LDL.LU.64 R16, [R1+0x6938] ;  /* 0x0069380001107983 */ /* 0x000ee80000300a00 */
[----:B------:R-:W2:Y:S04]  /*5a700*/  LDL.LU R10, [R1+0x10e4] ;  /* 0x0010e400010a7983 */ /* 0x000ea80000300800 */
[----:B------:R-:W5:Y:S01]  /*5a710*/  LDL.LU R11, [R1+0xae0] ;  /* 0x000ae000010b7983 */ /* 0x000f620000300800 */
[----:B---3--:R-:W-:-:S15]  /*5a720*/  HMMA.16816.F32 R16, R4, R8, R16 ;  /* 0x000000080410723c */ /* 0x008fde0000001810 */
[----:B------:R-:W-:-:S08]  /*5a730*/  NOP ;  /* 0x0000000000007918 */ /* 0x000fd00000000000 */
[----:B------:R-:W-:Y:S04]  /*5a740*/  STL.64 [R1+0x810], R16 ;  /* 0x0008101001007387 */ /* 0x000fe80000100a00 */
[----:B------:R0:W-:Y:S04]  /*5a750*/  STL.64 [R1+0x818], R18 ;  /* 0x0008181201007387 */ /* 0x0001e80000100a00 */
[----:B0-----:R-:W3:Y:S04]  /*5a760*/  LDL.LU.64 R18, [R1+0x6930] ;  /* 0x0069300001127983 */ /* 0x001ee80000300a00 */
[----:B------:R-:W4:Y:S04]  /*5a770*/  LDL.LU.64 R16, [R1+0x6928] ;  /* 0x0069280001107983 */ /* 0x000f280000300a00 */
[----:B------:R-:W2:Y:S04]  /*5a780*/  LDL.LU R8, [R1+0x10d4] ;  /* 0x0010d40001087983 */ /* 0x000ea80000300800 */
[----:B------:R-:W3:Y:S01]  /*5a790*/  LDL.LU R9, [R1+0x10dc] ;  /* 0x0010dc0001097983 */ /* 0x000ee20000300800 */
[----:B----4-:R-:W-:-:S03]  /*5a7a0*/  IMAD R16, R16, 0x100, R3 ;  /* 0x0000010010107824 */ /* 0x010fc600078e0203 */
[----:B------:R-:W4:Y:S02]  /*5a7b0*/  LDL.LU R3, [R1+0x6920] ;  /* 0x0069200001037983 */ /* 0x000f240000300800 */
[----:B----4-:R-:W-:-:S15]  /*5a7c0*/  HMMA.16816.F32 R20, R4, R2, R20 ;  /* 0x000000020414723c */ /* 0x010fde0000001814 */
[----:B------:R-:W-:-:S08]  /*5a7d0*/  NOP ;  /* 0x0000000000007918 */ /* 0x000fd00000000000 */
[----:B------:R-:W-:Y:S04]  /*5a7e0*/  STL.64 [R1+0x800], R20 ;  /* 0x0008001401007387 */ /* 0x000fe80000100a00 */
[----:B------:R0:W-:Y:S04]  /*5a7f0*/  STL.64 [R1+0x808], R22 ;  /* 0x0008081601007387 */ /* 0x0001e80000100a00 */
[----:B0-----:R-:W4:Y:S04]  /*5a800*/  LDL.LU.64 R22, [R1+0x6918] ;  /* 0x0069180001167983 */ /* 0x001f280000300a00 */
[----:B------:R-:W4:Y:S01]  /*5a810*/  LDL.LU.64 R20, [R1+0x6910] ;  /* 0x0069100001147983 */ /* 0x000f220000300a00 */
[----:B------:R-:W-:Y:S03]  /*5a820*/  HMMA.16816.F32 R4, R4, R12, R24 ;  /* 0x0000000c0404723c */ /* 0x000fe60000001818 */
[----:B------:R-:W4:Y:S04]  /*5a830*/  LDL.LU.64 R26, [R1+0x6908] ;  /* 0x00690800011a7983 */ /* 0x000f280000300a00 */
[----:B------:R-:W4:Y:S01]  /*5a840*/  LDL.LU.64 R24, [R1+0x6900] ;  /* 0x0069000001187983 */ /* 0x000f220000300a00 */
[----:B--2---:R-:W-:-:S02]  /*5a850*/  IMAD R17, R17, 0x100, R8 ;  /* 0x0000010011117824 */ /* 0x004fc400078e0208 */
[----:B---3--:R-:W-:Y:S02]  /*5a860*/  IMAD R18, R18, 0x100, R9 ;  /* 0x0000010012127824 */ /* 0x008fe400078e0209 */
[----:B------:R-:W-:Y:S01]  /*5a870*/  IMAD R19, R19, 0x100, R10 ;  /* 0x0000010013137824 */ /* 0x000fe200078e020a */
[----:B-----5:R-:W-:Y:S02]  /*5a880*/  F2FP.F16.E4M3.UNPACK_B R8, R11.H1 ;  /* 0x0000000bff08723e */ /* 0x020fe400030006ff */
[----:B------:R-:W-:Y:S02]  /*5a890*/  F2FP.F16.E4M3.UNPACK_B R16, R16 ;  /* 0x00000010ff10723e */ /* 0x000fe400020006ff */
[----:B------:R-:W-:Y:S02]  /*5a8a0*/  F2FP.F16.E4M3.UNPACK_B R17, R17 ;  /* 0x00000011ff11723e */ /* 0x000fe400020006ff */
[----:B------:R-:W-:Y:S02]  /*5a8b0*/  F2FP.F16.E4M3.UNPACK_B R18, R18 ;  /* 0x00000012ff12723e */ /* 0x000fe400020006ff */
[----:B------:R-:W-:-:S02]  /*5a8c0*/  F2FP.F16.E4M3.UNPACK_B R19, R19 ;  /* 0x00000013ff13723e */ /* 0x000fc400020006ff */
[----:B------:R-:W-:Y:S01]  /*5a8d0*/  F2FP.F16.E4M3.UNPACK_B R9, R14.H1 ;  /* 0x0000000eff09723e */ /* 0x000fe200030006ff */
[----:B------:R-:W-:Y:S04]  /*5a8e0*/  STL [R1+0x30], R8 ;  /* 0x0000300801007387 */ /* 0x000fe80000100800 */
[----:B------:R-:W-:Y:S04]  /*5a8f0*/  STL.64 [R1+0x910], R4 ;  /* 0x0009100401007387 */ /* 0x000fe80000100a00 */
[----:B------:R4:W-:Y:S01]  /*5a900*/  STL.64 [R1+0x918], R6 ;  /* 0x0009180601007387 */ /* 0x0009e20000100a00 */
[----:B------:R-:W-:-:S02]  /*5a910*/  F2FP.F16.E4M3.UNPACK_B R2, R15.H1 ;  /* 0x0000000fff02723e */ /* 0x000fc400030006ff */
[----:B------:R-:W-:Y:S01]  /*5a920*/  F2FP.F16.E4M3.UNPACK_B R3, R0.H1 ;  /* 0x00000000ff03723e */ /* 0x000fe200030006ff */
[----:B------:R-:W-:Y:S04]  /*5a930*/  STL [R1+0x34], R9 ;  /* 0x0000340901007387 */ /* 0x000fe80000100800 */
[----:B------:R-:W-:Y:S01]  /*5a940*/  STL [R1+0x18], R2 ;  /* 0x0000180201007387 */ /* 0x000fe20000100800 */
[----:B------:R-:W-:Y:S01]  /*5a950*/  IMAD.MOV.U32 R0, RZ, RZ, R9 ;  /* 0x000000ffff007224 */ /* 0x000fe200078e0009 */
[----:B----4-:R-:W-:-:S15]  /*5a960*/  HMMA.16816.F32 R4, R16, R8, R20 ;  /* 0x000000081004723c */ /* 0x010fde0000001814 */
[----:B------:R-:W-:-:S08]  /*5a970*/  NOP ;  /* 0x0000000000007918 */ /* 0x000fd00000000000 */
[----:B------:R-:W-:Y:S04]  /*5a980*/  STL.64 [R1+0x930], R4 ;  /* 0x0009300401007387 */ /* 0x000fe80000100a00 */
[----:B------:R0:W-:Y:S02]  /*5a990*/  STL.64 [R1+0x938], R6 ;  /* 0x0009380601007387 */ /* 0x0001e40000100a00 */
[----:B0-----:R-:W-:Y:S01]  /*5a9a0*/  HMMA.16816.F32 R4, R16, R2, R24 ;  /* 0x000000021004723c */ /* 0x001fe20000001818 */
[----:B------:R-:W-:Y:S01]  /*5a9b0*/  F2FP.F16.E4M3.UNPACK_B R8, R28.H1 ;  /* 0x0000001cff08723e */ /* 0x000fe200030006ff */
[----:B------:R0:W-:Y:S04]  /*5a9c0*/  STL [R1+0x6840], R0 ;  /* 0x0068400001007387 */ /* 0x0001e80000100800 */
[----:B------:R-:W-:Y:S01]  /*5a9d0*/  STL [R1+0x1c], R3 ;  /* 0x00001c0301007387 */ /* 0x000fe20000100800 */
[----:B0-----:R-:W-:-:S03]  /*5a9e0*/  F2FP.F16.E4M3.UNPACK_B R0, R29.H1 ;  /* 0x0000001dff00723e */ /* 0x001fc600030006ff */
[----:B------:R0:W-:Y:S04]  /*5a9f0*/  STL [R1+0x10], R8 ;  /* 0x0000100801007387 */ /* 0x0001e80000100800 */
[----:B0-----:R-:W2:Y:S04]  /*5aa00*/  LDL.LU R8, [R1+0xd0] ;  /* 0x0000d00001087983 */ /* 0x001ea80000300800 */
[----:B------:R-:W-:Y:S05]  /*5aa10*/  STL [R1+0x14], R0 ;  /* 0x0000140001007387 */ /* 0x000fea0000100800 */
[----:B------:R-:W-:Y:S04]  /*5aa20*/  STL.64 [R1+0x950], R4 ;  /* 0x0009500401007387 */ /* 0x000fe80000100a00 */
[----:B------:R-:W-:Y:S04]  /*5aa30*/  STL.64 [R1+0x958], R6 ;  /* 0x0009580601007387 */ /* 0x000fe80000100a00 */
[----:B------:R-:W2:Y:S04]  /*5aa40*/  LDL.LU R9, [R1+0xd4] ;  /* 0x0000d40001097983 */ /* 0x000ea80000300800 */
[----:B------:R-:W3:Y:S04]  /*5aa50*/  LDL.LU R10, [R1+0xd8] ;  /* 0x0000d800010a7983 */ /* 0x000ee80000300800 */
[----:B------:R-:W3:Y:S04]  /*5aa60*/  LDL.LU R11, [R1+0xdc] ;  /* 0x0000dc00010b7983 */ /* 0x000ee80000300800 */
[----:B---3--:R-:W-:Y:S04]  /*5aa70*/  STL.64 [R1+0x68a0], R10 ;  /* 0x0068a00a01007387 */ /* 0x008fe80000100a00 */
[----:B--2---:R0:W-:Y:S04]  /*5aa80*/  STL.64 [R1+0x6898], R8 ;  /* 0x0068980801007387 */ /* 0x0041e80000100a00 */
[----:B0-----:R-:W2:Y:S04]  /*5aa90*/  LDL.LU R8, [R1+0xb0] ;  /* 0x0000b00001087983 */ /* 0x001ea80000300800 */
[----:B------:R-:W2:Y:S04]  /*5aaa0*/  LDL.LU R9, [R1+0xb4] ;  /* 0x0000b40001097983 */ /* 0x000ea80000300800 */
[----:B------:R-:W3:Y:S04]  /*5aab0*/  LDL.LU R10, [R1+0xb8] ;  /* 0x0000b800010a7983 */ /* 0x000ee80000300800 */
[----:B------:R-:W3:Y:S04]  /*5aac0*/  LDL.LU R11, [R1+0xbc] ;  /* 0x0000bc00010b7983 */ /* 0x000ee80000300800 */
[----:B------:R-:W4:Y:S04]  /*5aad0*/  LDL.LU R24, [R1+0xb50] ;  /* 0x000b500001187983 */ /* 0x000f280000300800 */
[----:B------:R-:W4:Y:S04]  /*5aae0*/  LDL.LU R25, [R1+0xb54] ;  /* 0x000b540001197983 */ /* 0x000f280000300800 */
[----:B---3--:R-:W-:Y:S04]  /*5aaf0*/  STL.64 [R1+0x68b0], R10 ;  /* 0x0068b00a01007387 */ /* 0x008fe80000100a00 */
[----:B--2---:R0:W-:Y:S04]  /*5ab00*/  STL.64 [R1+0x68a8], R8 ;  /* 0x0068a80801007387 */ /* 0x0041e80000100a00 */
[----:B0-----:R-:W2:Y:S04]  /*5ab10*/  LDL.LU R8, [R1+0xa0] ;  /* 0x0000a00001087983 */ /* 0x001ea80000300800 */
[----:B------:R-:W2:Y:S04]  /*5ab20*/  LDL.LU R9, [R1+0xa4] ;  /* 0x0000a40001097983 */ /* 0x000ea80000300800 */
[----:B------:R-:W3:Y:S04]  /*5ab30*/  LDL.LU R10, [R1+0xa8] ;  /* 0x0000a800010a7983 */ /* 0x000ee80000300800 */
[----:B------:R-:W3:Y:S04]  /*5ab40*/  LDL.LU R11, [R1+0xac] ;  /* 0x0000ac00010b7983 */ /* 0x000ee80000300800 */
[----:B------:R-:W5:Y:S04]  /*5ab50*/  LDL.LU R28, [R1+0xb30] ;  /* 0x000b3000011c7983 */ /* 0x000f680000300800 */
[----:B------:R-:W5:Y:S04]  /*5ab60*/  LDL.LU R29, [R1+0xb34] ;  /* 0x000b3400011d7983 */ /* 0x000f680000300800 */
[----:B-----5:R0:W-:Y:S04]  /*5ab70*/  STL.64 [R1+0x68e8], R28 ;  /* 0x0068e81c01007387 */ /* 0x0201e80000100a00 */
[----:B0-----:R-:W5:Y:S04]  /*5ab80*/  LDL.64 R28, [R1+0x10] ;  /* 0x00001000011c7983 */ /* 0x001f680000100a00 */
[----:B------:R-:W4:Y:S04]  /*5ab90*/  LDL.LU R26, [R1+0xb40] ;  /* 0x000b4000011a7983 */ /* 0x000f280000300800 */
[----:B------:R-:W4:Y:S04]  /*5aba0*/  LDL.LU R27, [R1+0xb44] ;  /* 0x000b4400011b7983 */ /* 0x000f280000300800 */
[----:B----4-:R-:W-:Y:S04]  /*5abb0*/  STL.64 [R1+0x68d0], R26 ;  /* 0x0068d01a01007387 */ /* 0x010fe80000100a00 */
[----:B------:R0:W-:Y:S04]  /*5abc0*/  STL.64 [R1+0x68c8], R24 ;  /* 0x0068c81801007387 */ /* 0x0001e80000100a00 */
[----:B0-----:R-:W4:Y:S04]  /*5abd0*/  LDL.LU R24, [R1+0x80] ;  /* 0x0000800001187983 */ /* 0x001f280000300800 */
[----:B------:R-:W4:Y:S04]  /*5abe0*/  LDL.LU R25, [R1+0x84] ;  /* 0x0000840001197983 */ /* 0x000f280000300800 */
[----:B------:R-:W2:Y:S04]  /*5abf0*/  LDL.LU R26, [R1+0x88] ;  /* 0x00008800011a7983 */ /* 0x000ea80000300800 */
[----:B------:R-:W2:Y:S04]  /*5ac00*/  LDL.LU R27, [R1+0x8c] ;  /* 0x00008c00011b7983 */ /* 0x000ea80000300800 */
[----:B------:R-:W5:Y:S04]  /*5ac10*/  LDL.LU R12, [R1+0xb10] ;  /* 0x000b1000010c7983 */ /* 0x000f680000300800 */
[----:B------:R-:W5:Y:S04]  /*5ac20*/  LDL.LU R13, [R1+0xb14] ;  /* 0x000b1400010d7983 */ /* 0x000f680000300800 */
[----:B------:R-:W5:Y:S04]  /*5ac30*/  LDL.LU R2, [R1+0xb20] ;  /* 0x000b200001027983 */ /* 0x000f680000300800 */
[----:B------:R-:W5:Y:S04]  /*5ac40*/  LDL.LU R3, [R1+0xb24] ;  /* 0x000b240001037983 */ /* 0x000f680000300800 */
[----:B--2---:R-:W-:Y:S04]  /*5ac50*/  STL.64 [R1+0x68e0], R26 ;  /* 0x0068e01a01007387 */ /* 0x004fe80000100a00 */
[----:B----4-:R0:W-:Y:S04]  /*5ac60*/  STL.64 [R1+0x68d8], R24 ;  /* 0x0068d81801007387 */ /* 0x0101e80000100a00 */
[----:B0-----:R-:W2:Y:S04]  /*5ac70*/  LDL.LU R24, [R1+0x70] ;  /* 0x0000700001187983 */ /* 0x001ea80000300800 */
[----:B------:R-:W2:Y:S04]  /*5ac80*/  LDL.LU R25, [R1+0x74] ;  /* 0x0000740001197983 */ /* 0x000ea80000300800 */
[----:B------:R-:W4:Y:S04]  /*5ac90*/  LDL.LU R26, [R1+0x78] ;  /* 0x00007800011a7983 */ /* 0x000f280000300800 */
[----:B------:R-:W4:Y:S04]  /*5aca0*/  LDL.LU R27, [R1+0x7c] ;  /* 0x00007c00011b7983 */ /* 0x000f280000300800 */
[----:B----4-:R-:W-:Y:S04]  /*5acb0*/  STL.64 [R1+0x68f8], R26 ;  /* 0x0068f81a01007387 */ /* 0x010fe80000100a00 */
[----:B--2---:R0:W-:Y:S04]  /*5acc0*/  STL.64 [R1+0x68f0], R24 ;  /* 0x0068f01801007387 */ /* 0x0041e80000100a00 */
[----:B0-----:R-:W5:Y:S04]  /*5acd0*/  LDL.LU R24, [R1+0x60] ;  /* 0x0000600001187983 */ /* 0x001f680000300800 */
[----:B------:R-:W5:Y:S04]  /*5ace0*/  LDL.LU R25, [R1+0x64] ;  /* 0x0000640001197983 */ /* 0x000f680000300800 */
[----:B------:R-:W5:Y:S04]  /*5acf0*/  LDL.LU R26, [R1+0x68] ;  /* 0x00006800011a7983 */ /* 0x000f680000300800 */
[----:B------:R-:W5:Y:S04]  /*5ad00*/  LDL.LU R27, [R1+0x6c] ;  /* 0x00006c00011b7983 */ /* 0x000f680000300800 */
[----:B---3--:R-:W-:Y:S04]  /*5ad10*/  STL.64 [R1+0x68c0], R10 ;  /* 0x0068c00a01007387 */ /* 0x008fe80000100a00 */
[----:B------:R0:W-:Y:S04]  /*5ad20*/  STL.64 [R1+0x68b8], R8 ;  /* 0x0068b80801007387 */ /* 0x0001e80000100a00 */
[----:B0-----:R-:W2:Y:S04]  /*5ad30*/  LDL.LU R8, [R1+0x90] ;  /* 0x0000900001087983 */ /* 0x001ea80000300800 */
[----:B------:R-:W2:Y:S04]  /*5ad40*/  LDL.LU R9, [R1+0x94] ;  /* 0x0000940001097983 */ /* 0x000ea80000300800 */
[----:B------:R-:W2:Y:S04]  /*5ad50*/  LDL.LU R10, [R1+0x98] ;  /* 0x00009800010a7983 */ /* 0x000ea80000300800 */
[----:B------:R-:W2:Y:S04]  /*5ad60*/  LDL.LU R11, [R1+0x9c] ;  /* 0x00009c00010b7983 */ /* 0x000ea80000300800 */
[----:B------:R-:W3:Y:S04]  /*5ad70*/  LDL.LU R22, [R1+0xb60] ;  /* 0x000b600001167983 */ /* 0x000ee80000300800 */
        /* <DEDUP_REMOVED lines=9> */
[----:B-----5:R-:W-:-:S15]  /*5ae10*/  HMMA.16816.F32 R24, R16, R28, R24 ;  /* 0x0000001c1018723c */ /* 0x020fde0000001818 */
[----:B------:R-:W-:-:S08]  /*5ae20*/  NOP ;  /* 0x0000000000007918 */ /* 0x000fd00000000000 */
[----:B------:R-:W-:Y:S04]  /*5ae30*/  STL.64 [R1+0x970], R24 ;  /* 0x0009701801007387 */ /* 0x000fe80000100a00 */
[----:B------:R0:W-:Y:S04]  /*5ae40*/  STL.64 [R1+0x978], R26 ;  /* 0x0009781a01007387 */ /* 0x0001e80000100a00 */
[----:B0-----:R-:W5:Y:S04]  /*5ae50*/  LDL.LU.64 R26, [R1+0x68f8] ;  /* 0x0068f800011a7983 */ /* 0x001f680000300a00 */
[----:B------:R-:W5:Y:S01]  /*5ae60*/  LDL.LU.64 R24, [R1+0x68f0] ;  /* 0x0068f00001187983 */ /* 0x000f620000300a00 */
[----:B------:R-:W-:-:S02]  /*5ae70*/  F2FP.F16.E4M3.UNPACK_B R12, R12.H1 ;  /* 0x0000000cff0c723e */ /* 0x000fc400030006ff */
[----:B------:R-:W-:Y:S01]  /*5ae80*/  F2FP.F16.E4M3.UNPACK_B R13, R13.H1 ;  /* 0x0000000dff0d723e */ /* 0x000fe200030006ff */
[----:B------:R-:W-:Y:S02]  /*5ae90*/  IMAD.MOV.U32 R0, RZ, RZ, R29 ;  /* 0x000000ffff007224 */ /* 0x000fe400078e001d */
[----:B------:R-:W2:Y:S04]  /*5aea0*/  LDL.LU.64 R28, [R1+0x68e8] ;  /* 0x0068e800011c7983 */ /* 0x000ea80000300a00 */
[----:B------:R-:W-:Y:S04]  /*5aeb0*/  STL [R1+0x8], R12 ;  /* 0x0000080c01007387 */ /* 0x000fe80000100800 */
[----:B------:R-:W-:Y:S04]  /*5aec0*/  STL [R1+0x6844], R0 ;  /* 0x0068440001007387 */ /* 0x000fe80000100800 */
[----:B------:R-:W-:Y:S01]  /*5aed0*/  STL [R1+0xc], R13 ;  /* 0x00000c0d01007387 */ /* 0x000fe20000100800 */
[----:B-----5:R-:W-:-:S15]  /*5aee0*/  HMMA.16816.F32 R24, R16, R12, R24 ;  /* 0x0000000c1018723c */ /* 0x020fde0000001818 */
[----:B------:R-:W-:-:S08]  /*5aef0*/  NOP ;  /* 0x0000000000007918 */ /* 0x000fd00000000000 */
[----:B------:R-:W-:Y:S04]  /*5af00*/  STL.64 [R1+0x980], R24 ;  /* 0x0009801801007387 */ /* 0x000fe80000100a00 */
[----:B------:R0:W-:Y:S04]  /*5af10*/  STL.64 [R1+0x988], R26 ;  /* 0x0009881a01007387 */ /* 0x0001e80000100a00 */
[----:B0-----:R-:W5:Y:S04]  /*5af20*/  LDL.LU.64 R26, [R1+0x68e0] ;  /* 0x0068e000011a7983 */ /* 0x001f680000300a00 */
[----:B------:R-:W5:Y:S01]  /*5af30*/  LDL.LU.64 R24, [R1+0x68d8] ;  /* 0x0068d80001187983 */ /* 0x000f620000300a00 */
[----:B------:R-:W-:-:S02]  /*5af40*/  F2FP.F16.E4M3.UNPACK_B R2, R2.H1 ;  /* 0x00000002ff02723e */ /* 0x000fc400030006ff */
[----:B------:R-:W-:Y:S02]  /*5af50*/  F2FP.F16.E4M3.UNPACK_B R3, R3.H1 ;  /* 0x00000003ff03723e */ /* 0x000fe400030006ff */
[----:B--2---:R-:W-:Y:S02]  /*5af60*/  F2FP.F16.E4M3.UNPACK_B R28, R28.H1 ;  /* 0x0000001cff1c723e */ /* 0x004fe400030006ff */
[----:B------:R-:W-:-:S07]  /*5af70*/  F2FP.F16.E4M3.UNPACK_B R29, R29.H1 ;  /* 0x0000001dff1d723e */ /* 0x000fce00030006ff */
[----:B------:R-:W-:Y:S01]  /*5af80*/  HMMA.16816.F32 R8, R16, R28, R8 ;  /* 0x0000001c1008723c */ /* 0x000fe20000001808 */
[----:B------:R-:W-:Y:S01]  /*5af90*/  STL [R1], R2 ;  /* 0x0000000201007387 */ /* 0x000fe20000100800 */
[----:B------:R-:W-:-:S03]  /*5afa0*/  IMAD.MOV.U32 R0, RZ, RZ, R3 ;  /* 0x000000ffff007224 */ /* 0x000fc600078e0003 */
[----:B------:R-:W-:Y:S01]  /*5afb0*/  STL [R1+0x4], R3 ;  /* 0x0000040301007387 */ /* 0x000fe20000100800 */
[----:B-----5:R-:W-:-:S15]  /*5afc0*/  HMMA.16816.F32 R24, R16, R2, R24 ;  /* 0x000000021018723c */ /* 0x020fde0000001818 */
[----:B------:R-:W-:-:S08]  /*5afd0*/  NOP ;  /* 0x0000000000007918 */ /* 0x000fd00000000000 */
[----:B------:R-:W-:Y:S04]  /*5afe0*/  STL.64 [R1+0x9b0], R24 ;  /* 0x0009b01801007387 */ /* 0x000fe80000100a00 */
[----:B------:R0:W-:Y:S04]  /*5aff0*/  STL.64 [R1+0x9b8], R26 ;  /* 0x0009b81a01007387 */ /* 0x0001e80000100a00 */
[----:B0-----:R-:W2:Y:S04]  /*5b000*/  LDL.LU.64 R26, [R1+0x68d0] ;  /* 0x0068d000011a7983 */ /* 0x001ea80000300a00 */
[----:B------:R-:W5:Y:S04]  /*5b010*/  LDL.LU.64 R24, [R1+0x68c8] ;  /* 0x0068c80001187983 */ /* 0x000f680000300a00 */
[----:B------:R-:W-:Y:S04]  /*5b020*/  STL [R1+0x6878], R0 ;  /* 0x0068780001007387 */ /* 0x000fe80000100800 */
[----:B------:R-:W-:Y:S04]  /*5b030*/  STL.64 [R1+0x9c0], R8 ;  /* 0x0009c00801007387 */ /* 0x000fe80000100a00 */
[----:B------:R0:W-:Y:S04]  /*5b040*/  STL.64 [R1+0x9c8], R10 ;  /* 0x0009c80a01007387 */ /* 0x0001e80000100a00 */
[----:B0-----:R-:W3:Y:S04]  /*5b050*/  LDL.LU.64 R10, [R1+0x68c0] ;  /* 0x0068c000010a7983 */ /* 0x001ee80000300a00 */
[----:B------:R-:W3:Y:S04]  /*5b060*/  LDL.LU.64 R8, [R1+0x68b8] ;  /* 0x0068b80001087983 */ /* 0x000ee80000300a00 */
[----:B------:R-:W-:Y:S04]  /*5b070*/  STL [R1+0x6880], R28 ;  /* 0x0068801c01007387 */ /* 0x000fe80000100800 */
[----:B------:R-:W-:Y:S01]  /*5b080*/  STL [R1+0x687c], R29 ;  /* 0x00687c1d01007387 */ /* 0x000fe20000100800 */
[----:B--2---:R-:W-:-:S02]  /*5b090*/  F2FP.F16.E4M3.UNPACK_B R26, R26.H1 ;  /* 0x0000001aff1a723e */ /* 0x004fc400030006ff */
[----:B------:R-:W-:-:S07]  /*5b0a0*/  F2FP.F16.E4M3.UNPACK_B R27, R27.H1 ;  /* 0x0000001bff1b723e */ /* 0x000fce00030006ff */
[----:B---3--:R-:W-:-:S15]  /*5b0b0*/  HMMA.16816.F32 R8, R16, R26, R8 ;  /* 0x0000001a1008723c */ /* 0x008fde0000001808 */
[----:B------:R-:W-:-:S08]  /*5b0c0*/  NOP ;  /* 0x0000000000007918 */ /* 0x000fd00000000000 */
[----:B------:R-:W-:Y:S04]  /*5b0d0*/  STL.64 [R1+0x9d0], R8 ;  /* 0x0009d00801007387 */ /* 0x000fe80000100a00 */
[----:B------:R0:W-:Y:S04]  /*5b0e0*/  STL.64 [R1+0x9d8], R10 ;  /* 0x0009d80a01007387 */ /* 0x0001e80000100a00 */
[----:B0-----:R-:W2:Y:S04]  /*5b0f0*/  LDL.LU.64 R10, [R1+0x68b0] ;  /* 0x0068b000010a7983 */ /* 0x001ea80000300a00 */
[----:B------:R-:W2:Y:S01]  /*5b100*/  LDL.LU.64 R8, [R1+0x68a8] ;  /* 0x0068a80001087983 */ /* 0x000ea20000300a00 */
[----:B-----5:R-:W-:-:S02]  /*5b110*/  F2FP.F16.E4M3.UNPACK_B R24, R24.H1 ;  /* 0x00000018ff18723e */ /* 0x020fc400030006ff */
[----:B------:R-:W-:Y:S02]  /*5b120*/  F2FP.F16.E4M3.UNPACK_B R25, R25.H1 ;  /* 0x00000019ff19723e */ /* 0x000fe400030006ff */
[----:B------:R-:W-:-:S05]  /*5b130*/  F2FP.F16.E4M3.UNPACK_B R22, R22.H1 ;  /* 0x00000016ff16723e */ /* 0x000fca00030006ff */
[----:B--2---:R-:W-:-:S15]  /*5b140*/  HMMA.16816.F32 R8, R16, R24, R8 ;  /* 0x000000181008723c */ /* 0x004fde0000001808 */
[----:B------:R-:W-:-:S08]  /*5b150*/  NOP ;  /* 0x0000000000007918 */ /* 0x000fd00000000000 */
[----:B------:R-:W-:Y:S04]  /*5b160*/  STL.64 [R1+0xa00], R8 ;  /* 0x000a000801007387 */ /* 0x000fe80000100a00 */
[----:B------:R0:W-:Y:S04]  /*5b170*/  STL.64 [R1+0xa08], R10 ;  /* 0x000a080a01007387 */ /* 0x0001e80000100a00 */
[----:B0-----:R-:W2:Y:S04]  /*5b180*/  LDL.LU.64 R10, [R1+0x68a0] ;  /* 0x0068a000010a7983 */ /* 0x001ea80000300a00 */
[----:B------:R-:W2:Y:S01]  /*5b190*/  LDL.LU.64 R8, [R1+0x6898] ;  /* 0x0068980001087983 */ /* 0x000ea20000300a00 */
[----:B----4-:R-:W-:-:S07]  /*5b1a0*/  F2FP.F16.E4M3.UNPACK_B R23, R23.H1 ;  /* 0x00000017ff17723e */ /* 0x010fce00030006ff */
[----:B------:R-:W-:Y:S01]  /*5b1b0*/  HMMA.16816.F32 R4, R16, R22, R4 ;  /* 0x000000161004723c */ /* 0x000fe20000001804 */
[----:B------:R-:W-:Y:S02]  /*5b1c0*/  F2FP.F16.E4M3.UNPACK_B R20, R20.H1 ;  /* 0x00000014ff14723e */ /* 0x000fe400030006ff */
[----:B------:R-:W-:Y:S01]  /*5b1d0*/  F2FP.F16.E4M3.UNPACK_B R21, R21.H1 ;  /* 0x00000015ff15723e */ /* 0x000fe200030006ff */
[----:B------:R-:W-:Y:S04]  /*5b1e0*/  STL.64 [R1+0x67c8], R26 ;  /* 0x0067c81a01007387 */ /* 0x000fe80000100a00 */
[----:B------:R0:W-:-:S15]  /*5b1f0*/  STL.64 [R1+0x67c0], R24 ;  /* 0x0067c01801007387 */ /* 0x0001de0000100a00 */
[----:B------:R-:W-:Y:S04]  /*5b200*/  STL.64 [R1+0xa20], R4 ;  /* 0x000a200401007387 */ /* 0x000fe80000100a00 */
[----:B------:R2:W-:Y:S04]  /*5b210*/  STL.64 [R1+0xa28], R6 ;  /* 0x000a280601007387 */ /* 0x0005e80000100a00 */
[----:B0-----:R-:W3:Y:S01]  /*5b220*/  LDL.LU R24, [R1+0x2b0] ;  /* 0x0002b00001187983 */ /* 0x001ee20000300800 */
[----:B--2---:R-:W-:-:S15]  /*5b230*/  HMMA.16816.F32 R4, R16, R20, R8 ;  /* 0x000000141004723c */ /* 0x004fde0000001808 */
[----:B------:R-:W-:-:S08]  /*5b240*/  NOP ;  /* 0x0000000000007918 */ /* 0x000fd00000000000 */
[----:B------:R0:W-:Y:S04]  /*5b250*/  STL.64 [R1+0xa30], R4 ;  /* 0x000a300401007387 */ /* 0x0001e80000100a00 */
[----:B------:R1:W-:Y:S04]  /*5b260*/  STL.64 [R1+0xa38], R6 ;  /* 0x000a380601007387 */ /* 0x0003e80000100a00 */
[----:B------:R-:W3:Y:S04]  /*5b270*/  LDL.LU R25, [R1+0x2b4] ;  /* 0x0002b40001197983 */ /* 0x000ee80000300800 */
[----:B------:R-:W2:Y:S04]  /*5b280*/  LDL.LU R26, [R1+0x2b8] ;  /* 0x0002b800011a7983 */ /* 0x000ea80000300800 */
[----:B------:R-:W2:Y:S04]  /*5b290*/  LDL.LU R27, [R1+0x2bc] ;  /* 0x0002bc00011b7983 */ /* 0x000ea80000300800 */
[----:B------:R-:W4:Y:S04]  /*5b2a0*/  LDL.LU R12, [R1+0xb90] ;  /* 0x000b9000010c7983 */ /* 0x000f280000300800 */
[----:B------:R-:W5:Y:S04]  /*5b2b0*/  LDL.LU R13, [R1+0xb94] ;  /* 0x000b9400010d7983 */ /* 0x000f680000300800 */
[----:B------:R-:W5:Y:S04]  /*5b2c0*/  LDL.LU R28, [R1+0x10ec] ;  /* 0x0010ec00011c7983 */ /* 0x000f680000300800 */
[----:B0-----:R-:W3:Y:S04]  /*5b2d0*/  LDL.LU R4, [R1+0x10e8] ;  /* 0x0010e80001047983 */ /* 0x001ee80000300800 */
[----:B------:R-:W5:Y:S04]  /*5b2e0*/  LDL.LU R29, [R1+0x10f4] ;  /* 0x0010f400011d7983 */ /* 0x000f680000300800 */
[----:B------:R-:W3:Y:S04]  /*5b2f0*/  LDL.LU R5, [R1+0x10f0] ;  /* 0x0010f00001057983 */ /* 0x000ee80000300800 */
[----:B------:R-:W5:Y:S04]  /*5b300*/  LDL.LU R0, [R1+0x10fc] ;  /* 0x0010fc0001007983 */ /* 0x000f680000300800 */
[----:B-1----:R-:W2:Y:S04]  /*5b310*/  LDL.LU R6, [R1+0x10f8] ;  /* 0x0010f80001067983 */ /* 0x002ea80000300800 */
[----:B------:R-:W5:Y:S04]  /*5b320*/  LDL.LU R10, [R1+0xba0] ;  /* 0x000ba000010a7983 */ /* 0x000f680000300800 */
[----:B------:R-:W5:Y:S04]  /*5b330*/  LDL.LU R11, [R1+0xba4] ;  /* 0x000ba400010b7983 */ /* 0x000f680000300800 */
[----:B------:R-:W2:Y:S04]  /*5b340*/  LDL.LU R7, [R1+0x1100] ;  /* 0x0011000001077983 */ /* 0x000ea80000300800 */
[----:B--2---:R-:W-:Y:S04]  /*5b350*/  STL.64 [R1+0x6890], R6 ;  /* 0x0068900601007387 */ /* 0x004fe80000100a00 */
[----:B---3--:R0:W-:Y:S04]  /*5b360*/  STL.64 [R1+0x6888], R4 ;  /* 0x0068880401007387 */ /* 0x0081e80000100a00 */
[----:B0-----:R-:W2:Y:S04]  /*5b370*/  LDL.LU R4, [R1+0xe0] ;  /* 0x0000e00001047983 */ /* 0x001ea80000300800 */
[----:B------:R-:W2:Y:S04]  /*5b380*/  LDL.LU R5, [R1+0xe4] ;  /* 0x0000e40001057983 */ /* 0x000ea80000300800 */
[----:B------:R-:W2:Y:S04]  /*5b390*/  LDL.LU R6, [R1+0xe8] ;  /* 0x0000e80001067983 */ /* 0x000ea80000300800 */
[----:B------:R-:W2:Y:S04]  /*5b3a0*/  LDL.LU R7, [R1+0xec] ;  /* 0x0000ec0001077983 */ /* 0x000ea80000300800 */
[----:B------:R-:W3:Y:S04]  /*5b3b0*/  LDL.LU R8, [R1+0xbb0] ;  /* 0x000bb00001087983 */ /* 0x000ee80000300800 */
[----:B------:R-:W3:Y:S04]  /*5b3c0*/  LDL.LU R9, [R1+0xbb4] ;  /* 0x000bb40001097983 */ /* 0x000ee80000300800 */
[----:B------:R-:W3:Y:S04]  /*5b3d0*/  LDL.LU R2, [R1+0xbc0] ;  /* 0x000bc00001027983 */ /* 0x000ee80000300800 */
[----:B------:R-:W3:Y:S04]  /*5b3e0*/  LDL.LU R3, [R1+0xbc4] ;  /* 0x000bc40001037983 */ /* 0x000ee80000300800 */
[----:B------:R-:W-:Y:S04]  /*5b3f0*/  STL.64 [R1+0x6850], R26 ;  /* 0x0068501a01007387 */ /* 0x000fe80000100a00 */
[----:B------:R0:W-:Y:S04]  /*5b400*/  STL.64 [R1+0x6848], R24 ;  /* 0x0068481801007387 */ /* 0x0001e80000100a00 */
[----:B0-----:R-:W4:Y:S04]  /*5b410*/  LDL.LU R24, [R1+0x2f0] ;  /* 0x0002f00001187983 */ /* 0x001f280000300800 */
[----:B------:R-:W4:Y:S04]  /*5b420*/  LDL.LU R25, [R1+0x2f4] ;  /* 0x0002f40001197983 */ /* 0x000f280000300800 */
[----:B------:R-:W5:Y:S04]  /*5b430*/  LDL.LU R26, [R1+0x2f8] ;  /* 0x0002f800011a7983 */ /* 0x000f680000300800 */
[----:B------:R-:W5:Y:S01]  /*5b440*/  LDL.LU R27, [R1+0x2fc] ;  /* 0x0002fc00011b7983 */ /* 0x000f620000300800 */
[----:B------:R-:W-:-:S02]  /*5b450*/  F2FP.F16.E4M3.UNPACK_B R14, R14.H1 ;  /* 0x0000000eff0e723e */ /* 0x000fc400030006ff */
[----:B------:R-:W-:Y:S01]  /*5b460*/  F2FP.F16.E4M3.UNPACK_B R15, R15.H1 ;  /* 0x0000000fff0f723e */ /* 0x000fe200030006ff */
[----:B-----5:R-:W-:Y:S04]  /*5b470*/  STL.64 [R1+0x6860], R26 ;  /* 0x0068601a01007387 */ /* 0x020fe80000100a00 */
[----:B----4-:R0:W-:Y:S04]  /*5b480*/  STL.64 [R1+0x6858], R24 ;  /* 0x0068581801007387 */ /* 0x0101e80000100a00 */
[----:B0-----:R-:W4:Y:S04]  /*5b490*/  LDL.LU R24, [R1+0x100] ;  /* 0x0001000001187983 */ /* 0x001f280000300800 */
[----:B------:R-:W4:Y:S04]  /*5b4a0*/  LDL.LU R25, [R1+0x104] ;  /* 0x0001040001197983 */ /* 0x000f280000300800 */
[----:B------:R-:W5:Y:S04]  /*5b4b0*/  LDL.LU R26, [R1+0x108] ;  /* 0x00010800011a7983 */ /* 0x000f680000300800 */
[----:B------:R-:W5:Y:S01]  /*5b4c0*/  LDL.LU R27, [R1+0x10c] ;  /* 0x00010c00011b7983 */ /* 0x000f620000300800 */
[----:B--2---:R-:W-:Y:S01]  /*5b4d0*/  HMMA.16816.F32 R4, R16, R14, R4 ;  /* 0x0000000e1004723c */ /* 0x004fe20000001804 */
[----:B------:R-:W-:-:S02]  /*5b4e0*/  F2FP.F16.E4M3.UNPACK_B R12, R12.H1 ;  /* 0x0000000cff0c723e */ /* 0x000fc400030006ff */
[----:B-----5:R-:W-:Y:S04]  /*5b4f0*/  STL.64 [R1+0x6870], R26 ;  /* 0x0068701a01007387 */ /* 0x020fe80000100a00 */
[----:B----4-:R0:W-:Y:S04]  /*5b500*/  STL.64 [R1+0x6868], R24 ;  /* 0x0068681801007387 */ /* 0x0101e80000100a00 */
[----:B0-----:R-:W2:Y:S04]  /*5b510*/  LDL.LU R24, [R1+0xf0] ;  /* 0x0000f00001187983 */ /* 0x001ea80000300800 */
[----:B------:R-:W2:Y:S04]  /*5b520*/  LDL.LU R25, [R1+0xf4] ;  /* 0x0000f40001197983 */ /* 0x000ea80000300800 */
[----:B------:R-:W2:Y:S04]  /*5b530*/  LDL.LU R26, [R1+0xf8] ;  /* 0x0000f800011a7983 */ /* 0x000ea80000300800 */
[----:B------:R-:W2:Y:S04]  /*5b540*/  LDL.LU R27, [R1+0xfc] ;  /* 0x0000fc00011b7983 */ /* 0x000ea80000300800 */
[----:B------:R-:W-:Y:S04]  /*5b550*/  STL.64 [R1+0x67a8], R22 ;  /* 0x0067a81601007387 */ /* 0x000fe80000100a00 */
[----:B------:R0:W-:Y:S04]  /*5b560*/  STL.64 [R1+0x67a0], R20 ;  /* 0x0067a01401007387 */ /* 0x0001e80000100a00 */
[----:B0-----:R-:W4:Y:S04]  /*5b570*/  LDL.LU R20, [R1+0x2e0] ;  /* 0x0002e00001147983 */ /* 0x001f280000300800 */
[----:B------:R-:W4:Y:S04]  /*5b580*/  LDL.LU R21, [R1+0x2e4] ;  /* 0x0002e40001157983 */ /* 0x000f280000300800 */
[----:B------:R-:W4:Y:S04]  /*5b590*/  LDL.LU R22, [R1+0x2e8] ;  /* 0x0002e80001167983 */ /* 0x000f280000300800 */
[----:B------:R-:W4:Y:S04]  /*5b5a0*/  LDL.LU R23, [R1+0x2ec] ;  /* 0x0002ec0001177983 */ /* 0x000f280000300800 */
[----:B------:R-:W-:Y:S04]  /*5b5b0*/  STL.64 [R1+0xa50], R4 ;  /* 0x000a500401007387 */ /* 0x000fe80000100a00 */
[----:B------:R0:W-:Y:S04]  /*5b5c0*/  STL.64 [R1+0xa58], R6 ;  /* 0x000a580601007387 */ /* 0x0001e80000100a00 */
[----:B0-----:R-:W5:Y:S04]  /*5b5d0*/  LDL.LU.64 R6, [R1+0x6890] ;  /* 0x0068900001067983 */ /* 0x001f680000300a00 */
[----:B------:R-:W3:Y:S01]  /*5b5e0*/  LDL.LU.64 R4, [R1+0x6888] ;  /* 0x0068880001047983 */ /* 0x000ee20000300a00 */
[----:B------:R-:W-:-:S07]  /*5b5f0*/  F2FP.F16.E4M3.UNPACK_B R13, R13.H1 ;  /* 0x0000000dff0d723e */ /* 0x000fce00030006ff */
[----:B--2---:R-:W-:Y:S01]  /*5b600*/  HMMA.16816.F32 R24, R16, R12, R24 ;  /* 0x0000000c1018723c */ /* 0x004fe20000001818 */
[----:B-----5:R-:W-:Y:S02]  /*5b610*/  IMAD R6, R6, 0x100, R0 ;  /* 0x0000010006067824 */ /* 0x020fe400078e0200 */
[----:B---3--:R-:W-:Y:S02]  /*5b620*/  IMAD R4, R4, 0x100, R28 ;  /* 0x0000010004047824 */ /* 0x008fe400078e021c */
[----:B------:R-:W2:Y:S01]  /*5b630*/  LDL.LU R28, [R1+0x6880] ;  /* 0x00688000011c7983 */ /* 0x000ea20000300800 */
[----:B------:R-:W-:-:S03]  /*5b640*/  IMAD R5, R5, 0x100, R29 ;  /* 0x0000010005057824 */ /* 0x000fc600078e021d */
[----:B------:R-:W2:Y:S04]  /*5b650*/  LDL.LU R29, [R1+0x687c] ;  /* 0x00687c00011d7983 */ /* 0x000ea80000300800 */
[----:B------:R-:W3:Y:S10]  /*5b660*/  LDL.LU R0, [R1+0x6878] ;  /* 0x0068780001007983 */ /* 0x000ef40000300800 */
[----:B------:R-:W-:Y:S04]  /*5b670*/  STL.64 [R1+0xa70], R24 ;  /* 0x000a701801007387 */ /* 0x000fe80000100a00 */
[----:B------:R0:W-:Y:S04]  /*5b680*/  STL.64 [R1+0xa78], R26 ;  /* 0x000a781a01007387 */ /* 0x0001e80000100a00 */
[----:B0-----:R-:W5:Y:S04]  /*5b690*/  LDL.LU.64 R26, [R1+0x6870] ;  /* 0x00687000011a7983 */ /* 0x001f680000300a00 */
[----:B------:R-:W5:Y:S01]  /*5b6a0*/  LDL.LU.64 R24, [R1+0x6868] ;  /* 0x0068680001187983 */ /* 0x000f620000300a00 */
[----:B------:R-:W-:-:S02]  /*5b6b0*/  F2FP.F16.E4M3.UNPACK_B R10, R10.H1 ;  /* 0x0000000aff0a723e */ /* 0x000fc400030006ff */
[----:B------:R-:W-:Y:S01]  /*5b6c0*/  F2FP.F16.E4M3.UNPACK_B R11, R11.H1 ;  /* 0x0000000bff0b723e */ /* 0x000fe200030006ff */
[----:B------:R0:W-:Y:S04]  /*5b6d0*/  STL.64 [R1+0x6788], R14 ;  /* 0x0067880e01007387 */ /* 0x0001e80000100a00 */
[----:B0-----:R-:W4:Y:S04]  /*5b6e0*/  LDL.LU R14, [R1+0xbd0] ;  /* 0x000bd000010e7983 */ /* 0x001f280000300800 */
[----:B------:R-:W2:Y:S04]  /*5b6f0*/  LDL.LU R15, [R1+0xbd4] ;  /* 0x000bd400010f7983 */ /* 0x000ea80000300800 */
[----:B------:R0:W-:Y:S04]  /*5b700*/  STL.64 [R1+0x6780], R12 ;  /* 0x0067800c01007387 */ /* 0x0001e80000100a00 */
[----:B0-----:R-:W3:Y:S01]  /*5b710*/  LDL.LU R13, [R1+0x1104] ;  /* 0x00110400010d7983 */ /* 0x001ee20000300800 */
[----:B-----5:R-:W-:-:S15]  /*5b720*/  HMMA.16816.F32 R24, R16, R10, R24 ;  /* 0x0000000a1018723c */ /* 0x020fde0000001818 */
[----:B------:R-:W-:-:S08]  /*5b730*/  NOP ;  /* 0x0000000000007918 */ /* 0x000fd00000000000 */
[----:B------:R-:W-:Y:S04]  /*5b740*/  STL.64 [R1+0xab0], R24 ;  /* 0x000ab01801007387 */ /* 0x000fe80000100a00 */
[----:B------:R0:W-:Y:S04]  /*5b750*/  STL.64 [R1+0xab8], R26 ;  /* 0x000ab81a01007387 */ /* 0x0001e80000100a00 */
[----:B0-----:R-:W5:Y:S04]  /*5b760*/  LDL.LU.64 R26, [R1+0x6860] ;  /* 0x00686000011a7983 */ /* 0x001f680000300a00 */
[----:B------:R-:W5:Y:S01]  /*5b770*/  LDL.LU.64 R24, [R1+0x6858] ;  /* 0x0068580001187983 */ /* 0x000f620000300a00 */
[----:B------:R-:W-:-:S02]  /*5b780*/  F2FP.F16.E4M3.UNPACK_B R8, R8.H1 ;  /* 0x00000008ff08723e */ /* 0x000fc400030006ff */
[----:B------:R-:W-:-:S07]  /*5b790*/  F2FP.F16.E4M3.UNPACK_B R9, R9.H1 ;  /* 0x00000009ff09723e */ /* 0x000fce00030006ff */
        /* <DEDUP_REMOVED lines=8> */
[----:B---3--:R-:W-:Y:S01]  /*5b820*/  IMAD R7, R7, 0x100, R13 ;  /* 0x0000010007077824 */ /* 0x008fe200078e020d */
[----:B----4-:R-:W-:Y:S02]  /*5b830*/  F2FP.F16.E4M3.UNPACK_B R12, R14.H1 ;  /* 0x0000000eff0c723e */ /* 0x010fe400030006ff */
[----:B--2---:R-:W-:Y:S01]  /*5b840*/  F2FP.F16.E4M3.UNPACK_B R13, R15.H1 ;  /* 0x0000000fff0d723e */ /* 0x004fe200030006ff */
[----:B------:R-:W-:Y:S02]  /*5b850*/  STL [R1+0x6768], R9 ;  /* 0x0067680901007387 */ /* 0x000fe40000100800 */
[C---:B------:R-:W-:Y:S02]  /*5b860*/  HMMA.16816.F32 R20, R16.reuse, R2, R20 ;  /* 0x000000021014723c */ /* 0x040fe40000001814 */
[----:B------:R-:W-:Y:S04]  /*5b870*/  STL [R1+0x20], R12 ;  /* 0x0000200c01007387 */ /* 0x000fe80000100800 */
[----:B------:R-:W-:Y:S04]  /*5b880*/  STL.64 [R1+0x67f8], R10 ;  /* 0x0067f80a01007387 */ /* 0x000fe80000100a00 */
[----:B------:R-:W-:Y:S04]  /*5b890*/  STL [R1+0x24], R13 ;  /* 0x0000240d01007387 */ /* 0x000fe80000100800 */
[----:B------:R-:W-:Y:S09]  /*5b8a0*/  STL [R1+0x67f0], R8 ;  /* 0x0067f00801007387 */ /* 0x000ff20000100800 */
[----:B------:R0:W-:Y:S04]  /*5b8b0*/  STL.64 [R1+0xac0], R20 ;  /* 0x000ac01401007387 */ /* 0x0001e80000100a00 */
[----:B------:R1:W-:Y:S04]  /*5b8c0*/  STL.64 [R1+0xac8], R22 ;  /* 0x000ac81601007387 */ /* 0x0003e80000100a00 */
[----:B0-----:R-:W2:Y:S01]  /*5b8d0*/  LDL.LU R20, [R1+0x230] ;  /* 0x0002300001147983 */ /* 0x001ea20000300800 */
[----:B-----5:R-:W-:-:S15]  /*5b8e0*/  HMMA.16816.F32 R8, R16, R12, R24 ;  /* 0x0000000c1008723c */ /* 0x020fde0000001818 */
[----:B------:R-:W-:-:S08]  /*5b8f0*/  NOP ;  /* 0x0000000000007918 */ /* 0x000fd00000000000 */
[----:B------:R-:W-:Y:S04]  /*5b900*/  STL.64 [R1+0xa90], R8 ;  /* 0x000a900801007387 */ /* 0x000fe80000100a00 */
[----:B------:R-:W-:Y:S04]  /*5b910*/  STL.64 [R1+0xa98], R10 ;  /* 0x000a980a01007387 */ /* 0x000fe80000100a00 */
[----:B------:R-:W2:Y:S04]  /*5b920*/  LDL.LU R21, [R1+0x234] ;  /* 0x0002340001157983 */ /* 0x000ea80000300800 */
[----:B-1----:R-:W3:Y:S04]  /*5b930*/  LDL.LU R22, [R1+0x238] ;  /* 0x0002380001167983 */ /* 0x002ee80000300800 */
[----:B------:R-:W3:Y:S04]  /*5b940*/  LDL.LU R23, [R1+0x23c] ;  /* 0x00023c0001177983 */ /* 0x000ee80000300800 */
[----:B------:R-:W4:Y:S04]  /*5b950*/  LDL.LU R24, [R1+0x250] ;  /* 0x0002500001187983 */ /* 0x000f280000300800 */
[----:B------:R-:W4:Y:S04]  /*5b960*/  LDL.LU R25, [R1+0x254] ;  /* 0x0002540001197983 */ /* 0x000f280000300800 */
[----:B------:R-:W5:Y:S04]  /*5b970*/  LDL.LU R26, [R1+0x258] ;  /* 0x00025800011a7983 */ /* 0x000f680000300800 */
[----:B------:R-:W5:Y:S04]  /*5b980*/  LDL.LU R27, [R1+0x25c] ;  /* 0x00025c00011b7983 */ /* 0x000f680000300800 */
[----:B-----5:R0:W-:Y:S04]  /*5b990*/  STL.64 [R1+0x67d8], R26 ;  /* 0x0067d81a01007387 */ /* 0x0201e80000100a00 */
[----:B0-----:R-:W5:Y:S01]  /*5b9a0*/  LDL R26, [R1] ;  /* 0x00000000011a7983 */ /* 0x001f620000100800 */
[----:B------:R-:W-:-:S03]  /*5b9b0*/  IMAD.MOV.U32 R27, RZ, RZ, R0 ;  /* 0x000000ffff1b7224 */ /* 0x000fc600078e0000 */
[----:B------:R-:W2:Y:S04]  /*5b9c0*/  LDL.LU R0, [R1+0x6844] ;  /* 0x0068440001007983 */ /* 0x000ea80000300800 */
[----:B------:R-:W3:Y:S04]  /*5b9d0*/  LDL.LU R8, [R1+0x270] ;  /* 0x0002700001087983 */ /* 0x000ee80000300800 */
[----:B------:R-:W3:Y:S04]  /*5b9e0*/  LDL.LU R9, [R1+0x274] ;  /* 0x0002740001097983 */ /* 0x000ee80000300800 */
[----:B------:R-:W4:Y:S04]  /*5b9f0*/  LDL.LU R10, [R1+0x278] ;  /* 0x00027800010a7983 */ /* 0x000f280000300800 */
[----:B------:R-:W4:Y:S04]  /*5ba00*/  LDL.LU R11, [R1+0x27c] ;  /* 0x00027c00010b7983 */ /* 0x000f280000300800 */
[----:B----4-:R0:W-:Y:S04]  /*5ba10*/  STL.64 [R1+0x6808], R10 ;  /* 0x0068080a01007387 */ /* 0x0101e80000100a00 */
[----:B0-----:R-:W4:Y:S01]  /*5ba20*/  LDL R10, [R1+0x10] ;  /* 0x00001000010a7983 */ /* 0x001f220000100800 */
[----:B--2---:R-:W-:-:S03]  /*5ba30*/  IMAD.MOV.U32 R11, RZ, RZ, R0 ;  /* 0x000000ffff0b7224 */ /* 0x004fc600078e0000 */
[----:B------:R-:W2:Y:S04]  /*5ba40*/  LDL.LU R0, [R1+0x6840] ;  /* 0x0068400001007983 */ /* 0x000ea80000300800 */
[----:B---3--:R0:W-:Y:S04]  /*5ba50*/  STL.64 [R1+0x6800], R8 ;  /* 0x0068000801007387 */ /* 0x0081e80000100a00 */
[----:B0-----:R-:W3:Y:S04]  /*5ba60*/  LDL.64 R8, [R1+0x18] ;  /* 0x0000180001087983 */ /* 0x001ee80000100a00 */
[----:B----4-:R-:W-:Y:S04]  /*5ba70*/  STL.64 [R1+0x6838], R10 ;  /* 0x0068380a01007387 */ /* 0x010fe80000100a00 */
[----:B---3--:R-:W-:Y:S04]  /*5ba80*/  STL.64 [R1+0x6830], R8 ;  /* 0x0068300801007387 */ /* 0x008fe80000100a00 */
[----:B------:R0:W-:Y:S04]  /*5ba90*/  STL.64 [R1+0x67d0], R24 ;  /* 0x0067d01801007387 */ /* 0x0001e80000100a00 */
[----:B0-----:R-:W3:Y:S04]  /*5baa0*/  LDL.64 R24, [R1+0x8] ;  /* 0x0000080001187983 */ /* 0x001ee80000100a00 */
[----:B-----5:R-:W-:Y:S04]  /*5bab0*/  STL.64 [R1+0x6818], R26 ;  /* 0x0068181a01007387 */ /* 0x020fe80000100a00 */
[----:B---3--:R0:W-:Y:S04]  /*5bac0*/  STL.64 [R1+0x6810], R24 ;  /* 0x0068101801007387 */ /* 0x0081e80000100a00 */
[----:B0-----:R-:W3:Y:S04]  /*5bad0*/  LDL.LU R24, [R1+0x280] ;  /* 0x0002800001187983 */ /* 0x001ee80000300800 */
[----:B------:R-:W3:Y:S04]  /*5bae0*/  LDL.LU R25, [R1+0x284] ;  /* 0x0002840001197983 */ /* 0x000ee80000300800 */
[----:B------:R-:W4:Y:S04]  /*5baf0*/  LDL.LU R26, [R1+0x288] ;  /* 0x00028800011a7983 */ /* 0x000f280000300800 */
[----:B------:R-:W4:Y:S04]  /*5bb00*/  LDL.LU R27, [R1+0x28c] ;  /* 0x00028c00011b7983 */ /* 0x000f280000300800 */
[----:B------:R-:W5:Y:S04]  /*5bb10*/  LDL R18, [R1+0x30] ;  /* 0x0000300001127983 */ /* 0x000f680000100800 */
[----:B------:R-:W5:Y:S04]  /*5bb20*/  LDL.LU R8, [R1+0x2a0] ;  /* 0x0002a00001087983 */ /* 0x000f680000300800 */
[----:B------:R-:W5:Y:S04]  /*5bb30*/  LDL.LU R9, [R1+0x2a4] ;  /* 0x0002a40001097983 */ /* 0x000f680000300800 */
[----:B------:R-:W5:Y:S04]  /*5bb40*/  LDL.LU R10, [R1+0x2a8] ;  /* 0x0002a800010a7983 */ /* 0x000f680000300800 */
[----:B------:R-:W5:Y:S04]  /*5bb50*/  LDL.LU R11, [R1+0x2ac] ;  /* 0x0002ac00010b7983 */ /* 0x000f680000300800 */
[----:B----4-:R-:W-:Y:S04]  /*5bb60*/  STL.64 [R1+0x6828], R26 ;  /* 0x0068281a01007387 */ /* 0x010fe80000100a00 */
[----:B---3--:R0:W-:Y:S04]  /*5bb70*/  STL.64 [R1+0x6820], R24 ;  /* 0x0068201801007387 */ /* 0x0081e80000100a00 */
[----:B0-----:R-:W3:Y:S04]  /*5bb80*/  LDL.LU R24, [R1+0x290] ;  /* 0x0002900001187983 */ /* 0x001ee80000300800 */
        /* <DEDUP_REMOVED lines=9> */
[----:B------:R-:W-:Y:S01]  /*5bc20*/  F2FP.F16.E4M3.UNPACK_B R4, R4 ;  /* 0x00000004ff04723e */ /* 0x000fe200020006ff */
[----:B--2---:R-:W-:Y:S01]  /*5bc30*/  IMAD.MOV.U32 R19, RZ, RZ, R0 ;  /* 0x000000ffff137224 */ /* 0x004fe200078e0000 */
[----:B------:R-:W-:-:S02]  /*5bc40*/  F2FP.F16.E4M3.UNPACK_B R5, R5 ;  /* 0x00000005ff05723e */ /* 0x000fc400020006ff */
[----:B------:R-:W-:Y:S02]  /*5bc50*/  F2FP.F16.E4M3.UNPACK_B R6, R6 ;  /* 0x00000006ff06723e */ /* 0x000fe400020006ff */
[----:B------:R-:W-:Y:S01]  /*5bc60*/  F2FP.F16.E4M3.UNPACK_B R7, R7 ;  /* 0x00000007ff07723e */ /* 0x000fe200020006ff */
[----:B-----5:R-:W-:Y:S04]  /*5bc70*/  STL.64 [R1+0x67e8], R22 ;  /* 0x0067e81601007387 */ /* 0x020fe80000100a00 */
[----:B----4-:R0:W-:Y:S04]  /*5bc80*/  STL.64 [R1+0x67e0], R20 ;  /* 0x0067e01401007387 */ /* 0x0101e80000100a00 */
[----:B0-----:R-:W2:Y:S04]  /*5bc90*/  LDL.LU R20, [R1+0x260] ;  /* 0x0002600001147983 */ /* 0x001ea80000300800 */
[----:B------:R-:W2:Y:S04]  /*5bca0*/  LDL.LU R21, [R1+0x264] ;  /* 0x0002640001157983 */ /* 0x000ea80000300800 */
[----:B------:R-:W2:Y:S04]  /*5bcb0*/  LDL.LU R22, [R1+0x268] ;  /* 0x0002680001167983 */ /* 0x000ea80000300800 */
[----:B------:R-:W2:Y:S04]  /*5bcc0*/  LDL.LU R23, [R1+0x26c] ;  /* 0x00026c0001177983 */ /* 0x000ea80000300800 */
[----:B------:R-:W4:Y:S04]  /*5bcd0*/  LDL.LU R12, [R1+0x210] ;  /* 0x00021000010c7983 */ /* 0x000f280000300800 */
[----:B------:R-:W4:Y:S04]  /*5bce0*/  LDL.LU R13, [R1+0x214] ;  /* 0x00021400010d7983 */ /* 0x000f280000300800 */
[----:B------:R-:W5:Y:S04]  /*5bcf0*/  LDL.LU R14, [R1+0x218] ;  /* 0x00021800010e7983 */ /* 0x000f680000300800 */
[----:B------:R-:W5:Y:S01]  /*5bd00*/  LDL.LU R15, [R1+0x21c] ;  /* 0x00021c00010f7983 */ /* 0x000f620000300800 */
[C---:B------:R-:W-:Y:S03]  /*5bd10*/  HMMA.16816.F32 R8, R4.reuse, R18, R8 ;  /* 0x000000120408723c */ /* 0x040fe60000001808 */
[----:B-----5:R-:W-:Y:S04]  /*5bd20*/  STL.64 [R1+0x6798], R14 ;  /* 0x0067980e01007387 */ /* 0x020fe80000100a00 */
[----:B----4-:R0:W-:Y:S04]  /*5bd30*/  STL.64 [R1+0x6790], R12 ;  /* 0x0067900c01007387 */ /* 0x0101e80000100a00 */
[----:B0-----:R-:W4:Y:S04]  /*5bd40*/  LDL.LU R12, [R1+0x220] ;  /* 0x00022000010c7983 */ /* 0x001f280000300800 */
[----:B------:R-:W4:Y:S04]  /*5bd50*/  LDL.LU R13, [R1+0x224] ;  /* 0x00022400010d7983 */ /* 0x000f280000300800 */
[----:B------:R-:W4:Y:S04]  /*5bd60*/  LDL.LU R14, [R1+0x228] ;  /* 0x00022800010e7983 */ /* 0x000f280000300800 */
[----:B------:R-:W4:Y:S04]  /*5bd70*/  LDL.LU R15, [R1+0x22c] ;  /* 0x00022c00010f7983 */ /* 0x000f280000300800 */
[----:B------:R-:W5:Y:S04]  /*5bd80*/  LDL.LU R16, [R1+0x1108] ;  /* 0x0011080001107983 */ /* 0x000f680000300800 */
[----:B------:R-:W5:Y:S04]  /*5bd90*/  LDL.LU R17, [R1+0x1110] ;  /* 0x0011100001117983 */ /* 0x000f680000300800 */
[----:B------:R-:W-:Y:S04]  /*5bda0*/  STL.64 [R1+0xa80], R8 ;  /* 0x000a800801007387 */ /* 0x000fe80000100a00 */
[----:B------:R0:W-:Y:S04]  /*5bdb0*/  STL.64 [R1+0xa88], R10 ;  /* 0x000a880a01007387 */ /* 0x0001e80000100a00 */
[----:B0-----:R-:W2:Y:S04]  /*5bdc0*/  LDL.LU.64 R10, [R1+0x6838] ;  /* 0x00683800010a7983 */ /* 0x001ea80000300a00 */
[----:B------:R-:W3:Y:S02]  /*5bdd0*/  LDL.LU.64 R8, [R1+0x6830] ;  /* 0x0068300001087983 */ /* 0x000ee40000300a00 */
[----:B---3--:R-:W-:-:S15]  /*5bde0*/  HMMA.16816.F32 R24, R4, R8, R24 ;  /* 0x000000080418723c */ /* 0x008fde0000001818 */
[----:B------:R-:W-:-:S08]  /*5bdf0*/  NOP ;  /* 0x0000000000007918 */ /* 0x000fd00000000000 */
[----:B------:R-:W-:Y:S04]  /*5be00*/  STL.64 [R1+0xa60], R24 ;  /* 0x000a601801007387 */ /* 0x000fe80000100a00 */
[----:B------:R0:W-:Y:S04]  /*5be10*/  STL.64 [R1+0xa68], R26 ;  /* 0x000a681a01007387 */ /* 0x0001e80000100a00 */
[----:B0-----:R-:W2:Y:S04]  /*5be20*/  LDL.LU.64 R26, [R1+0x6828] ;  /* 0x00682800011a7983 */ /* 0x001ea80000300a00 */
[----:B------:R-:W2:Y:S01]  /*5be30*/  LDL.LU.64 R24, [R1+0x6820] ;  /* 0x0068200001187983 */ /* 0x000ea20000300a00 */
[----:B------:R-:W-:-:S02]  /*5be40*/  IMAD.MOV.U32 R18, RZ, RZ, R8 ;  /* 0x000000ffff127224 */ /* 0x000fc400078e0008 */
[----:B------:R-:W-:Y:S02]  /*5be50*/  IMAD.MOV.U32 R0, RZ, RZ, R9 ;  /* 0x000000ffff007224 */ /* 0x000fe400078e0009 */
[----:B--2---:R-:W-:Y:S01]  /*5be60*/  HMMA.16816.F32 R8, R4, R10, R24 ;  /* 0x0000000a0408723c */ /* 0x004fe20000001818 */
[----:B------:R-:W2:Y:S04]  /*5be70*/  LDL.LU.64 R26, [R1+0x6818] ;  /* 0x00681800011a7983 */ /* 0x000ea80000300a00 */
[----:B------:R-:W3:-:S15]  /*5be80*/  LDL.LU.64 R24, [R1+0x6810] ;  /* 0x0068100001187983 */ /* 0x000ede0000300a00 */
[----:B------:R-:W-:-:S03]  /*5be90*/  NOP ;  /* 0x0000000000007918 */ /* 0x000fc60000000000 */
        /* <DEDUP_REMOVED lines=8> */
[----:B0-----:R-:W3:Y:S04]  /*5bf20*/  LDL.LU.64 R10, [R1+0x67f8] ;  /* 0x0067f800010a7983 */ /* 0x001ee80000300a00 */
[----:B------:R-:W4:Y:S01]  /*5bf30*/  LDL.LU R8, [R1+0x67f0] ;  /* 0x0067f00001087983 */ /* 0x000f220000300800 */
[----:B------:R-:W-:-:S02]  /*5bf40*/  IMAD.MOV.U32 R9, RZ, RZ, R24 ;  /* 0x000000ffff097224 */ /* 0x000fc400078e0018 */
[----:B------:R-:W-:Y:S02]  /*5bf50*/  IMAD.MOV.U32 R19, RZ, RZ, R25 ;  /* 0x000000ffff137224 */ /* 0x000fe400078e0019 */
[C---:B--2---:R-:W-:Y:S01]  /*5bf60*/  HMMA.16816.F32 R24, R4.reuse, R26, R20 ;  /* 0x0000001a0418723c */ /* 0x044fe20000001814 */
[----:B---3--:R-:W-:Y:S04]  /*5bf70*/  STL.64 [R1+0x6778], R10 ;  /* 0x0067780a01007387 */ /* 0x008fe80000100a00 */
[----:B----4-:R0:W-:Y:S04]  /*5bf80*/  STL.64 [R1+0x6770], R8 ;  /* 0x0067700801007387 */ /* 0x0101e80000100a00 */
[----:B0-----:R-:W2:Y:S04]  /*5bf90*/  LDL.LU R8, [R1+0x200] ;  /* 0x0002000001087983 */ /* 0x001ea80000300800 */
[----:B------:R-:W2:Y:S04]  /*5bfa0*/  LDL.LU R9, [R1+0x204] ;  /* 0x0002040001097983 */ /* 0x000ea80000300800 */
[----:B------:R-:W2:Y:S04]  /*5bfb0*/  LDL.LU R10, [R1+0x208] ;  /* 0x00020800010a7983 */ /* 0x000ea80000300800 */
[----:B------:R-:W2:Y:S04]  /*5bfc0*/  LDL.LU R11, [R1+0x20c] ;  /* 0x00020c00010b7983 */ /* 0x000ea80000300800 */
[----:B------:R-:W3:Y:S04]  /*5bfd0*/  LDL.LU.64 R22, [R1+0x67e8] ;  /* 0x0067e80001167983 */ /* 0x000ee80000300a00 */
[----:B------:R-:W3:Y:S04]  /*5bfe0*/  LDL.LU.64 R20, [R1+0x67e0] ;  /* 0x0067e00001147983 */ /* 0x000ee80000300a00 */
        /* <DEDUP_REMOVED lines=9> */
[----:B------:R-:W4:Y:S04]  /*5c080*/  LDL.LU.64 R24, [R1+0x67c0] ;  /* 0x0067c00001187983 */ /* 0x000f280000300a00 */
[----:B------:R0:W-:Y:S04]  /*5c090*/  STL.64 [R1+0x66c0], R28 ;  /* 0x0066c01c01007387 */ /* 0x0001e80000100a00 */
[----:B0-----:R-:W5:Y:S04]  /*5c0a0*/  LDL.LU R28, [R1+0x110c] ;  /* 0x00110c00011c7983 */ /* 0x001f680000300800 */
[----:B------:R-:W5:Y:S01]  /*5c0b0*/  LDL.LU R29, [R1+0x1114] ;  /* 0x00111400011d7983 */ /* 0x000f620000300800 */
[----:B---3--:R-:W-:-:S15]  /*5c0c0*/  HMMA.16816.F32 R20, R4, R26, R20 ;  /* 0x0000001a0414723c */ /* 0x008fde0000001814 */
        /* <DEDUP_REMOVED lines=11> */
[----:B------:R-:W-:Y:S04]  /*5c180*/  STL.64 [R1+0x66d0], R26 ;  /* 0x0066d01a01007387 */ /* 0x000fe80000100a00 */
[----:B------:R0:W-:Y:S04]  /*5c190*/  STL.64 [R1+0x66c8], R24 ;  /* 0x0066c81801007387 */ /* 0x0001e80000100a00 */
[----:B0-----:R-:W5:Y:S04]  /*5c1a0*/  LDL.LU R24, [R1+0x1e0] ;  /* 0x0001e00001187983 */ /* 0x001f680000300800 */
[----:B------:R-:W5:Y:S04]  /*5c1b0*/  LDL.LU R25, [R1+0x1e4] ;  /* 0x0001e40001197983 */ /* 0x000f680000300800 */
[----:B------:R-:W5:Y:S04]  /*5c1c0*/  LDL.LU R26, [R1+0x1e8] ;  /* 0x0001e800011a7983 */ /* 0x000f680000300800 */
[----:B------:R-:W5:Y:S01]  /*5c1d0*/  LDL.LU R27, [R1+0x1ec] ;  /* 0x0001ec00011b7983 */ /* 0x000f620000300800 */
[----:B---3--:R-:W-:-:S15]  /*5c1e0*/  HMMA.16816.F32 R12, R4, R22, R12 ;  /* 0x00000016040c723c */ /* 0x008fde000000180c */
[----:B------:R-:W-:-:S08]  /*5c1f0*/  NOP ;  /* 0x0000000000007918 */ /* 0x000fd00000000000 */
[----:B------:R-:W-:Y:S04]  /*5c200*/  STL.64 [R1+0x960], R12 ;  /* 0x0009600c01007387 */ /* 0x000fe80000100a00 */
[----:B------:R0:W-:Y:S04]  /*5c210*/  STL.64 [R1+0x968], R14 ;  /* 0x0009680e01007387 */ /* 0x0001e80000100a00 */
[----:B0-----:R-:W4:Y:S04]  /*5c220*/  LDL.LU.64 R14, [R1+0x6798] ;  /* 0x00679800010e7983 */ /* 0x001f280000300a00 */
[----:B------:R-:W4:Y:S04]  /*5c230*/  LDL.LU.64 R12, [R1+0x6790] ;  /* 0x00679000010c7983 */ /* 0x000f280000300a00 */
[----:B------:R-:W-:Y:S04]  /*5c240*/  STL [R1+0x66bc], R22 ;  /* 0x0066bc1601007387 */ /* 0x000fe80000100800 */
[----:B------:R-:W-:Y:S01]  /*5c250*/  STL [R1+0x66b8], R23 ;  /* 0x0066b81701007387 */ /* 0x000fe20000100800 */
[----:B----4-:R-:W-:-:S15]  /*5c260*/  HMMA.16816.F32 R12, R4, R20, R12 ;  /* 0x00000014040c723c */ /* 0x010fde000000180c */
[----:B------:R-:W-:-:S08]  /*5c270*/  NOP ;  /* 0x0000000000007918 */ /* 0x000fd00000000000 */
[----:B------:R-:W-:Y:S04]  /*5c280*/  STL.64 [R1+0x940], R12 ;  /* 0x0009400c01007387 */ /* 0x000fe80000100a00 */
[----:B------:R0:W-:Y:S04]  /*5c290*/  STL.64 [R1+0x948], R14 ;  /* 0x0009480e01007387 */ /* 0x0001e80000100a00 */
[----:B0-----:R-:W2:Y:S04]  /*5c2a0*/  LDL.LU.64 R14, [R1+0x6788] ;  /* 0x00678800010e7983 */ /* 0x001ea80000300a00 */
[----:B------:R-:W3:Y:S04]  /*5c2b0*/  LDL.LU.64 R12, [R1+0x6780] ;  /* 0x00678000010c7983 */ /* 0x000ee80000300a00 */
[----:B------:R0:W-:Y:S04]  /*5c2c0*/  STL.64 [R1+0x6738], R20 ;  /* 0x0067381401007387 */ /* 0x0001e80000100a00 */
[----:B0-----:R-:W3:Y:S04]  /*5c2d0*/  LDL.LU R20, [R1+0x1f0] ;  /* 0x0001f00001147983 */ /* 0x001ee80000300800 */
[----:B------:R-:W3:Y:S04]  /*5c2e0*/  LDL.LU R21, [R1+0x1f4] ;  /* 0x0001f40001157983 */ /* 0x000ee80000300800 */
[----:B------:R-:W3:Y:S04]  /*5c2f0*/  LDL.LU R22, [R1+0x1f8] ;  /* 0x0001f80001167983 */ /* 0x000ee80000300800 */
[----:B------:R-:W3:Y:S01]  /*5c300*/  LDL.LU R23, [R1+0x1fc] ;  /* 0x0001fc0001177983 */ /* 0x000ee20000300800 */
[----:B--2---:R-:W-:-:S15]  /*5c310*/  HMMA.16816.F32 R8, R4, R14, R8 ;  /* 0x0000000e0408723c */ /* 0x004fde0000001808 */
[----:B------:R-:W-:-:S08]  /*5c320*/  NOP ;  /* 0x0000000000007918 */ /* 0x000fd00000000000 */
[----:B------:R-:W-:Y:S04]  /*5c330*/  STL.64 [R1+0x920], R8 ;  /* 0x0009200801007387 */ /* 0x000fe80000100a00 */
[----:B------:R0:W-:Y:S04]  /*5c340*/  STL.64 [R1+0x928], R10 ;  /* 0x0009280a01007387 */ /* 0x0001e80000100a00 */
[----:B0-----:R-:W5:Y:S01]  /*5c350*/  LDL.LU.64 R10, [R1+0x6778] ;  /* 0x00677800010a7983 */ /* 0x001f620000300a00 */
[----:B---3--:R-:W-:Y:S03]  /*5c360*/  HMMA.16816.F32 R20, R4, R12, R20 ;  /* 0x0000000c0414723c */ /* 0x008fe60000001814 */
[----:B------:R-:W2:Y:S04]  /*5c370*/  LDL.LU.64 R8, [R1+0x6770] ;  /* 0x0067700001087983 */ /* 0x000ea80000300a00 */
[----:B------:R-:W-:Y:S04]  /*5c380*/  STL.64 [R1+0x66a0], R14 ;  /* 0x0066a00e01007387 */ /* 0x000fe80000100a00 */
[----:B------:R0:W-:-:S12]  /*5c390*/  STL.64 [R1+0x6698], R12 ;  /* 0x0066980c01007387 */ /* 0x0001d80000100a00 */
[----:B------:R-:W-:Y:S04]  /*5c3a0*/  STL.64 [R1+0x7a0], R20 ;  /* 0x0007a01401007387 */ /* 0x000fe80000100a00 */
[----:B------:R5:W-:Y:S04]  /*5c3b0*/  STL.64 [R1+0x7a8], R22 ;  /* 0x0007a81601007387 */ /* 0x000be80000100a00 */
[----:B0-----:R-:W3:Y:S01]  /*5c3c0*/  LDL.LU R12, [R1+0x150] ;  /* 0x00015000010c7983 */ /* 0x001ee20000300800 */
[----:B-----5:R-:W-:-:S15]  /*5c3d0*/  HMMA.16816.F32 R20, R4, R10, R24 ;  /* 0x0000000a0414723c */ /* 0x020fde0000001818 */
[----:B------:R-:W-:-:S08]  /*5c3e0*/  NOP ;  /* 0x0000000000007918 */ /* 0x000fd00000000000 */
[----:B------:R-:W-:Y:S04]  /*5c3f0*/  STL.64 [R1+0x780], R20 ;  /* 0x0007801401007387 */ /* 0x000fe80000100a00 */
[----:B------:R-:W-:Y:S04]  /*5c400*/  STL.64 [R1+0x788], R22 ;  /* 0x0007881601007387 */ /* 0x000fe80000100a00 */
[----:B------:R-:W3:Y:S04]  /*5c410*/  LDL.LU R13, [R1+0x154] ;  /* 0x00015400010d7983 */ /* 0x000ee80000300800 */
[----:B------:R-:W4:Y:S04]  /*5c420*/  LDL.LU R14, [R1+0x158] ;  /* 0x00015800010e7983 */ /* 0x000f280000300800 */
[----:B------:R-:W4:Y:S04]  /*5c430*/  LDL.LU R15, [R1+0x15c] ;  /* 0x00015c00010f7983 */ /* 0x000f280000300800 */
[----:B----4-:R2:W-:Y:S04]  /*5c440*/  STL.64 [R1+0x66e0], R14 ;  /* 0x0066e00e01007387 */ /* 0x0105e80000100a00 */
[----:B---3--:R0:W-:Y:S04]  /*5c450*/  STL.64 [R1+0x66d8], R12 ;  /* 0x0066d80c01007387 */ /* 0x0081e80000100a00 */
[----:B------:R-:W3:Y:S04]  /*5c460*/  LDL.LU R24, [R1+0x180] ;  /* 0x0001800001187983 */ /* 0x000ee80000300800 */
[----:B------:R-:W3:Y:S04]  /*5c470*/  LDL.LU R25, [R1+0x184] ;  /* 0x0001840001197983 */ /* 0x000ee80000300800 */
[----:B------:R-:W4:Y:S04]  /*5c480*/  LDL.LU R26, [R1+0x188] ;  /* 0x00018800011a7983 */ /* 0x000f280000300800 */
[----:B------:R-:W4:Y:S01]  /*5c490*/  LDL.LU R27, [R1+0x18c] ;  /* 0x00018c00011b7983 */ /* 0x000f220000300800 */
[----:B--2---:R-:W-:-:S02]  /*5c4a0*/  IMAD.MOV.U32 R14, RZ, RZ, R9 ;  /* 0x000000ffff0e7224 */ /* 0x004fc400078e0009 */
[----:B------:R-:W-:Y:S01]  /*5c4b0*/  IMAD.MOV.U32 R15, RZ, RZ, R19 ;  /* 0x000000ffff0f7224 */ /* 0x000fe200078e0013 */
[----:B----4-:R-:W-:Y:S04]  /*5c4c0*/  STL.64 [R1+0x66f0], R26 ;  /* 0x0066f01a01007387 */ /* 0x010fe80000100a00 */
[----:B---3--:R1:W-:Y:S04]  /*5c4d0*/  STL.64 [R1+0x66e8], R24 ;  /* 0x0066e81801007387 */ /* 0x0083e80000100a00 */
[----:B------:R-:W2:Y:S04]  /*5c4e0*/  LDL.LU R9, [R1+0x6768] ;  /* 0x0067680001097983 */ /* 0x000ea80000300800 */
[----:B0-----:R-:W3:Y:S04]  /*5c4f0*/  LDL.64 R12, [R1+0x10] ;  /* 0x00001000010c7983 */ /* 0x001ee80000100a00 */
[----:B------:R0:W-:Y:S04]  /*5c500*/  STL.64 [R1+0x6710], R14 ;  /* 0x0067100e01007387 */ /* 0x0001e80000100a00 */
[----:B---3--:R-:W-:Y:S04]  /*5c510*/  STL.64 [R1+0x6708], R12 ;  /* 0x0067080c01007387 */ /* 0x008fe80000100a00 */
[----:B-1----:R-:W3:Y:S04]  /*5c520*/  LDL.LU R24, [R1+0x190] ;  /* 0x0001900001187983 */ /* 0x002ee80000300800 */
[----:B------:R-:W3:Y:S04]  /*5c530*/  LDL.LU R25, [R1+0x194] ;  /* 0x0001940001197983 */ /* 0x000ee80000300800 */
[----:B------:R-:W4:Y:S04]  /*5c540*/  LDL.LU R26, [R1+0x198] ;  /* 0x00019800011a7983 */ /* 0x000f280000300800 */
[----:B------:R-:W4:Y:S01]  /*5c550*/  LDL.LU R27, [R1+0x19c] ;  /* 0x00019c00011b7983 */ /* 0x000f220000300800 */
[----:B0-----:R-:W-:-:S02]  /*5c560*/  IMAD.MOV.U32 R14, RZ, RZ, R18 ;  /* 0x000000ffff0e7224 */ /* 0x001fc400078e0012 */
[----:B------:R-:W-:Y:S01]  /*5c570*/  IMAD.MOV.U32 R15, RZ, RZ, R0 ;  /* 0x000000ffff0f7224 */ /* 0x000fe200078e0000 */
[----:B----4-:R-:W-:Y:S04]  /*5c580*/  STL.64 [R1+0x6700], R26 ;  /* 0x0067001a01007387 */ /* 0x010fe80000100a00 */
[----:B---3--:R0:W-:Y:S04]  /*5c590*/  STL.64 [R1+0x66f8], R24 ;  /* 0x0066f81801007387 */ /* 0x0081e80000100a00 */
[----:B0-----:R-:W3:Y:S04]  /*5c5a0*/  LDL.LU R24, [R1+0x1a0] ;  /* 0x0001a00001187983 */ /* 0x001ee80000300800 */
[----:B------:R-:W3:Y:S04]  /*5c5b0*/  LDL.LU R25, [R1+0x1a4] ;  /* 0x0001a40001197983 */ /* 0x000ee80000300800 */
[----:B------:R-:W4:Y:S04]  /*5c5c0*/  LDL.LU R26, [R1+0x1a8] ;  /* 0x0001a800011a7983 */ /* 0x000f280000300800 */
[----:B------:R-:W4:Y:S04]  /*5c5d0*/  LDL.LU R27, [R1+0x1ac] ;  /* 0x0001ac00011b7983 */ /* 0x000f280000300800 */
[----:B------:R-:W5:Y:S04]  /*5c5e0*/  LDL.LU R18, [R1+0x1118] ;  /* 0x0011180001127983 */ /* 0x000f680000300800 */
[----:B------:R-:W5:Y:S04]  /*5c5f0*/  LDL.LU R19, [R1+0x1124] ;  /* 0x0011240001137983 */ /* 0x000f680000300800 */
[----:B------:R-:W5:Y:S04]  /*5c600*/  LDL.LU R0, [R1+0x1120] ;  /* 0x0011200001007983 */ /* 0x000f680000300800 */
[----:B------:R-:W2:Y:S04]  /*5c610*/  LDL.64 R20, [R1+0x20] ;  /* 0x0000200001147983 */ /* 0x000ea80000100a00 */
[----:B--2---:R0:W-:Y:S04]  /*5c620*/  STL.64 [R1+0x6750], R20 ;  /* 0x0067501401007387 */ /* 0x0041e80000100a00 */
[----:B0-----:R-:W2:Y:S04]  /*5c630*/  LDL.LU R20, [R1+0x2c0] ;  /* 0x0002c00001147983 */ /* 0x001ea80000300800 */
[----:B------:R-:W2:Y:S04]  /*5c640*/  LDL.LU R21, [R1+0x2c4] ;  /* 0x0002c40001157983 */ /* 0x000ea80000300800 */
[----:B------:R-:W3:Y:S04]  /*5c650*/  LDL.LU R22, [R1+0x2c8] ;  /* 0x0002c80001167983 */ /* 0x000ee80000300800 */
[----:B------:R-:W3:Y:S04]  /*5c660*/  LDL.LU R23, [R1+0x2cc] ;  /* 0x0002cc0001177983 */ /* 0x000ee80000300800 */
[----:B---3--:R-:W-:Y:S04]  /*5c670*/  STL.64 [R1+0x6760], R22 ;  /* 0x0067601601007387 */ /* 0x008fe80000100a00 */
[----:B--2---:R0:W-:Y:S04]  /*5c680*/  STL.64 [R1+0x6758], R20 ;  /* 0x0067581401007387 */ /* 0x0041e80000100a00 */
[----:B0-----:R-:W2:Y:S04]  /*5c690*/  LDL.LU R20, [R1+0x2d0] ;  /* 0x0002d00001147983 */ /* 0x001ea80000300800 */
[----:B------:R-:W2:Y:S04]  /*5c6a0*/  LDL.LU R21, [R1+0x2d4] ;  /* 0x0002d40001157983 */ /* 0x000ea80000300800 */
[----:B------:R-:W2:Y:S04]  /*5c6b0*/  LDL.LU R22, [R1+0x2d8] ;  /* 0x0002d80001167983 */ /* 0x000ea80000300800 */
[----:B------:R-:W2:Y:S04]  /*5c6c0*/  LDL.LU R23, [R1+0x2dc] ;  /* 0x0002dc0001177983 */ /* 0x000ea80000300800 */
[----:B------:R-:W3:Y:S04]  /*5c6d0*/  LDL.64 R12, [R1+0x30] ;  /* 0x00003000010c7983 */ /* 0x000ee80000100a00 */
[----:B------:R-:W-:Y:S04]  /*5c6e0*/  STL.64 [R1+0x6748], R14 ;  /* 0x0067480e01007387 */ /* 0x000fe80000100a00 */
[----:B---3--:R0:W-:Y:S04]  /*5c6f0*/  STL.64 [R1+0x6740], R12 ;  /* 0x0067400c01007387 */ /* 0x0081e80000100a00 */
[----:B0-----:R-:W3:Y:S04]  /*5c700*/  LDL.LU R12, [R1+0x1d0] ;  /* 0x0001d000010c7983 */ /* 0x001ee80000300800 */
[----:B------:R-:W3:Y:S04]  /*5c710*/  LDL.LU R13, [R1+0x1d4] ;  /* 0x0001d400010d7983 */ /* 0x000ee80000300800 */
[----:B------:R-:W3:Y:S04]  /*5c720*/  LDL.LU R14, [R1+0x1d8] ;  /* 0x0001d800010e7983 */ /* 0x000ee80000300800 */
[----:B------:R-:W3:Y:S04]  /*5c730*/  LDL.LU R15, [R1+0x1dc] ;  /* 0x0001dc00010f7983 */ /* 0x000ee80000300800 */
[----:B----4-:R-:W-:Y:S04]  /*5c740*/  STL.64 [R1+0x6720], R26 ;  /* 0x0067201a01007387 */ /* 0x010fe80000100a00 */
[----:B------:R0:W-:Y:S04]  /*5c750*/  STL.64 [R1+0x6718], R24 ;  /* 0x0067181801007387 */ /* 0x0001e80000100a00 */
[----:B0-----:R-:W4:Y:S04]  /*5c760*/  LDL.LU R24, [R1+0x1b0] ;  /* 0x0001b00001187983 */ /* 0x001f280000300800 */
[----:B------:R-:W4:Y:S04]  /*5c770*/  LDL.LU R25, [R1+0x1b4] ;  /* 0x0001b40001197983 */ /* 0x000f280000300800 */
[----:B------:R-:W5:Y:S04]  /*5c780*/  LDL.LU R26, [R1+0x1b8] ;  /* 0x0001b800011a7983 */ /* 0x000f680000300800 */
[----:B------:R-:W5:Y:S01]  /*5c790*/  LDL.LU R27, [R1+0x1bc] ;  /* 0x0001bc00011b7983 */ /* 0x000f620000300800 */
[----:B--2---:R-:W-:Y:S01]  /*5c7a0*/  HMMA.16816.F32 R20, R4, R8, R20 ;  /* 0x000000080414723c */ /* 0x004fe20000001814 */
[----:B------:R-:W-:-:S02]  /*5c7b0*/  IMAD R16, R16, 0x100, R28 ;  /* 0x0000010010107824 */ /* 0x000fc400078e021c */
[----:B------:R-:W-:Y:S01]  /*5c7c0*/  IMAD R17, R17, 0x100, R29 ;  /* 0x0000010011117824 */ /* 0x000fe200078e021d */
[----:B-----5:R-:W-:Y:S04]  /*5c7d0*/  STL.64 [R1+0x6730], R26 ;  /* 0x0067301a01007387 */ /* 0x020fe80000100a00 */
[----:B----4-:R0:W-:Y:S04]  /*5c7e0*/  STL.64 [R1+0x6728], R24 ;  /* 0x0067281801007387 */ /* 0x0101e80000100a00 */
[----:B0-----:R-:W2:Y:S04]  /*5c7f0*/  LDL.LU R24, [R1+0x1c0] ;  /* 0x0001c00001187983 */ /* 0x001ea80000300800 */
[----:B------:R-:W2:Y:S04]  /*5c800*/  LDL.LU R25, [R1+0x1c4] ;  /* 0x0001c40001197983 */ /* 0x000ea80000300800 */
[----:B------:R-:W2:Y:S04]  /*5c810*/  LDL.LU R26, [R1+0x1c8] ;  /* 0x0001c800011a7983 */ /* 0x000ea80000300800 */
[----:B------:R-:W2:Y:S04]  /*5c820*/  LDL.LU R27, [R1+0x1cc] ;  /* 0x0001cc00011b7983 */ /* 0x000ea80000300800 */
[----:B------:R-:W4:Y:S04]  /*5c830*/  LDL.64 R28, [R1] ;  /* 0x00000000011c7983 */ /* 0x000f280000100a00 */
[----:B------:R0:W-:Y:S04]  /*5c840*/  STL [R1+0x6674], R10 ;  /* 0x0066740a01007387 */ /* 0x0001e80000100800 */
[----:B0-----:R-:W5:Y:S04]  /*5c850*/  LDL.LU R10, [R1+0x111c] ;  /* 0x00111c00010a7983 */ /* 0x001f680000300800 */
[----:B------:R-:W-:Y:S04]  /*5c860*/  STL [R1+0x6670], R11 ;  /* 0x0066700b01007387 */ /* 0x000fe80000100800 */
[----:B------:R-:W-:Y:S04]  /*5c870*/  STL.64 [R1+0xaa0], R20 ;  /* 0x000aa01401007387 */ /* 0x000fe80000100a00 */
[----:B------:R0:W-:Y:S04]  /*5c880*/  STL.64 [R1+0xaa8], R22 ;  /* 0x000aa81601007387 */ /* 0x0001e80000100a00 */
[----:B0-----:R-:W3:Y:S04]  /*5c890*/  LDL.LU.64 R22, [R1+0x6760] ;  /* 0x0067600001167983 */ /* 0x001ee80000300a00 */
[----:B------:R-:W3:Y:S04]  /*5c8a0*/  LDL.LU.64 R20, [R1+0x6758] ;  /* 0x0067580001147983 */ /* 0x000ee80000300a00 */
[----:B------:R0:W-:Y:S04]  /*5c8b0*/  STL [R1+0x665c], R8 ;  /* 0x00665c0801007387 */ /* 0x0001e80000100800 */
[----:B------:R1:W-:Y:S04]  /*5c8c0*/  STL [R1+0x6658], R9 ;  /* 0x0066580901007387 */ /* 0x0003e80000100800 */
[----:B0-----:R-:W4:Y:S04]  /*5c8d0*/  LDL.LU R8, [R1+0x160] ;  /* 0x0001600001087983 */ /* 0x001f280000300800 */
[----:B-1----:R-:W4:Y:S01]  /*5c8e0*/  LDL.LU R9, [R1+0x164] ;  /* 0x0001640001097983 */ /* 0x002f220000300800 */
[----:B-----5:R-:W-:-:S03]  /*5c8f0*/  IMAD R18, R18, 0x100, R10 ;  /* 0x0000010012127824 */ /* 0x020fc600078e020a */
[----:B------:R-:W5:Y:S04]  /*5c900*/  LDL.LU R10, [R1+0x168] ;  /* 0x00016800010a7983 */ /* 0x000f680000300800 */
[----:B------:R-:W5:Y:S01]  /*5c910*/  LDL.LU R11, [R1+0x16c] ;  /* 0x00016c00010b7983 */ /* 0x000f620000300800 */
[----:B---3--:R-:W-:-:S15]  /*5c920*/  HMMA.16816.F32 R20, R4, R2, R20 ;  /* 0x000000020414723c */ /* 0x008fde0000001814 */
[----:B------:R-:W-:-:S08]  /*5c930*/  NOP ;  /* 0x0000000000007918 */ /* 0x000fd00000000000 */
[----:B------:R0:W-:Y:S04]  /*5c940*/  STL.64 [R1+0x750], R20 ;  /* 0x0007501401007387 */ /* 0x0001e80000100a00 */
[----:B------:R1:W-:Y:S04]  /*5c950*/  STL.64 [R1+0x758], R22 ;  /* 0x0007581601007387 */ /* 0x0003e80000100a00 */
[----:B0-----:R-:W3:Y:S01]  /*5c960*/  LDL.LU.64 R20, [R1+0x6750] ;  /* 0x0067500001147983 */ /* 0x001ee20000300a00 */
[----:B------:R-:W-:Y:S01]  /*5c970*/  IMAD R19, R0, 0x100, R19 ;  /* 0x0000010000137824 */ /* 0x000fe200078e0213 */
[----:B------:R-:W-:-:S02]  /*5c980*/  F2FP.F16.E4M3.UNPACK_B R16, R16 ;  /* 0x00000010ff10723e */ /* 0x000fc400020006ff */
[----:B------:R-:W-:Y:S01]  /*5c990*/  F2FP.F16.E4M3.UNPACK_B R17, R17 ;  /* 0x00000011ff11723e */ /* 0x000fe200020006ff */
[----:B---3--:R-:W-:Y:S01]  /*5c9a0*/  HMMA.16816.F32 R4, R4, R20, R12 ;  /* 0x000000140404723c */ /* 0x008fe2000000180c */
[----:B------:R-:W3:Y:S04]  /*5c9b0*/  LDL.LU.64 R14, [R1+0x6748] ;  /* 0x00674800010e7983 */ /* 0x000ee80000300a00 */
[----:B------:R-:W2:Y:S01]  /*5c9c0*/  LDL.LU.64 R12, [R1+0x6740] ;  /* 0x00674000010c7983 */ /* 0x000ea20000300a00 */
[----:B------:R-:W-:Y:S02]  /*5c9d0*/  F2FP.F16.E4M3.UNPACK_B R18, R18 ;  /* 0x00000012ff12723e */ /* 0x000fe400020006ff */
[----:B------:R-:W-:Y:S01]  /*5c9e0*/  F2FP.F16.E4M3.UNPACK_B R19, R19 ;  /* 0x00000013ff13723e */ /* 0x000fe200020006ff */
[----:B-1----:R-:W-:-:S02]  /*5c9f0*/  IMAD.MOV.U32 R22, RZ, RZ, R20 ;  /* 0x000000ffff167224 */ /* 0x002fc400078e0014 */
[----:B------:R-:W-:-:S12]  /*5ca00*/  IMAD.MOV.U32 R23, RZ, RZ, R21 ;  /* 0x000000ffff177224 */ /* 0x000fd800078e0015 */
[----:B------:R0:W-:Y:S04]  /*5ca10*/  STL.64 [R1+0x730], R4 ;  /* 0x0007300401007387 */ /* 0x0001e80000100a00 */
[----:B------:R1:W-:Y:S04]  /*5ca20*/  STL.64 [R1+0x738], R6 ;  /* 0x0007380601007387 */ /* 0x0003e80000100a00 */
[----:B------:R-:W5:Y:S04]  /*5ca30*/  LDL.LU.64 R20, [R1+0x6738] ;  /* 0x0067380001147983 */ /* 0x000f680000300a00 */
        /* <DEDUP_REMOVED lines=9> */
[----:B------:R-:W3:Y:S01]  /*5cad0*/  LDL.LU.64 R24, [R1+0x6728] ;  /* 0x0067280001187983 */ /* 0x000ee20000300a00 */
[----:B------:R-:W-:-:S05]  /*5cae0*/  IMAD.MOV.U32 R0, RZ, RZ, R13 ;  /* 0x000000ffff007224 */ /* 0x000fca00078e000d */
[----:B------:R-:W-:Y:S01]  /*5caf0*/  STL [R1+0x6648], R0 ;  /* 0x0066480001007387 */ /* 0x000fe20000100800 */
[----:B---3--:R-:W-:Y:S03]  /*5cb00*/  HMMA.16816.F32 R12, R16, R14, R24 ;  /* 0x0000000e100c723c */ /* 0x008fe60000001818 */
[----:B------:R-:W2:Y:S04]  /*5cb10*/  LDL.LU.64 R26, [R1+0x6720] ;  /* 0x00672000011a7983 */ /* 0x000ea80000300a00 */
[----:B------:R-:W2:-:S15]  /*5cb20*/  LDL.LU.64 R24, [R1+0x6718] ;  /* 0x0067180001187983 */ /* 0x000e9e0000300a00 */
[----:B------:R-:W-:-:S01]  /*5cb30*/  NOP ;  /* 0x0000000000007918 */ /* 0x000fc20000000000 */
[----:B------:R-:W-:Y:S04]  /*5cb40*/  STL.64 [R1+0x710], R12 ;  /* 0x0007100c01007387 */ /* 0x000fe80000100a00 */
[----:B------:R0:W-:Y:S04]  /*5cb50*/  STL.64 [R1+0x718], R14 ;  /* 0x0007180e01007387 */ /* 0x0001e80000100a00 */
[----:B0-----:R-:W3:Y:S04]  /*5cb60*/  LDL.LU.64 R14, [R1+0x6710] ;  /* 0x00671000010e7983 */ /* 0x001ee80000300a00 */
[----:B------:R-:W2:Y:S02]  /*5cb70*/  LDL.LU.64 R12, [R1+0x6708] ;  /* 0x00670800010c7983 */ /* 0x000ea40000300a00 */
[----:B--2---:R-:W-:-:S15]  /*5cb80*/  HMMA.16816.F32 R24, R16, R12, R24 ;  /* 0x0000000c1018723c */ /* 0x004fde0000001818 */
[----:B------:R-:W-:-:S08]  /*5cb90*/  NOP ;  /* 0x0000000000007918 */ /* 0x000fd00000000000 */
[----:B------:R-:W-:Y:S04]  /*5cba0*/  STL.64 [R1+0x700], R24 ;  /* 0x0007001801007387 */ /* 0x000fe80000100a00 */
[----:B------:R0:W-:Y:S04]  /*5cbb0*/  STL.64 [R1+0x708], R26 ;  /* 0x0007081a01007387 */ /* 0x0001e80000100a00 */
[----:B0-----:R-:W3:Y:S04]  /*5cbc0*/  LDL.LU.64 R26, [R1+0x6700] ;  /* 0x00670000011a7983 */ /* 0x001ee80000300a00 */
[----:B------:R-:W3:Y:S01]  /*5cbd0*/  LDL.LU.64 R24, [R1+0x66f8] ;  /* 0x0066f80001187983 */ /* 0x000ee20000300a00 */
[----:B------:R-:W-:-:S05]  /*5cbe0*/  IMAD.MOV.U32 R0, RZ, RZ, R13 ;  /* 0x000000ffff007224 */ /* 0x000fca00078e000d */
[----:B------:R4:W-:Y:S01]  /*5cbf0*/  STL [R1+0x664c], R0 ;  /* 0x00664c0001007387 */ /* 0x0009e20000100800 */
[----:B---3--:R-:W-:Y:S03]  /*5cc00*/  HMMA.16816.F32 R12, R16, R14, R24 ;  /* 0x0000000e100c723c */ /* 0x008fe60000001818 */
[----:B------:R-:W2:Y:S04]  /*5cc10*/  LDL.LU.64 R26, [R1+0x66f0] ;  /* 0x0066f000011a7983 */ /* 0x000ea80000300a00 */
[----:B------:R-:W2:Y:S01]  /*5cc20*/  LDL.LU.64 R24, [R1+0x66e8] ;  /* 0x0066e80001187983 */ /* 0x000ea20000300a00 */
[----:B----4-:R-:W-:-:S15]  /*5cc30*/  IMAD.MOV.U32 R0, RZ, RZ, R29 ;  /* 0x000000ffff007224 */ /* 0x010fde00078e001d */
[----:B------:R-:W-:Y:S04]  /*5cc40*/  STL.64 [R1+0x6f0], R12 ;  /* 0x0006f00c01007387 */ /* 0x000fe80000100a00 */
[----:B------:R0:W-:Y:S04]  /*5cc50*/  STL.64 [R1+0x6f8], R14 ;  /* 0x0006f80e01007387 */ /* 0x0001e80000100a00 */
[----:B0-----:R-:W3:Y:S04]  /*5cc60*/  LDL.LU.64 R14, [R1+0x66e0] ;  /* 0x0066e000010e7983 */ /* 0x001ee80000300a00 */
[----:B------:R-:W3:Y:S01]  /*5cc70*/  LDL.LU.64 R12, [R1+0x66d8] ;  /* 0x0066d800010c7983 */ /* 0x000ee20000300a00 */
[----:B--2---:R-:W-:-:S15]  /*5cc80*/  HMMA.16816.F32 R24, R16, R28, R24 ;  /* 0x0000001c1018723c */ /* 0x004fde0000001818 */
[----:B------:R-:W-:-:S08]  /*5cc90*/  NOP ;  /* 0x0000000000007918 */ /* 0x000fd00000000000 */
[----:B------:R-:W-:Y:S04]  /*5cca0*/  STL.64 [R1+0x6e0], R24 ;  /* 0x0006e01801007387 */ /* 0x000fe80000100a00 */
[----:B------:R0:W-:Y:S04]  /*5ccb0*/  STL.64 [R1+0x6e8], R26 ;  /* 0x0006e81a01007387 */ /* 0x0001e80000100a00 */
[----:B0-----:R-:W2:Y:S04]  /*5ccc0*/  LDL.LU.64 R26, [R1+0x66d0] ;  /* 0x0066d000011a7983 */ /* 0x001ea80000300a00 */
[----:B------:R-:W3:Y:S04]  /*5ccd0*/  LDL.LU.64 R24, [R1+0x66c8] ;  /* 0x0066c80001187983 */ /* 0x000ee80000300a00 */
[----:B------:R-:W5:Y:S02]  /*5cce0*/  LDL.LU.64 R28, [R1+0x66c0] ;  /* 0x0066c000011c7983 */ /* 0x000f640000300a00 */
[C---:B-----5:R-:W-:Y:S06]  /*5ccf0*/  HMMA.16816.F32 R4, R16.reuse, R28, R4 ;  /* 0x0000001c1004723c */ /* 0x060fec0000001804 */
[----:B---3--:R-:W-:-:S15]  /*5cd00*/  HMMA.16816.F32 R12, R16, R24, R12 ;  /* 0x00000018100c723c */ /* 0x008fde000000180c */
[----:B------:R-:W-:-:S02]  /*5cd10*/  NOP ;  /* 0x0000000000007918 */ /* 0x000fc40000000000 */
[----:B------:R-:W-:Y:S04]  /*5cd20*/  STL.64 [R1+0x6c0], R4 ;  /* 0x0006c00401007387 */ /* 0x000fe80000100a00 */
[----:B------:R2:W-:Y:S02]  /*5cd30*/  STL.64 [R1+0x6c8], R6 ;  /* 0x0006c80601007387 */ /* 0x0005e40000100a00 */
[----:B--2---:R-:W-:Y:S02]  /*5cd40*/  HMMA.16816.F32 R4, R16, R26, R8 ;  /* 0x0000001a1004723c */ /* 0x004fe40000001808 */
[----:B------:R-:W2:-:S15]  /*5cd50*/  LDL.LU R8, [R1+0x113c] ;  /* 0x00113c0001087983 */ /* 0x000e9e0000300800 */
[----:B------:R-:W-:-:S06]  /*5cd60*/  NOP ;  /* 0x0000000000007918 */ /* 0x000fcc0000000000 */
[----:B------:R-:W-:Y:S04]  /*5cd70*/  STL.64 [R1+0x6b0], R4 ;  /* 0x0006b00401007387 */ /* 0x000fe80000100a00 */
[----:B------:R0:W-:Y:S04]  /*5cd80*/  STL.64 [R1+0x6b8], R6 ;  /* 0x0006b80601007387 */ /* 0x0001e80000100a00 */
[----:B0-----:R-:W3:Y:S04]  /*5cd90*/  LDL.LU R6, [R1+0x1138] ;  /* 0x0011380001067983 */ /* 0x001ee80000300800 */
[----:B------:R-:W2:Y:S04]  /*5cda0*/  LDL.LU R9, [R1+0x1144] ;  /* 0x0011440001097983 */ /* 0x000ea80000300800 */
[----:B------:R-:W4:Y:S04]  /*5cdb0*/  LDL.LU R7, [R1+0x1140] ;  /* 0x0011400001077983 */ /* 0x000f280000300800 */
[----:B------:R0:W-:Y:S04]  /*5cdc0*/  STL.64 [R1+0x6a0], R12 ;  /* 0x0006a00c01007387 */ /* 0x0001e80000100a00 */
[----:B------:R1:W-:Y:S04]  /*5cdd0*/  STL.64 [R1+0x6a8], R14 ;  /* 0x0006a80e01007387 */ /* 0x0003e80000100a00 */
[----:B0-----:R-:W5:Y:S04]  /*5cde0*/  LDL.LU R12, [R1+0x130] ;  /* 0x00013000010c7983 */ /* 0x001f680000300800 */
[----:B------:R-:W5:Y:S04]  /*5cdf0*/  LDL.LU R13, [R1+0x134] ;  /* 0x00013400010d7983 */ /* 0x000f680000300800 */
[----:B-1----:R-:W3:Y:S04]  /*5ce00*/  LDL.LU R14, [R1+0x138] ;  /* 0x00013800010e7983 */ /* 0x002ee80000300800 */
[----:B------:R-:W3:Y:S04]  /*5ce10*/  LDL.LU R15, [R1+0x13c] ;  /* 0x00013c00010f7983 */ /* 0x000ee80000300800 */
[----:B---3--:R-:W-:Y:S04]  /*5ce20*/  STL.64 [R1+0x66b0], R14 ;  /* 0x0066b00e01007387 */ /* 0x008fe80000100a00 */
[----:B-----5:R0:W-:Y:S04]  /*5ce30*/  STL.64 [R1+0x66a8], R12 ;  /* 0x0066a80c01007387 */ /* 0x0201e80000100a00 */
[----:B0-----:R-:W3:Y:S04]  /*5ce40*/  LDL.LU R12, [R1+0x140] ;  /* 0x00014000010c7983 */ /* 0x001ee80000300800 */
[----:B------:R-:W3:Y:S04]  /*5ce50*/  LDL.LU R13, [R1+0x144] ;  /* 0x00014400010d7983 */ /* 0x000ee80000300800 */
[----:B------:R-:W3:Y:S04]  /*5ce60*/  LDL.LU R14, [R1+0x148] ;  /* 0x00014800010e7983 */ /* 0x000ee80000300800 */
[----:B------:R-:W3:Y:S04]  /*5ce70*/  LDL.LU R15, [R1+0x14c] ;  /* 0x00014c00010f7983 */ /* 0x000ee80000300800 */
[----:B------:R-:W5:Y:S04]  /*5ce80*/  LDL.LU R10, [R1+0x112c] ;  /* 0x00112c00010a7983 */ /* 0x000f680000300800 */
[----:B------:R-:W4:Y:S04]  /*5ce90*/  LDL.LU R4, [R1+0x1128] ;  /* 0x0011280001047983 */ /* 0x000f280000300800 */
[----:B------:R-:W5:Y:S04]  /*5cea0*/  LDL.LU R11, [R1+0x1134] ;  /* 0x00113400010b7983 */ /* 0x000f680000300800 */
[----:B-----5:R-:W-:Y:S04]  /*5ceb0*/  STL.64 [R1+0x6680], R10 ;  /* 0x0066800a01007387 */ /* 0x020fe80000100a00 */
[----:B--2---:R0:W-:Y:S04]  /*5cec0*/  STL.64 [R1+0x6678], R8 ;  /* 0x0066780801007387 */ /* 0x0041e80000100a00 */
[----:B0-----:R-:W2:Y:S04]  /*5ced0*/  LDL.LU R8, [R1+0x110] ;  /* 0x0001100001087983 */ /* 0x001ea80000300800 */
[----:B------:R-:W2:Y:S04]  /*5cee0*/  LDL.LU R9, [R1+0x114] ;  /* 0x0001140001097983 */ /* 0x000ea80000300800 */
[----:B------:R-:W5:Y:S04]  /*5cef0*/  LDL.LU R10, [R1+0x118] ;  /* 0x00011800010a7983 */ /* 0x000f680000300800 */
[----:B------:R-:W5:Y:S04]  /*5cf00*/  LDL.LU R11, [R1+0x11c] ;  /* 0x00011c00010b7983 */ /* 0x000f680000300800 */
[----:B-----5:R-:W-:Y:S04]  /*5cf10*/  STL.64 [R1+0x6690], R10 ;  /* 0x0066900a01007387 */ /* 0x020fe80000100a00 */
[----:B--2---:R0:W-:Y:S04]  /*5cf20*/  STL.64 [R1+0x6688], R8 ;  /* 0x0066880801007387 */ /* 0x0041e80000100a00 */
[----:B0-----:R-:W2:Y:S04]  /*5cf30*/  LDL.LU R8, [R1+0x120] ;  /* 0x0001200001087983 */ /* 0x001ea80000300800 */
[----:B------:R-:W2:Y:S04]  /*5cf40*/  LDL.LU R9, [R1+0x124] ;  /* 0x0001240001097983 */ /* 0x000ea80000300800 */
[----:B------:R-:W2:Y:S04]  /*5cf50*/  LDL.LU R10, [R1+0x128] ;  /* 0x00012800010a7983 */ /* 0x000ea80000300800 */
[----:B------:R-:W2:Y:S04]  /*5cf60*/  LDL.LU R11, [R1+0x12c] ;  /* 0x00012c00010b7983 */ /* 0x000ea80000300800 */
[----:B------:R-:W5:Y:S04]  /*5cf70*/  LDL.LU R5, [R1+0x1130] ;  /* 0x0011300001057983 */ /* 0x000f680000300800 */
[----:B------:R0:W-:Y:S02]  /*5cf80*/  STL.64 [R1+0x65c0], R26 ;  /* 0x0065c01a01007387 */ /* 0x0001e40000100a00 */
[----:B0-----:R-:W-:-:S02]  /*5cf90*/  IMAD.MOV.U32 R26, RZ, RZ, R22 ;  /* 0x000000ffff1a7224 */ /* 0x001fc400078e0016 */
[----:B------:R-:W3:Y:S01]  /*5cfa0*/  LDL.LU R22, [R1+0x66bc] ;  /* 0x0066bc0001167983 */ /* 0x000ee20000300800 */
[----:B------:R-:W-:-:S03]  /*5cfb0*/  IMAD.MOV.U32 R27, RZ, RZ, R23 ;  /* 0x000000ffff1b7224 */ /* 0x000fc600078e0017 */
[----:B------:R-:W3:Y:S04]  /*5cfc0*/  LDL.LU R23, [R1+0x66b8] ;  /* 0x0066b80001177983 */ /* 0x000ee80000300800 */
[----:B------:R0:W-:Y:S04]  /*5cfd0*/  STL.64 [R1+0x65b8], R24 ;  /* 0x0065b81801007387 */ /* 0x0001e80000100a00 */
[----:B------:R1:W-:Y:S04]  /*5cfe0*/  STL.64 [R1+0x6650], R26 ;  /* 0x0066501a01007387 */ /* 0x0003e80000100a00 */
[----:B0-----:R-:W4:Y:S04]  /*5cff0*/  LDL.LU R24, [R1+0x310] ;  /* 0x0003100001187983 */ /* 0x001f280000300800 */
[----:B------:R-:W4:Y:S04]  /*5d000*/  LDL.LU R25, [R1+0x314] ;  /* 0x0003140001197983 */ /* 0x000f280000300800 */
[----:B-1----:R-:W2:Y:S04]  /*5d010*/  LDL.LU R26, [R1+0x318] ;  /* 0x00031800011a7983 */ /* 0x002ea80000300800 */
[----:B------:R-:W2:Y:S01]  /*5d020*/  LDL.LU R27, [R1+0x31c] ;  /* 0x00031c00011b7983 */ /* 0x000ea20000300800 */
[C---:B---3--:R-:W-:Y:S03]  /*5d030*/  HMMA.16816.F32 R12, R16.reuse, R22, R12 ;  /* 0x00000016100c723c */ /* 0x048fe6000000180c */
[----:B--2---:R-:W-:Y:S04]  /*5d040*/  STL.64 [R1+0x6668], R26 ;  /* 0x0066681a01007387 */ /* 0x004fe80000100a00 */
[----:B----4-:R0:W-:Y:S04]  /*5d050*/  STL.64 [R1+0x6660], R24 ;  /* 0x0066601801007387 */ /* 0x0101e80000100a00 */
[----:B0-----:R-:W2:Y:S04]  /*5d060*/  LDL.LU R24, [R1+0x300] ;  /* 0x0003000001187983 */ /* 0x001ea80000300800 */
[----:B------:R-:W2:Y:S04]  /*5d070*/  LDL.LU R25, [R1+0x304] ;  /* 0x0003040001197983 */ /* 0x000ea80000300800 */
[----:B------:R-:W2:Y:S04]  /*5d080*/  LDL.LU R26, [R1+0x308] ;  /* 0x00030800011a7983 */ /* 0x000ea80000300800 */
[----:B------:R-:W2:Y:S04]  /*5d090*/  LDL.LU R27, [R1+0x30c] ;  /* 0x00030c00011b7983 */ /* 0x000ea80000300800 */
        /* <DEDUP_REMOVED lines=9> */
[----:B------:R-:W4:Y:S04]  /*5d130*/  LDL.LU.64 R12, [R1+0x6698] ;  /* 0x00669800010c7983 */ /* 0x000f280000300a00 */
[----:B------:R-:W-:Y:S04]  /*5d140*/  STL.64 [R1+0x65a0], R22 ;  /* 0x0065a01601007387 */ /* 0x000fe80000100a00 */
[----:B------:R0:W-:Y:S04]  /*5d150*/  STL.64 [R1+0x6598], R20 ;  /* 0x0065981401007387 */ /* 0x0001e80000100a00 */
[----:B0-----:R-:W2:Y:S04]  /*5d160*/  LDL.LU R20, [R1+0x320] ;  /* 0x0003200001147983 */ /* 0x001ea80000300800 */
[----:B------:R-:W2:Y:S04]  /*5d170*/  LDL.LU R21, [R1+0x324] ;  /* 0x0003240001157983 */ /* 0x000ea80000300800 */
[----:B------:R-:W2:Y:S04]  /*5d180*/  LDL.LU R22, [R1+0x328] ;  /* 0x0003280001167983 */ /* 0x000ea80000300800 */
[----:B------:R-:W2:Y:S01]  /*5d190*/  LDL.LU R23, [R1+0x32c] ;  /* 0x00032c0001177983 */ /* 0x000ea20000300800 */
        /* <DEDUP_REMOVED lines=18> */
[----:B---3--:R-:W-:-:S03]  /*5d2c0*/  IMAD R4, R4, 0x100, R10 ;  /* 0x0000010004047824 */ /* 0x008fc600078e020a */
[----:B------:R-:W2:Y:S01]  /*5d2d0*/  LDL.LU R10, [R1+0x6674] ;  /* 0x00667400010a7983 */ /* 0x000ea20000300800 */
[----:B-----5:R-:W-:-:S03]  /*5d2e0*/  IMAD R5, R5, 0x100, R11 ;  /* 0x0000010005057824 */ /* 0x020fc600078e020b */
[----:B------:R-:W2:Y:S01]  /*5d2f0*/  LDL.LU R11, [R1+0x6670] ;  /* 0x00667000010b7983 */ /* 0x000ea20000300800 */
[----:B----4-:R-:W-:Y:S02]  /*5d300*/  IMAD R6, R6, 0x100, R8 ;  /* 0x0000010006067824 */ /* 0x010fe400078e0208 */
[----:B------:R-:W-:Y:S01]  /*5d310*/  IMAD R7, R7, 0x100, R9 ;  /* 0x0000010007077824 */ /* 0x000fe200078e0209 */
[----:B--2---:R-:W-:-:S15]  /*5d320*/  HMMA.16816.F32 R24, R16, R10, R24 ;  /* 0x0000000a1018723c */ /* 0x004fde0000001818 */
[----:B------:R-:W-:-:S08]  /*5d330*/  NOP ;  /* 0x0000000000007918 */ /* 0x000fd00000000000 */
[----:B------:R-:W-:Y:S04]  /*5d340*/  STL.64 [R1+0x270], R24 ;  /* 0x0002701801007387 */ /* 0x000fe80000100a00 */
[----:B------:R0:W-:Y:S04]  /*5d350*/  STL.64 [R1+0x278], R26 ;  /* 0x0002781a01007387 */ /* 0x0001e80000100a00 */
[----:B0-----:R-:W2:Y:S04]  /*5d360*/  LDL.LU.64 R26, [R1+0x6668] ;  /* 0x00666800011a7983 */ /* 0x001ea80000300a00 */
[----:B------:R-:W2:Y:S04]  /*5d370*/  LDL.LU.64 R24, [R1+0x6660] ;  /* 0x0066600001187983 */ /* 0x000ea80000300a00 */
[----:B------:R-:W2:Y:S04]  /*5d380*/  LDL.LU R8, [R1+0x665c] ;  /* 0x00665c0001087983 */ /* 0x000ea80000300800 */
[----:B------:R-:W2:Y:S02]  /*5d390*/  LDL.LU R9, [R1+0x6658] ;  /* 0x0066580001097983 */ /* 0x000ea40000300800 */
[----:B--2---:R-:W-:-:S15]  /*5d3a0*/  HMMA.16816.F32 R24, R16, R8, R24 ;  /* 0x000000081018723c */ /* 0x004fde0000001818 */
[----:B------:R-:W-:-:S08]  /*5d3b0*/  NOP ;  /* 0x0000000000007918 */ /* 0x000fd00000000000 */
[----:B------:R-:W-:Y:S04]  /*5d3c0*/  STL.64 [R1+0x2e0], R24 ;  /* 0x0002e01801007387 */ /* 0x000fe80000100a00 */
[----:B------:R0:W-:Y:S04]  /*5d3d0*/  STL.64 [R1+0x2e8], R26 ;  /* 0x0002e81a01007387 */ /* 0x0001e80000100a00 */
[----:B0-----:R-:W2:Y:S01]  /*5d3e0*/  LDL.LU.64 R26, [R1+0x6650] ;  /* 0x00665000011a7983 */ /* 0x001ea20000300a00 */
[C---:B------:R-:W-:Y:S03]  /*5d3f0*/  HMMA.16816.F32 R12, R16.reuse, R2, R12 ;  /* 0x00000002100c723c */ /* 0x040fe6000000180c */
[----:B------:R-:W-:Y:S04]  /*5d400*/  STL [R1+0x6550], R9 ;  /* 0x0065500901007387 */ /* 0x000fe80000100800 */
[----:B------:R-:W-:Y:S04]  /*5d410*/  STL.64 [R1+0x6620], R10 ;  /* 0x0066200a01007387 */ /* 0x000fe80000100a00 */
[----:B------:R2:W-:Y:S02]  /*5d420*/  STL [R1+0x6618], R8 ;  /* 0x0066180801007387 */ /* 0x0005e40000100800 */
[----:B--2---:R-:W-:Y:S02]  /*5d430*/  HMMA.16816.F32 R8, R16, R26, R20 ;  /* 0x0000001a1008723c */ /* 0x004fe40000001814 */
[----:B------:R-:W2:Y:S08]  /*5d440*/  LDL.LU R20, [R1+0x3b0] ;  /* 0x0003b00001147983 */ /* 0x000eb00000300800 */
[----:B------:R-:W-:Y:S04]  /*5d450*/  STL.64 [R1+0x2d0], R12 ;  /* 0x0002d00c01007387 */ /* 0x000fe80000100a00 */
[----:B------:R-:W-:Y:S09]  /*5d460*/  STL.64 [R1+0x2d8], R14 ;  /* 0x0002d80e01007387 */ /* 0x000ff20000100a00 */
        /* <DEDUP_REMOVED lines=11> */
[----:B---3--:R0:W-:Y:S04]  /*5d520*/  STL.64 [R1+0x65d0], R22 ;  /* 0x0065d01601007387 */ /* 0x0081e80000100a00 */
[----:B--2---:R-:W-:Y:S04]  /*5d530*/  STL.64 [R1+0x65c8], R20 ;  /* 0x0065c81401007387 */ /* 0x004fe80000100a00 */
[----:B------:R-:W2:Y:S04]  /*5d540*/  LDL.LU R24, [R1+0x390] ;  /* 0x0003900001187983 */ /* 0x000ea80000300800 */
[----:B------:R-:W2:Y:S04]  /*5d550*/  LDL.LU R25, [R1+0x394] ;  /* 0x0003940001197983 */ /* 0x000ea80000300800 */
[----:B------:R-:W3:Y:S04]  /*5d560*/  LDL.LU R26, [R1+0x398] ;  /* 0x00039800011a7983 */ /* 0x000ee80000300800 */
[----:B------:R-:W3:Y:S01]  /*5d570*/  LDL.LU R27, [R1+0x39c] ;  /* 0x00039c00011b7983 */ /* 0x000ee20000300800 */
[----:B0-----:R-:W-:-:S03]  /*5d580*/  IMAD.MOV.U32 R23, RZ, RZ, R0 ;  /* 0x000000ffff177224 */ /* 0x001fc600078e0000 */
[----:B---3--:R-:W-:Y:S04]  /*5d590*/  STL.64 [R1+0x65e0], R26 ;  /* 0x0065e01a01007387 */ /* 0x008fe80000100a00 */
[----:B--2---:R0:W-:Y:S04]  /*5d5a0*/  STL.64 [R1+0x65d8], R24 ;  /* 0x0065d81801007387 */ /* 0x0041e80000100a00 */
[----:B------:R-:W2:Y:S04]  /*5d5b0*/  LDL R22, [R1] ;  /* 0x0000000001167983 */ /* 0x000ea80000100800 */
[----:B------:R-:W3:Y:S04]  /*5d5c0*/  LDL.LU R0, [R1+0x664c] ;  /* 0x00664c0001007983 */ /* 0x000ee80000300800 */
[----:B--2---:R-:W-:Y:S04]  /*5d5d0*/  STL.64 [R1+0x65e8], R22 ;  /* 0x0065e81601007387 */ /* 0x004fe80000100a00 */
[----:B0-----:R-:W2:Y:S04]  /*5d5e0*/  LDL.LU R24, [R1+0x380] ;  /* 0x0003800001187983 */ /* 0x001ea80000300800 */
[----:B------:R-:W2:Y:S04]  /*5d5f0*/  LDL.LU R25, [R1+0x384] ;  /* 0x0003840001197983 */ /* 0x000ea80000300800 */
[----:B------:R-:W4:Y:S04]  /*5d600*/  LDL.LU R26, [R1+0x388] ;  /* 0x00038800011a7983 */ /* 0x000f280000300800 */
[----:B------:R-:W4:Y:S04]  /*5d610*/  LDL.LU R27, [R1+0x38c] ;  /* 0x00038c00011b7983 */ /* 0x000f280000300800 */
[----:B----4-:R-:W-:Y:S04]  /*5d620*/  STL.64 [R1+0x65f8], R26 ;  /* 0x0065f81a01007387 */ /* 0x010fe80000100a00 */
[----:B--2---:R0:W-:Y:S04]  /*5d630*/  STL.64 [R1+0x65f0], R24 ;  /* 0x0065f01801007387 */ /* 0x0041e80000100a00 */
[----:B------:R-:W2:Y:S04]  /*5d640*/  LDL R20, [R1+0x8] ;  /* 0x0000080001147983 */ /* 0x000ea80000100800 */
[----:B------:R-:W2:Y:S04]  /*5d650*/  LDL R21, [R1+0xc] ;  /* 0x00000c0001157983 */ /* 0x000ea80000100800 */
[----:B--2---:R-:W-:Y:S04]  /*5d660*/  STL.64 [R1+0x6600], R20 ;  /* 0x0066001401007387 */ /* 0x004fe80000100a00 */
[----:B0-----:R-:W2:Y:S04]  /*5d670*/  LDL.LU R24, [R1+0x370] ;  /* 0x0003700001187983 */ /* 0x001ea80000300800 */
[----:B------:R-:W2:Y:S04]  /*5d680*/  LDL.LU R25, [R1+0x374] ;  /* 0x0003740001197983 */ /* 0x000ea80000300800 */
[----:B------:R-:W4:Y:S04]  /*5d690*/  LDL.LU R26, [R1+0x378] ;  /* 0x00037800011a7983 */ /* 0x000f280000300800 */
[----:B------:R-:W4:Y:S01]  /*5d6a0*/  LDL.LU R27, [R1+0x37c] ;  /* 0x00037c00011b7983 */ /* 0x000f220000300800 */
[----:B---3--:R-:W-:-:S03]  /*5d6b0*/  IMAD.MOV.U32 R23, RZ, RZ, R0 ;  /* 0x000000ffff177224 */ /* 0x008fc600078e0000 */
[----:B----4-:R-:W-:Y:S04]  /*5d6c0*/  STL.64 [R1+0x6610], R26 ;  /* 0x0066101a01007387 */ /* 0x010fe80000100a00 */
[----:B--2---:R-:W-:Y:S04]  /*5d6d0*/  STL.64 [R1+0x6608], R24 ;  /* 0x0066081801007387 */ /* 0x004fe80000100a00 */
[----:B------:R-:W2:Y:S04]  /*5d6e0*/  LDL R22, [R1+0x10] ;  /* 0x0000100001167983 */ /* 0x000ea80000100800 */
[----:B------:R-:W3:Y:S04]  /*5d6f0*/  LDL.LU R0, [R1+0x6648] ;  /* 0x0066480001007983 */ /* 0x000ee80000300800 */
[----:B------:R-:W4:Y:S04]  /*5d700*/  LDL.LU R8, [R1+0x350] ;  /* 0x0003500001087983 */ /* 0x000f280000300800 */
[----:B------:R-:W4:Y:S04]  /*5d710*/  LDL.LU R9, [R1+0x354] ;  /* 0x0003540001097983 */ /* 0x000f280000300800 */
[----:B------:R-:W5:Y:S04]  /*5d720*/  LDL.LU R10, [R1+0x358] ;  /* 0x00035800010a7983 */ /* 0x000f680000300800 */
[----:B------:R-:W5:Y:S04]  /*5d730*/  LDL.LU R11, [R1+0x35c] ;  /* 0x00035c00010b7983 */ /* 0x000f680000300800 */
[----:B-----5:R0:W-:Y:S04]  /*5d740*/  STL.64 [R1+0x6630], R10 ;  /* 0x0066300a01007387 */ /* 0x0201e80000100a00 */
[----:B0-----:R-:W5:Y:S04]  /*5d750*/  LDL R10, [R1+0x30] ;  /* 0x00003000010a7983 */ /* 0x001f680000100800 */
[----:B----4-:R-:W-:Y:S04]  /*5d760*/  STL.64 [R1+0x6628], R8 ;  /* 0x0066280801007387 */ /* 0x010fe80000100a00 */
[----:B------:R-:W4:Y:S04]  /*5d770*/  LDL.64 R20, [R1+0x18] ;  /* 0x0000180001147983 */ /* 0x000f280000100a00 */
[----:B--2---:R-:W-:Y:S04]  /*5d780*/  STL.64 [R1+0x6640], R22 ;  /* 0x0066401601007387 */ /* 0x004fe80000100a00 */
[----:B----4-:R0:W-:Y:S04]  /*5d790*/  STL.64 [R1+0x6638], R20 ;  /* 0x0066381401007387 */ /* 0x0101e80000100a00 */
[----:B0-----:R-:W5:Y:S04]  /*5d7a0*/  LDL.LU R20, [R1+0x340] ;  /* 0x0003400001147983 */ /* 0x001f680000300800 */
[----:B------:R-:W5:Y:S04]  /*5d7b0*/  LDL.LU R21, [R1+0x344] ;  /* 0x0003440001157983 */ /* 0x000f680000300800 */
[----:B------:R-:W5:Y:S04]  /*5d7c0*/  LDL.LU R22, [R1+0x348] ;  /* 0x0003480001167983 */ /* 0x000f680000300800 */
[----:B------:R-:W5:Y:S04]  /*5d7d0*/  LDL.LU R23, [R1+0x34c] ;  /* 0x00034c0001177983 */ /* 0x000f680000300800 */
[----:B------:R-:W2:Y:S04]  /*5d7e0*/  LDL.LU R24, [R1+0x360] ;  /* 0x0003600001187983 */ /* 0x000ea80000300800 */
[----:B------:R-:W2:Y:S04]  /*5d7f0*/  LDL.LU R25, [R1+0x364] ;  /* 0x0003640001197983 */ /* 0x000ea80000300800 */
[----:B------:R-:W2:Y:S04]  /*5d800*/  LDL.LU R26, [R1+0x368] ;  /* 0x00036800011a7983 */ /* 0x000ea80000300800 */
[----:B------:R-:W2:Y:S04]  /*5d810*/  LDL.LU R27, [R1+0x36c] ;  /* 0x00036c00011b7983 */ /* 0x000ea80000300800 */
[----:B------:R-:W4:Y:S04]  /*5d820*/  LDL.LU R16, [R1+0x1148] ;  /* 0x0011480001107983 */ /* 0x000f280000300800 */
[----:B------:R-:W4:Y:S04]  /*5d830*/  LDL.LU R17, [R1+0x1150] ;  /* 0x0011500001117983 */ /* 0x000f280000300800 */
[----:B------:R-:W5:Y:S04]  /*5d840*/  LDL.LU R18, [R1+0x1158] ;  /* 0x0011580001127983 */ /* 0x000f680000300800 */
[----:B------:R-:W5:Y:S01]  /*5d850*/  LDL.LU R19, [R1+0x1160] ;  /* 0x0011600001137983 */ /* 0x000f620000300800 */
[----:B------:R-:W-:Y:S01]  /*5d860*/  F2FP.F16.E4M3.UNPACK_B R4, R4 ;  /* 0x00000004ff04723e */ /* 0x000fe200020006ff */
[----:B---3--:R-:W-:Y:S01]  /*5d870*/  IMAD.MOV.U32 R11, RZ, RZ, R0 ;  /* 0x000000ffff0b7224 */ /* 0x008fe200078e0000 */
[----:B------:R-:W-:-:S02]  /*5d880*/  F2FP.F16.E4M3.UNPACK_B R5, R5 ;  /* 0x00000005ff05723e */ /* 0x000fc400020006ff */
[----:B------:R-:W-:Y:S02]  /*5d890*/  F2FP.F16.E4M3.UNPACK_B R6, R6 ;  /* 0x00000006ff06723e */ /* 0x000fe400020006ff */
[----:B------:R-:W-:Y:S01]  /*5d8a0*/  F2FP.F16.E4M3.UNPACK_B R7, R7 ;  /* 0x00000007ff07723e */ /* 0x000fe200020006ff */
[----:B-----5:R-:W-:Y:S04]  /*5d8b0*/  STL.64 [R1+0x6560], R18 ;  /* 0x0065601201007387 */ /* 0x020fe80000100a00 */
[----:B----4-:R0:W-:Y:S04]  /*5d8c0*/  STL.64 [R1+0x6558], R16 ;  /* 0x0065581001007387 */ /* 0x0101e80000100a00 */
[----:B0-----:R-:W3:Y:S04]  /*5d8d0*/  LDL.LU R16, [R1+0x3f0] ;  /* 0x0003f00001107983 */ /* 0x001ee80000300800 */
[----:B------:R-:W3:Y:S04]  /*5d8e0*/  LDL.LU R17, [R1+0x3f4] ;  /* 0x0003f40001117983 */ /* 0x000ee80000300800 */
[----:B------:R-:W4:Y:S04]  /*5d8f0*/  LDL.LU R18, [R1+0x3f8] ;  /* 0x0003f80001127983 */ /* 0x000f280000300800 */
[----:B------:R-:W4:Y:S04]  /*5d900*/  LDL.LU R19, [R1+0x3fc] ;  /* 0x0003fc0001137983 */ /* 0x000f280000300800 */
[----:B------:R-:W5:Y:S04]  /*5d910*/  LDL.LU R12, [R1+0x3d0] ;  /* 0x0003d000010c7983 */ /* 0x000f680000300800 */
[----:B------:R-:W5:Y:S04]  /*5d920*/  LDL.LU R13, [R1+0x3d4] ;  /* 0x0003d400010d7983 */ /* 0x000f680000300800 */
[----:B------:R-:W2:Y:S04]  /*5d930*/  LDL.LU R14, [R1+0x3d8] ;  /* 0x0003d800010e7983 */ /* 0x000ea80000300800 */
[----:B------:R-:W2:Y:S01]  /*5d940*/  LDL.LU R15, [R1+0x3dc] ;  /* 0x0003dc00010f7983 */ /* 0x000ea20000300800 */
[C---:B------:R-:W-:Y:S03]  /*5d950*/  HMMA.16816.F32 R8, R4.reuse, R10, R20 ;  /* 0x0000000a0408723c */ /* 0x040fe60000001814 */
[----:B--2---:R-:W-:Y:S04]  /*5d960*/  STL.64 [R1+0x6590], R14 ;  /* 0x0065900e01007387 */ /* 0x004fe80000100a00 */
[----:B-----5:R0:W-:Y:S04]  /*5d970*/  STL.64 [R1+0x6588], R12 ;  /* 0x0065880c01007387 */ /* 0x0201e80000100a00 */
[----:B0-----:R-:W2:Y:S04]  /*5d980*/  LDL.LU R12, [R1+0x3c0] ;  /* 0x0003c000010c7983 */ /* 0x001ea80000300800 */
[----:B------:R-:W2:Y:S04]  /*5d990*/  LDL.LU R13, [R1+0x3c4] ;  /* 0x0003c400010d7983 */ /* 0x000ea80000300800 */
[----:B------:R-:W2:Y:S04]  /*5d9a0*/  LDL.LU R14, [R1+0x3c8] ;  /* 0x0003c800010e7983 */ /* 0x000ea80000300800 */
[----:B------:R-:W2:Y:S04]  /*5d9b0*/  LDL.LU R15, [R1+0x3cc] ;  /* 0x0003cc00010f7983 */ /* 0x000ea80000300800 */
[----:B----4-:R-:W-:Y:S04]  /*5d9c0*/  STL.64 [R1+0x6570], R18 ;  /* 0x0065701201007387 */ /* 0x010fe80000100a00 */
[----:B---3--:R0:W-:Y:S04]  /*5d9d0*/  STL.64 [R1+0x6568], R16 ;  /* 0x0065681001007387 */ /* 0x0081e80000100a00 */
[----:B0-----:R-:W3:Y:S04]  /*5d9e0*/  LDL.LU R16, [R1+0x3e0] ;  /* 0x0003e00001107983 */ /* 0x001ee80000300800 */
[----:B------:R-:W3:Y:S04]  /*5d9f0*/  LDL.LU R17, [R1+0x3e4] ;  /* 0x0003e40001117983 */ /* 0x000ee80000300800 */
[----:B------:R-:W3:Y:S04]  /*5da00*/  LDL.LU R18, [R1+0x3e8] ;  /* 0x0003e80001127983 */ /* 0x000ee80000300800 */
[----:B------:R-:W3:Y:S04]  /*5da10*/  LDL.LU R19, [R1+0x3ec] ;  /* 0x0003ec0001137983 */ /* 0x000ee80000300800 */
[----:B------:R-:W4:Y:S04]  /*5da20*/  LDL.LU.64 R22, [R1+0x6640] ;  /* 0x0066400001167983 */ /* 0x000f280000300a00 */
[----:B------:R-:W5:Y:S04]  /*5da30*/  LDL.LU.64 R20, [R1+0x6638] ;  /* 0x0066380001147983 */ /* 0x000f680000300a00 */
[----:B------:R-:W-:Y:S04]  /*5da40*/  STL.64 [R1+0x250], R8 ;  /* 0x0002500801007387 */ /* 0x000fe80000100a00 */
[----:B------:R0:W-:Y:S04]  /*5da50*/  STL.64 [R1+0x258], R10 ;  /* 0x0002580a01007387 */ /* 0x0001e80000100a00 */
[----:B0-----:R-:W2:Y:S04]  /*5da60*/  LDL.LU.64 R10, [R1+0x6630] ;  /* 0x00663000010a7983 */ /* 0x001ea80000300a00 */
[----:B------:R-:W2:Y:S01]  /*5da70*/  LDL.LU.64 R8, [R1+0x6628] ;  /* 0x0066280001087983 */ /* 0x000ea20000300a00 */
[----:B-----5:R-:W-:Y:S01]  /*5da80*/  IMAD.MOV.U32 R0, RZ, RZ, R21 ;  /* 0x000000ffff007224 */ /* 0x020fe200078e0015 */
[----:B--2---:R-:W-:-:S15]  /*5da90*/  HMMA.16816.F32 R8, R4, R20, R8 ;  /* 0x000000140408723c */ /* 0x004fde0000001808 */
[----:B------:R-:W-:-:S08]  /*5daa0*/  NOP ;  /* 0x0000000000007918 */ /* 0x000fd00000000000 */
[----:B------:R0:W-:Y:S02]  /*5dab0*/  STL.64 [R1+0x240], R8 ;  /* 0x0002400801007387 */ /* 0x0001e40000100a00 */
[----:B0-----:R-:W-:Y:S02]  /*5dac0*/  IMAD.MOV.U32 R9, RZ, RZ, R20 ;  /* 0x000000ffff097224 */ /* 0x001fe400078e0014 */
[C---:B----4-:R-:W-:Y:S01]  /*5dad0*/  HMMA.16816.F32 R20, R4.reuse, R22, R24 ;  /* 0x000000160414723c */ /* 0x050fe20000001818 */
[----:B------:R0:W-:Y:S04]  /*5dae0*/  STL.64 [R1+0x248], R10 ;  /* 0x0002480a01007387 */ /* 0x0001e80000100a00 */
[----:B0-----:R-:W2:Y:S04]  /*5daf0*/  LDL.LU.64 R10, [R1+0x6620] ;  /* 0x00662000010a7983 */ /* 0x001ea80000300a00 */
[----:B------:R-:W4:Y:S04]  /*5db00*/  LDL.LU R8, [R1+0x6618] ;  /* 0x0066180001087983 */ /* 0x000f280000300800 */
[----:B------:R-:W5:Y:S04]  /*5db10*/  LDL.LU.64 R26, [R1+0x6610] ;  /* 0x00661000011a7983 */ /* 0x000f680000300a00 */
[----:B------:R-:W5:Y:S06]  /*5db20*/  LDL.LU.64 R24, [R1+0x6608] ;  /* 0x0066080001187983 */ /* 0x000f6c0000300a00 */
[----:B------:R0:W-:Y:S04]  /*5db30*/  STL.64 [R1+0x230], R20 ;  /* 0x0002301401007387 */ /* 0x0001e80000100a00 */
        /* <DEDUP_REMOVED lines=21> */
[----:B0-----:R-:W3:Y:S04]  /*5dc90*/  LDL.LU.64 R26, [R1+0x65c0] ;  /* 0x0065c000011a7983 */ /* 0x001ee80000300a00 */
[----:B------:R-:W5:Y:S04]  /*5dca0*/  LDL.LU.64 R24, [R1+0x65b8] ;  /* 0x0065b80001187983 */ /* 0x000f680000300a00 */
[----:B------:R0:W-:Y:S04]  /*5dcb0*/  STL.64 [R1+0x64b0], R28 ;  /* 0x0064b01c01007387 */ /* 0x0001e80000100a00 */
[----:B0-----:R-:W4:Y:S04]  /*5dcc0*/  LDL.LU R28, [R1+0x115c] ;  /* 0x00115c00011c7983 */ /* 0x001f280000300800 */
[----:B------:R-:W4:Y:S01]  /*5dcd0*/  LDL.LU R29, [R1+0x1164] ;  /* 0x00116400011d7983 */ /* 0x000f220000300800 */
[----:B---3--:R-:W-:-:S15]  /*5dce0*/  HMMA.16816.F32 R20, R4, R26, R20 ;  /* 0x0000001a0414723c */ /* 0x008fde0000001814 */
        /* <DEDUP_REMOVED lines=10> */
[----:B------:R-:W5:Y:S04]  /*5dd90*/  LDL.LU.64 R20, [R1+0x6598] ;  /* 0x0065980001147983 */ /* 0x000f680000300a00 */
        /* <DEDUP_REMOVED lines=10> */
[----:B0-----:R-:W5:Y:S04]  /*5de40*/  LDL.LU.64 R14, [R1+0x6590] ;  /* 0x00659000010e7983 */ /* 0x001f680000300a00 */
[----:B------:R-:W5:Y:S04]  /*5de50*/  LDL.LU.64 R12, [R1+0x6588] ;  /* 0x00658800010c7983 */ /* 0x000f680000300a00 */
[----:B------:R0:W-:Y:S04]  /*5de60*/  STL [R1+0x6478], R23 ;  /* 0x0064781701007387 */ /* 0x0001e80000100800 */
[----:B0-----:R-:W3:Y:S04]  /*5de70*/  LDL.LU R23, [R1+0x1154] ;  /* 0x0011540001177983 */ /* 0x001ee80000300800 */
[----:B------:R0:W-:Y:S04]  /*5de80*/  STL [R1+0x64e0], R22 ;  /* 0x0064e01601007387 */ /* 0x0001e80000100800 */
[----:B0-----:R-:W4:Y:S01]  /*5de90*/  LDL.LU R22, [R1+0x114c] ;  /* 0x00114c0001167983 */ /* 0x001f220000300800 */
[----:B-----5:R-:W-:-:S15]  /*5dea0*/  HMMA.16816.F32 R12, R4, R20, R12 ;  /* 0x00000014040c723c */ /* 0x020fde000000180c */
[----:B------:R-:W-:-:S08]  /*5deb0*/  NOP ;  /* 0x0000000000007918 */ /* 0x000fd00000000000 */
[----:B------:R-:W-:Y:S04]  /*5dec0*/  STL.64 [R1+0x1c0], R12 ;  /* 0x0001c00c01007387 */ /* 0x000fe80000100a00 */
[----:B------:R0:W-:Y:S04]  /*5ded0*/  STL.64 [R1+0x1c8], R14 ;  /* 0x0001c80e01007387 */ /* 0x0001e80000100a00 */
[----:B0-----:R-:W5:Y:S04]  /*5dee0*/  LDL.LU.64 R14, [R1+0x6580] ;  /* 0x00658000010e7983 */ /* 0x001f680000300a00 */
[----:B------:R-:W2:Y:S04]  /*5def0*/  LDL.LU.64 R12, [R1+0x6578] ;  /* 0x00657800010c7983 */ /* 0x000ea80000300a00 */
[----:B------:R-:W-:Y:S01]  /*5df00*/  STL.64 [R1+0x64c8], R20 ;  /* 0x0064c81401007387 */ /* 0x000fe20000100a00 */
[----:B-----5:R-:W-:-:S15]  /*5df10*/  HMMA.16816.F32 R16, R4, R14, R16 ;  /* 0x0000000e0410723c */ /* 0x020fde0000001810 */
        /* <DEDUP_REMOVED lines=12> */
[----:B------:R0:W-:Y:S02]  /*5dfe0*/  STL.64 [R1+0x6468], R12 ;  /* 0x0064680c01007387 */ /* 0x0001e40000100a00 */
[----:B0-----:R-:W-:Y:S06]  /*5dff0*/  HMMA.16816.F32 R12, R4, R10, R24 ;  /* 0x0000000a040c723c */ /* 0x001fec0000001818 */
[----:B------:R-:W-:Y:S04]  /*5e000*/  STL [R1+0x6444], R10 ;  /* 0x0064440a01007387 */ /* 0x000fe80000100800 */
[----:B------:R-:W-:-:S13]  /*5e010*/  STL [R1+0x6440], R11 ;  /* 0x0064400b01007387 */ /* 0x000fda0000100800 */
[----:B------:R0:W-:Y:S04]  /*5e020*/  STL.64 [R1+0x190], R12 ;  /* 0x0001900c01007387 */ /* 0x0001e80000100a00 */
[----:B------:R1:W-:Y:S04]  /*5e030*/  STL.64 [R1+0x198], R14 ;  /* 0x0001980e01007387 */ /* 0x0003e80000100a00 */
[----:B0-----:R-:W5:Y:S04]  /*5e040*/  LDL.LU R12, [R1+0x4c0] ;  /* 0x0004c000010c7983 */ /* 0x001f680000300800 */
[----:B------:R-:W5:Y:S04]  /*5e050*/  LDL.LU R13, [R1+0x4c4] ;  /* 0x0004c400010d7983 */ /* 0x000f680000300800 */
[----:B-1----:R-:W5:Y:S04]  /*5e060*/  LDL.LU R14, [R1+0x4c8] ;  /* 0x0004c800010e7983 */ /* 0x002f680000300800 */
[----:B------:R-:W5:Y:S04]  /*5e070*/  LDL.LU R15, [R1+0x4cc] ;  /* 0x0004cc00010f7983 */ /* 0x000f680000300800 */
[----:B------:R-:W3:Y:S04]  /*5e080*/  LDL.LU R24, [R1+0x490] ;  /* 0x0004900001187983 */ /* 0x000ee80000300800 */
[----:B------:R-:W3:Y:S04]  /*5e090*/  LDL.LU R25, [R1+0x494] ;  /* 0x0004940001197983 */ /* 0x000ee80000300800 */
[----:B------:R-:W2:Y:S04]  /*5e0a0*/  LDL.LU R26, [R1+0x498] ;  /* 0x00049800011a7983 */ /* 0x000ea80000300800 */
[----:B------:R-:W2:Y:S04]  /*5e0b0*/  LDL.LU R27, [R1+0x49c] ;  /* 0x00049c00011b7983 */ /* 0x000ea80000300800 */
[----:B--2---:R-:W-:Y:S04]  /*5e0c0*/  STL.64 [R1+0x64c0], R26 ;  /* 0x0064c01a01007387 */ /* 0x004fe80000100a00 */
[----:B---3--:R0:W-:Y:S04]  /*5e0d0*/  STL.64 [R1+0x64b8], R24 ;  /* 0x0064b81801007387 */ /* 0x0081e80000100a00 */
[----:B0-----:R-:W2:Y:S04]  /*5e0e0*/  LDL.LU R24, [R1+0x480] ;  /* 0x0004800001187983 */ /* 0x001ea80000300800 */
[----:B------:R-:W2:Y:S04]  /*5e0f0*/  LDL.LU R25, [R1+0x484] ;  /* 0x0004840001197983 */ /* 0x000ea80000300800 */
[----:B------:R-:W3:Y:S04]  /*5e100*/  LDL.LU R26, [R1+0x488] ;  /* 0x00048800011a7983 */ /* 0x000ee80000300800 */
[----:B------:R-:W3:Y:S01]  /*5e110*/  LDL.LU R27, [R1+0x48c] ;  /* 0x00048c00011b7983 */ /* 0x000ee20000300800 */
[----:B----4-:R-:W-:-:S02]  /*5e120*/  IMAD R16, R16, 0x100, R22 ;  /* 0x0000010010107824 */ /* 0x010fc400078e0216 */
[----:B------:R-:W-:Y:S02]  /*5e130*/  IMAD R17, R17, 0x100, R23 ;  /* 0x0000010011117824 */ /* 0x000fe400078e0217 */
[----:B------:R-:W4:Y:S04]  /*5e140*/  LDL.64 R22, [R1+0x10] ;  /* 0x0000100001167983 */ /* 0x000f280000100a00 */
[----:B---3--:R-:W-:Y:S04]  /*5e150*/  STL.64 [R1+0x64d8], R26 ;  /* 0x0064d81a01007387 */ /* 0x008fe80000100a00 */
        /* <DEDUP_REMOVED lines=11> */
[----:B---3--:R0:W-:Y:S02]  /*5e210*/  STL.64 [R1+0x6500], R26 ;  /* 0x0065001a01007387 */ /* 0x0081e40000100a00 */
[----:B0-----:R-:W-:-:S02]  /*5e220*/  IMAD.MOV.U32 R26, RZ, RZ, R9 ;  /* 0x000000ffff1a7224 */ /* 0x001fc400078e0009 */
[----:B------:R-:W-:Y:S01]  /*5e230*/  IMAD.MOV.U32 R27, RZ, RZ, R0 ;  /* 0x000000ffff1b7224 */ /* 0x000fe200078e0000 */
[----:B------:R-:W3:Y:S04]  /*5e240*/  LDL.LU R9, [R1+0x6550] ;  /* 0x0065500001097983 */ /* 0x000ee80000300800 */
[----:B------:R0:W-:Y:S04]  /*5e250*/  STL.64 [R1+0x6518], R26 ;  /* 0x0065181a01007387 */ /* 0x0001e80000100a00 */
[----:B0-----:R-:W5:Y:S04]  /*5e260*/  LDL.64 R26, [R1+0x20] ;  /* 0x00002000011a7983 */ /* 0x001f680000100a00 */
[----:B--2---:R0:W-:Y:S04]  /*5e270*/  STL.64 [R1+0x64f8], R24 ;  /* 0x0064f81801007387 */ /* 0x0041e80000100a00 */
[----:B0-----:R-:W2:Y:S04]  /*5e280*/  LDL.64 R24, [R1+0x30] ;  /* 0x0000300001187983 */ /* 0x001ea80000100a00 */
        /* <DEDUP_REMOVED lines=8> */
[----:B0-----:R-:W3:Y:S04]  /*5e310*/  LDL.LU R24, [R1+0x410] ;  /* 0x0004100001187983 */ /* 0x001ee80000300800 */
[----:B------:R-:W3:Y:S04]  /*5e320*/  LDL.LU R25, [R1+0x414] ;  /* 0x0004140001197983 */ /* 0x000ee80000300800 */
[----:B------:R-:W3:Y:S04]  /*5e330*/  LDL.LU R26, [R1+0x418] ;  /* 0x00041800011a7983 */ /* 0x000ee80000300800 */
[----:B------:R-:W3:Y:S04]  /*5e340*/  LDL.LU R27, [R1+0x41c] ;  /* 0x00041c00011b7983 */ /* 0x000ee80000300800 */
[----:B------:R-:W2:Y:S04]  /*5e350*/  LDL.64 R20, [R1+0x8] ;  /* 0x0000080001147983 */ /* 0x000ea80000100a00 */
[----:B----4-:R-:W-:Y:S04]  /*5e360*/  STL.64 [R1+0x6510], R22 ;  /* 0x0065101601007387 */ /* 0x010fe80000100a00 */
[----:B--2---:R0:W-:Y:S04]  /*5e370*/  STL.64 [R1+0x6508], R20 ;  /* 0x0065081401007387 */ /* 0x0041e80000100a00 */
[----:B0-----:R-:W2:Y:S04]  /*5e380*/  LDL.LU R20, [R1+0x450] ;  /* 0x0004500001147983 */ /* 0x001ea80000300800 */
[----:B------:R-:W2:Y:S04]  /*5e390*/  LDL.LU R21, [R1+0x454] ;  /* 0x0004540001157983 */ /* 0x000ea80000300800 */
[----:B------:R-:W4:Y:S04]  /*5e3a0*/  LDL.LU R22, [R1+0x458] ;  /* 0x0004580001167983 */ /* 0x000f280000300800 */
[----:B------:R-:W4:Y:S01]  /*5e3b0*/  LDL.LU R23, [R1+0x45c] ;  /* 0x00045c0001177983 */ /* 0x000f220000300800 */
[----:B------:R-:W-:-:S02]  /*5e3c0*/  IMAD R18, R18, 0x100, R28 ;  /* 0x0000010012127824 */ /* 0x000fc400078e021c */
[----:B------:R-:W-:Y:S01]  /*5e3d0*/  IMAD R19, R19, 0x100, R29 ;  /* 0x0000010013137824 */ /* 0x000fe200078e021d */
[C---:B---3--:R-:W-:Y:S01]  /*5e3e0*/  HMMA.16816.F32 R24, R4.reuse, R8, R24 ;  /* 0x000000080418723c */ /* 0x048fe20000001818 */
[----:B----4-:R-:W-:Y:S04]  /*5e3f0*/  STL.64 [R1+0x6528], R22 ;  /* 0x0065281601007387 */ /* 0x010fe80000100a00 */
[----:B--2---:R0:W-:Y:S04]  /*5e400*/  STL.64 [R1+0x6520], R20 ;  /* 0x0065201401007387 */ /* 0x0041e80000100a00 */
[----:B0-----:R-:W2:Y:S04]  /*5e410*/  LDL.LU R20, [R1+0x420] ;  /* 0x0004200001147983 */ /* 0x001ea80000300800 */
[----:B------:R-:W2:Y:S04]  /*5e420*/  LDL.LU R21, [R1+0x424] ;  /* 0x0004240001157983 */ /* 0x000ea80000300800 */
[----:B------:R-:W2:Y:S04]  /*5e430*/  LDL.LU R22, [R1+0x428] ;  /* 0x0004280001167983 */ /* 0x000ea80000300800 */
[----:B------:R-:W2:Y:S04]  /*5e440*/  LDL.LU R23, [R1+0x42c] ;  /* 0x00042c0001177983 */ /* 0x000ea80000300800 */
[----:B------:R-:W3:Y:S04]  /*5e450*/  LDL.64 R28, [R1] ;  /* 0x00000000011c7983 */ /* 0x000ee80000100a00 */
[----:B------:R-:W-:Y:S04]  /*5e460*/  STL.64 [R1+0x6488], R14 ;  /* 0x0064880e01007387 */ /* 0x000fe80000100a00 */
[----:B------:R0:W-:Y:S04]  /*5e470*/  STL.64 [R1+0x6480], R12 ;  /* 0x0064800c01007387 */ /* 0x0001e80000100a00 */
[----:B0-----:R-:W4:Y:S04]  /*5e480*/  LDL.LU R12, [R1+0x4b0] ;  /* 0x0004b000010c7983 */ /* 0x001f280000300800 */
[----:B------:R-:W4:Y:S04]  /*5e490*/  LDL.LU R13, [R1+0x4b4] ;  /* 0x0004b400010d7983 */ /* 0x000f280000300800 */
[----:B------:R-:W5:Y:S04]  /*5e4a0*/  LDL.LU R14, [R1+0x4b8] ;  /* 0x0004b800010e7983 */ /* 0x000f680000300800 */
[----:B------:R-:W5:Y:S04]  /*5e4b0*/  LDL.LU R15, [R1+0x4bc] ;  /* 0x0004bc00010f7983 */ /* 0x000f680000300800 */
[----:B-----5:R-:W-:Y:S04]  /*5e4c0*/  STL.64 [R1+0x6498], R14 ;  /* 0x0064980e01007387 */ /* 0x020fe80000100a00 */
[----:B----4-:R0:W-:Y:S04]  /*5e4d0*/  STL.64 [R1+0x6490], R12 ;  /* 0x0064900c01007387 */ /* 0x0101e80000100a00 */
[----:B0-----:R-:W4:Y:S04]  /*5e4e0*/  LDL.LU R12, [R1+0x4a0] ;  /* 0x0004a000010c7983 */ /* 0x001f280000300800 */
[----:B------:R-:W4:Y:S04]  /*5e4f0*/  LDL.LU R13, [R1+0x4a4] ;  /* 0x0004a400010d7983 */ /* 0x000f280000300800 */
[----:B------:R-:W4:Y:S04]  /*5e500*/  LDL.LU R14, [R1+0x4a8] ;  /* 0x0004a800010e7983 */ /* 0x000f280000300800 */
[----:B------:R-:W4:Y:S04]  /*5e510*/  LDL.LU R15, [R1+0x4ac] ;  /* 0x0004ac00010f7983 */ /* 0x000f280000300800 */
[----:B------:R-:W-:Y:S04]  /*5e520*/  STL.64 [R1+0x2c0], R24 ;  /* 0x0002c01801007387 */ /* 0x000fe80000100a00 */
[----:B------:R0:W-:Y:S04]  /*5e530*/  STL.64 [R1+0x2c8], R26 ;  /* 0x0002c81a01007387 */ /* 0x0001e80000100a00 */
[----:B0-----:R-:W5:Y:S04]  /*5e540*/  LDL.LU.64 R26, [R1+0x6548] ;  /* 0x00654800011a7983 */ /* 0x001f680000300a00 */
[----:B------:R-:W5:Y:S04]  /*5e550*/  LDL.LU.64 R24, [R1+0x6540] ;  /* 0x0065400001187983 */ /* 0x000f680000300a00 */
[----:B------:R-:W-:Y:S01]  /*5e560*/  STL [R1+0x6428], R9 ;  /* 0x0064280901007387 */ /* 0x000fe20000100800 */
[----:B-----5:R-:W-:-:S15]  /*5e570*/  HMMA.16816.F32 R24, R4, R2, R24 ;  /* 0x000000020418723c */ /* 0x020fde0000001818 */
[----:B------:R-:W-:-:S08]  /*5e580*/  NOP ;  /* 0x0000000000007918 */ /* 0x000fd00000000000 */
[----:B------:R-:W-:Y:S04]  /*5e590*/  STL.64 [R1+0x2b0], R24 ;  /* 0x0002b01801007387 */ /* 0x000fe80000100a00 */
[----:B------:R0:W-:Y:S04]  /*5e5a0*/  STL.64 [R1+0x2b8], R26 ;  /* 0x0002b81a01007387 */ /* 0x0001e80000100a00 */
[----:B0-----:R-:W2:Y:S04]  /*5e5b0*/  LDL.LU.64 R26, [R1+0x6538] ;  /* 0x00653800011a7983 */ /* 0x001ea80000300a00 */
[----:B------:R-:W5:Y:S01]  /*5e5c0*/  LDL.LU.64 R24, [R1+0x6530] ;  /* 0x0065300001187983 */ /* 0x000f620000300a00 */
[----:B--2---:R-:W-:Y:S03]  /*5e5d0*/  HMMA.16816.F32 R4, R4, R26, R20 ;  /* 0x0000001a0404723c */ /* 0x004fe60000001814 */
[----:B------:R-:W2:Y:S03]  /*5e5e0*/  LDL.LU.64 R22, [R1+0x6528] ;  /* 0x0065280001167983 */ /* 0x000ea60000300a00 */
[----:B------:R-:W-:Y:S01]  /*5e5f0*/  IMAD.MOV.U32 R10, RZ, RZ, R26 ;  /* 0x000000ffff0a7224 */ /* 0x000fe200078e001a */
[----:B------:R-:W2:Y:S01]  /*5e600*/  LDL.LU.64 R20, [R1+0x6520] ;  /* 0x0065200001147983 */ /* 0x000ea20000300a00 */
[----:B------:R-:W-:-:S15]  /*5e610*/  IMAD.MOV.U32 R9, RZ, RZ, R27 ;  /* 0x000000ffff097224 */ /* 0x000fde00078e001b */
[----:B------:R0:W-:Y:S04]  /*5e620*/  STL.64 [R1+0x180], R4 ;  /* 0x0001800401007387 */ /* 0x0001e80000100a00 */
[----:B------:R1:W-:Y:S04]  /*5e630*/  STL.64 [R1+0x188], R6 ;  /* 0x0001880601007387 */ /* 0x0003e80000100a00 */
[----:B------:R-:W2:Y:S04]  /*5e640*/  LDL.LU.64 R26, [R1+0x6518] ;  /* 0x00651800011a7983 */ /* 0x000ea80000300a00 */
[----:B0-----:R-:W5:Y:S04]  /*5e650*/  LDL.LU R4, [R1+0x440] ;  /* 0x0004400001047983 */ /* 0x001f680000300800 */
[----:B------:R-:W5:Y:S04]  /*5e660*/  LDL.LU R5, [R1+0x444] ;  /* 0x0004440001057983 */ /* 0x000f680000300800 */
[----:B-1----:R-:W5:Y:S04]  /*5e670*/  LDL.LU R6, [R1+0x448] ;  /* 0x0004480001067983 */ /* 0x002f680000300800 */
[----:B------:R-:W5:Y:S01]  /*5e680*/  LDL.LU R7, [R1+0x44c] ;  /* 0x00044c0001077983 */ /* 0x000f620000300800 */
[----:B------:R-:W-:-:S02]  /*5e690*/  F2FP.F16.E4M3.UNPACK_B R16, R16 ;  /* 0x00000010ff10723e */ /* 0x000fc400020006ff */
[----:B------:R-:W-:Y:S02]  /*5e6a0*/  F2FP.F16.E4M3.UNPACK_B R17, R17 ;  /* 0x00000011ff11723e */ /* 0x000fe400020006ff */
[----:B------:R-:W-:Y:S02]  /*5e6b0*/  F2FP.F16.E4M3.UNPACK_B R18, R18 ;  /* 0x00000012ff12723e */ /* 0x000fe400020006ff */
[----:B------:R-:W-:-:S07]  /*5e6c0*/  F2FP.F16.E4M3.UNPACK_B R19, R19 ;  /* 0x00000013ff13723e */ /* 0x000fce00020006ff */
[----:B-----5:R-:W-:-:S15]  /*5e6d0*/  HMMA.16816.F32 R4, R16, R24, R4 ;  /* 0x000000181004723c */ /* 0x020fde0000001804 */
[----:B------:R-:W-:-:S08]  /*5e6e0*/  NOP ;  /* 0x0000000000007918 */ /* 0x000fd00000000000 */
[----:B------:R0:W-:Y:S02]  /*5e6f0*/  STL.64 [R1+0x170], R4 ;  /* 0x0001700401007387 */ /* 0x0001e40000100a00 */
[----:B0-----:R-:W-:Y:S02]  /*5e700*/  IMAD.MOV.U32 R5, RZ, RZ, R24 ;  /* 0x000000ffff057224 */ /* 0x001fe400078e0018 */
[----:B------:R-:W-:Y:S02]  /*5e710*/  IMAD.MOV.U32 R4, RZ, RZ, R25 ;  /* 0x000000ffff047224 */ /* 0x000fe400078e0019 */
[----:B--2---:R-:W-:Y:S01]  /*5e720*/  HMMA.16816.F32 R24, R16, R26, R20 ;  /* 0x0000001a1018723c */ /* 0x004fe20000001814 */
[----:B------:R-:W-:Y:S04]  /*5e730*/  STL.64 [R1+0x178], R6 ;  /* 0x0001780601007387 */ /* 0x000fe80000100a00 */
[----:B------:R-:W2:Y:S04]  /*5e740*/  LDL.LU.64 R22, [R1+0x6510] ;  /* 0x0065100001167983 */ /* 0x000ea80000300a00 */
[----:B------:R-:W5:-:S14]  /*5e750*/  LDL.LU.64 R20, [R1+0x6508] ;  /* 0x0065080001147983 */ /* 0x000f5c0000300a00 */
        /* <DEDUP_REMOVED lines=8> */
[----:B0-----:R-:W5:Y:S04]  /*5e7e0*/  LDL.LU.64 R26, [R1+0x64f0] ;  /* 0x0064f000011a7983 */ /* 0x001f680000300a00 */
[----:B------:R-:W5:Y:S01]  /*5e7f0*/  LDL.LU.64 R24, [R1+0x64e8] ;  /* 0x0064e80001187983 */ /* 0x000f620000300a00 */
[----:B------:R-:W-:-:S03]  /*5e800*/  IMAD.MOV.U32 R7, RZ, RZ, R22 ;  /* 0x000000ffff077224 */ /* 0x000fc600078e0016 */
[----:B------:R-:W2:Y:S01]  /*5e810*/  LDL.LU R22, [R1+0x64e0] ;  /* 0x0064e00001167983 */ /* 0x000ea20000300800 */
[----:B-----5:R-:W-:-:S15]  /*5e820*/  HMMA.16816.F32 R24, R16, R20, R24 ;  /* 0x000000141018723c */ /* 0x020fde0000001818 */
[----:B------:R-:W-:-:S08]  /*5e830*/  NOP ;  /* 0x0000000000007918 */ /* 0x000fd00000000000 */
[----:B------:R-:W-:Y:S04]  /*5e840*/  STL.64 [R1+0x140], R24 ;  /* 0x0001401801007387 */ /* 0x000fe80000100a00 */
[----:B------:R0:W-:Y:S04]  /*5e850*/  STL.64 [R1+0x148], R26 ;  /* 0x0001481a01007387 */ /* 0x0001e80000100a00 */
[----:B0-----:R-:W5:Y:S04]  /*5e860*/  LDL.LU.64 R26, [R1+0x64d8] ;  /* 0x0064d800011a7983 */ /* 0x001f680000300a00 */
[----:B------:R-:W5:Y:S01]  /*5e870*/  LDL.LU.64 R24, [R1+0x64d0] ;  /* 0x0064d00001187983 */ /* 0x000f620000300a00 */
[----:B------:R-:W-:-:S02]  /*5e880*/  IMAD.MOV.U32 R6, RZ, RZ, R23 ;  /* 0x000000ffff067224 */ /* 0x000fc400078e0017 */
[----:B------:R-:W-:Y:S02]  /*5e890*/  IMAD.MOV.U32 R23, RZ, RZ, R20 ;  /* 0x000000ffff177224 */ /* 0x000fe400078e0014 */
[----:B------:R-:W-:Y:S02]  /*5e8a0*/  IMAD.MOV.U32 R11, RZ, RZ, R21 ;  /* 0x000000ffff0b7224 */ /* 0x000fe400078e0015 */
[----:B------:R-:W2:Y:S01]  /*5e8b0*/  LDL.LU.64 R20, [R1+0x64c8] ;  /* 0x0064c80001147983 */ /* 0x000ea20000300a00 */
[----:B---3--:R-:W-:Y:S01]  /*5e8c0*/  IMAD.MOV.U32 R0, RZ, RZ, R29 ;  /* 0x000000ffff007224 */ /* 0x008fe200078e001d */
[----:B-----5:R-:W-:-:S15]  /*5e8d0*/  HMMA.16816.F32 R24, R16, R28, R24 ;  /* 0x0000001c1018723c */ /* 0x020fde0000001818 */
[----:B------:R-:W-:-:S08]  /*5e8e0*/  NOP ;  /* 0x0000000000007918 */ /* 0x000fd00000000000 */
[----:B------:R-:W-:Y:S04]  /*5e8f0*/  STL.64 [R1+0x130], R24 ;  /* 0x0001301801007387 */ /* 0x000fe80000100a00 */
[----:B------:R0:W-:Y:S04]  /*5e900*/  STL.64 [R1+0x138], R26 ;  /* 0x0001381a01007387 */ /* 0x0001e80000100a00 */
[----:B0-----:R-:W3:Y:S04]  /*5e910*/  LDL.LU.64 R26, [R1+0x64c0] ;  /* 0x0064c000011a7983 */ /* 0x001ee80000300a00 */
[----:B------:R-:W3:Y:S04]  /*5e920*/  LDL.LU.64 R24, [R1+0x64b8] ;  /* 0x0064b80001187983 */ /* 0x000ee80000300a00 */
[----:B------:R-:W3:Y:S02]  /*5e930*/  LDL.LU.64 R28, [R1+0x64b0] ;  /* 0x0064b000011c7983 */ /* 0x000ee40000300a00 */
[----:B---3--:R-:W-:-:S15]  /*5e940*/  HMMA.16816.F32 R24, R16, R28, R24 ;  /* 0x0000001c1018723c */ /* 0x008fde0000001818 */
[----:B------:R-:W-:-:S08]  /*5e950*/  NOP ;  /* 0x0000000000007918 */ /* 0x000fd00000000000 */
[----:B------:R-:W-:Y:S04]  /*5e960*/  STL.64 [R1+0x120], R24 ;  /* 0x0001201801007387 */ /* 0x000fe80000100a00 */
[----:B------:R0:W-:Y:S04]  /*5e970*/  STL.64 [R1+0x128], R26 ;  /* 0x0001281a01007387 */ /* 0x0001e80000100a00 */
[----:B0-----:R-:W4:Y:S04]  /*5e980*/  LDL.LU.64 R26, [R1+0x64a8] ;  /* 0x0064a800011a7983 */ /* 0x001f280000300a00 */
[----:B------:R-:W3:Y:S01]  /*5e990*/  LDL.LU.64 R24, [R1+0x64a0] ;  /* 0x0064a00001187983 */ /* 0x000ee20000300a00 */
[----:B----4-:R-:W-:-:S15]  /*5e9a0*/  HMMA.16816.F32 R12, R16, R26, R12 ;  /* 0x0000001a100c723c */ /* 0x010fde000000180c */
        /* <DEDUP_REMOVED lines=9> */
[----:B0-----:R-:W2:Y:S04]  /*5ea40*/  LDL.LU.64 R14, [R1+0x6488] ;  /* 0x00648800010e7983 */ /* 0x001ea80000300a00 */
[----:B------:R-:W2:Y:S04]  /*5ea50*/  LDL.LU.64 R12, [R1+0x6480] ;  /* 0x00648000010c7983 */ /* 0x000ea80000300a00 */
[----:B------:R0:W-:Y:S02]  /*5ea60*/  STL.64 [R1+0x63a0], R26 ;  /* 0x0063a01a01007387 */ /* 0x0001e40000100a00 */
[----:B0-----:R-:W-:-:S02]  /*5ea70*/  IMAD.MOV.U32 R26, RZ, RZ, R23 ;  /* 0x000000ffff1a7224 */ /* 0x001fc400078e0017 */
[----:B------:R-:W2:Y:S01]  /*5ea80*/  LDL.LU R23, [R1+0x6478] ;  /* 0x0064780001177983 */ /* 0x000ea20000300800 */
[----:B------:R-:W-:-:S03]  /*5ea90*/  IMAD.MOV.U32 R27, RZ, RZ, R11 ;  /* 0x000000ffff1b7224 */ /* 0x000fc600078e000b */
[----:B------:R0:W-:Y:S04]  /*5eaa0*/  STL.64 [R1+0x6398], R24 ;  /* 0x0063981801007387 */ /* 0x0001e80000100a00 */
[----:B------:R-:W-:Y:S01]  /*5eab0*/  STL.64 [R1+0x63d0], R26 ;  /* 0x0063d01a01007387 */ /* 0x000fe20000100a00 */
[----:B0-----:R-:W-:Y:S02]  /*5eac0*/  IMAD.MOV.U32 R24, RZ, RZ, R7 ;  /* 0x000000ffff187224 */ /* 0x001fe400078e0007 */
[----:B------:R-:W-:-:S05]  /*5ead0*/  IMAD.MOV.U32 R25, RZ, RZ, R6 ;  /* 0x000000ffff197224 */ /* 0x000fca00078e0006 */
        /* <DEDUP_REMOVED lines=9> */
[----:B0-----:R-:W2:Y:S04]  /*5eb70*/  LDL.LU.64 R14, [R1+0x6470] ;  /* 0x00647000010e7983 */ /* 0x001ea80000300a00 */
[----:B------:R-:W4:Y:S01]  /*5eb80*/  LDL.LU.64 R12, [R1+0x6468] ;  /* 0x00646800010c7983 */ /* 0x000f220000300a00 */
[----:B---3--:R-:W-:-:S15]  /*5eb90*/  HMMA.16816.F32 R24, R16, R20, R24 ;  /* 0x000000141018723c */ /* 0x008fde0000001818 */
[----:B------:R-:W-:-:S08]  /*5eba0*/  NOP ;  /* 0x0000000000007918 */ /* 0x000fd00000000000 */
[----:B------:R0:W-:Y:S04]  /*5ebb0*/  STL.64 [R1+0xe0], R24 ;  /* 0x0000e01801007387 */ /* 0x0001e80000100a00 */
[----:B------:R1:W-:Y:S04]  /*5ebc0*/  STL.64 [R1+0xe8], R26 ;  /* 0x0000e81a01007387 */ /* 0x0003e80000100a00 */
[----:B0-----:R-:W3:Y:S04]  /*5ebd0*/  LDL.LU R24, [R1+0x550] ;  /* 0x0005500001187983 */ /* 0x001ee80000300800 */
[----:B------:R-:W3:Y:S04]  /*5ebe0*/  LDL.LU R25, [R1+0x554] ;  /* 0x0005540001197983 */ /* 0x000ee80000300800 */
[----:B-1----:R-:W5:Y:S04]  /*5ebf0*/  LDL.LU R26, [R1+0x558] ;  /* 0x00055800011a7983 */ /* 0x002f680000300800 */
[----:B------:R-:W5:Y:S04]  /*5ec00*/  LDL.LU R27, [R1+0x55c] ;  /* 0x00055c00011b7983 */ /* 0x000f680000300800 */
[----:B-----5:R0:W-:Y:S04]  /*5ec10*/  STL.64 [R1+0x63e0], R26 ;  /* 0x0063e01a01007387 */ /* 0x0201e80000100a00 */
[----:B---3--:R1:W-:Y:S01]  /*5ec20*/  STL.64 [R1+0x63d8], R24 ;  /* 0x0063d81801007387 */ /* 0x0083e20000100a00 */
[----:B0-----:R-:W-:-:S02]  /*5ec30*/  IMAD.MOV.U32 R26, RZ, RZ, R5 ;  /* 0x000000ffff1a7224 */ /* 0x001fc400078e0005 */
[----:B------:R-:W-:Y:S02]  /*5ec40*/  IMAD.MOV.U32 R27, RZ, RZ, R4 ;  /* 0x000000ffff1b7224 */ /* 0x000fe400078e0004 */
[----:B-1----:R-:W-:Y:S02]  /*5ec50*/  IMAD.MOV.U32 R24, RZ, RZ, R10 ;  /* 0x000000ffff187224 */ /* 0x002fe400078e000a */
[----:B------:R-:W-:Y:S01]  /*5ec60*/  IMAD.MOV.U32 R25, RZ, RZ, R9 ;  /* 0x000000ffff197224 */ /* 0x000fe200078e0009 */
[----:B------:R-:W-:Y:S04]  /*5ec70*/  STL.64 [R1+0x6410], R26 ;  /* 0x0064101a01007387 */ /* 0x000fe80000100a00 */
[----:B------:R-:W-:Y:S04]  /*5ec80*/  STL.64 [R1+0x6408], R24 ;  /* 0x0064081801007387 */ /* 0x000fe80000100a00 */
[----:B------:R-:W-:Y:S04]  /*5ec90*/  STL.64 [R1+0x6380], R22 ;  /* 0x0063801601007387 */ /* 0x000fe80000100a00 */
[----:B------:R0:W-:Y:S04]  /*5eca0*/  STL.64 [R1+0x6378], R20 ;  /* 0x0063781401007387 */ /* 0x0001e80000100a00 */
[----:B0-----:R-:W3:Y:S04]  /*5ecb0*/  LDL.LU R20, [R1+0x570] ;  /* 0x0005700001147983 */ /* 0x001ee80000300800 */
[----:B------:R-:W3:Y:S04]  /*5ecc0*/  LDL.LU R21, [R1+0x574] ;  /* 0x0005740001157983 */ /* 0x000ee80000300800 */
[----:B------:R-:W5:Y:S04]  /*5ecd0*/  LDL.LU R22, [R1+0x578] ;  /* 0x0005780001167983 */ /* 0x000f680000300800 */
[----:B------:R-:W5:Y:S04]  /*5ece0*/  LDL.LU R23, [R1+0x57c] ;  /* 0x00057c0001177983 */ /* 0x000f680000300800 */
[----:B------:R-:W2:Y:S04]  /*5ecf0*/  LDL.LU R24, [R1+0x530] ;  /* 0x0005300001187983 */ /* 0x000ea80000300800 */
[----:B------:R-:W2:Y:S04]  /*5ed00*/  LDL.LU R25, [R1+0x534] ;  /* 0x0005340001197983 */ /* 0x000ea80000300800 */
[----:B------:R-:W4:Y:S04]  /*5ed10*/  LDL.LU R26, [R1+0x538] ;  /* 0x00053800011a7983 */ /* 0x000f280000300800 */
[----:B------:R-:W4:Y:S04]  /*5ed20*/  LDL.LU R27, [R1+0x53c] ;  /* 0x00053c00011b7983 */ /* 0x000f280000300800 */
[----:B------:R-:W3:Y:S04]  /*5ed30*/  LDL.LU R10, [R1+0x116c] ;  /* 0x00116c00010a7983 */ /* 0x000ee80000300800 */
[----:B------:R-:W5:Y:S04]  /*5ed40*/  LDL.LU R4, [R1+0x1168] ;  /* 0x0011680001047983 */ /* 0x000f680000300800 */
[----:B------:R-:W3:Y:S04]  /*5ed50*/  LDL.LU R11, [R1+0x1174] ;  /* 0x00117400010b7983 */ /* 0x000ee80000300800 */
[----:B------:R-:W5:Y:S04]  /*5ed60*/  LDL.LU R5, [R1+0x1170] ;  /* 0x0011700001057983 */ /* 0x000f680000300800 */
[----:B------:R-:W2:Y:S04]  /*5ed70*/  LDL.LU R9, [R1+0x117c] ;  /* 0x00117c0001097983 */ /* 0x000ea80000300800 */
        /* <DEDUP_REMOVED lines=12> */
[----:B------:R-:W3:Y:S04]  /*5ee40*/  LDL.LU R6, [R1+0x1178] ;  /* 0x0011780001067983 */ /* 0x000ee80000300800 */
[----:B------:R-:W3:Y:S04]  /*5ee50*/  LDL.LU R7, [R1+0x1180] ;  /* 0x0011800001077983 */ /* 0x000ee80000300800 */
[----:B----4-:R-:W-:Y:S04]  /*5ee60*/  STL.64 [R1+0x6420], R26 ;  /* 0x0064201a01007387 */ /* 0x010fe80000100a00 */
        /* <DEDUP_REMOVED lines=13> */
[----:B0-----:R-:W5:Y:S04]  /*5ef40*/  LDL.LU R20, [R1+0x540] ;  /* 0x0005400001147983 */ /* 0x001f680000300800 */
[----:B------:R-:W5:Y:S04]  /*5ef50*/  LDL.LU R21, [R1+0x544] ;  /* 0x0005440001157983 */ /* 0x000f680000300800 */
[----:B------:R-:W3:Y:S04]  /*5ef60*/  LDL.LU R22, [R1+0x548] ;  /* 0x0005480001167983 */ /* 0x000ee80000300800 */
[----:B------:R-:W3:Y:S01]  /*5ef70*/  LDL.LU R23, [R1+0x54c] ;  /* 0x00054c0001177983 */ /* 0x000ee20000300800 */
[C---:B--2---:R-:W-:Y:S03]  /*5ef80*/  HMMA.16816.F32 R8, R16.reuse, R14, R8 ;  /* 0x0000000e1008723c */ /* 0x044fe60000001808 */
[----:B---3--:R-:W-:Y:S04]  /*5ef90*/  STL.64 [R1+0x6400], R22 ;  /* 0x0064001601007387 */ /* 0x008fe80000100a00 */
[----:B-----5:R0:W-:Y:S04]  /*5efa0*/  STL.64 [R1+0x63f8], R20 ;  /* 0x0063f81401007387 */ /* 0x0201e80000100a00 */
        /* <DEDUP_REMOVED lines=20> */
[----:B---3--:R-:W-:-:S03]  /*5f0f0*/  IMAD R4, R4, 0x100, R10 ;  /* 0x0000010004047824 */ /* 0x008fc600078e020a */
[----:B------:R-:W4:Y:S01]  /*5f100*/  LDL.LU R10, [R1+0x6444] ;  /* 0x00644400010a7983 */ /* 0x000f220000300800 */
[----:B------:R-:W-:-:S03]  /*5f110*/  IMAD R5, R5, 0x100, R11 ;  /* 0x0000010005057824 */ /* 0x000fc600078e020b */
[----:B------:R-:W4:Y:S01]  /*5f120*/  LDL.LU R11, [R1+0x6440] ;  /* 0x00644000010b7983 */ /* 0x000f220000300800 */
[----:B-----5:R-:W-:Y:S01]  /*5f130*/  IMAD R6, R6, 0x100, R9 ;  /* 0x0000010006067824 */ /* 0x020fe200078e0209 */
[----:B----4-:R-:W-:-:S15]  /*5f140*/  HMMA.16816.F32 R24, R16, R10, R24 ;  /* 0x0000000a1018723c */ /* 0x010fde0000001818 */
[----:B------:R-:W-:-:S08]  /*5f150*/  NOP ;  /* 0x0000000000007918 */ /* 0x000fd00000000000 */
[----:B------:R-:W-:Y:S04]  /*5f160*/  STL.64 [R1+0xb0], R24 ;  /* 0x0000b01801007387 */ /* 0x000fe80000100a00 */
[----:B------:R0:W-:Y:S04]  /*5f170*/  STL.64 [R1+0xb8], R26 ;  /* 0x0000b81a01007387 */ /* 0x0001e80000100a00 */
[----:B0-----:R-:W3:Y:S04]  /*5f180*/  LDL.LU.64 R26, [R1+0x6438] ;  /* 0x00643800011a7983 */ /* 0x001ee80000300a00 */
[----:B------:R-:W3:Y:S04]  /*5f190*/  LDL.LU.64 R24, [R1+0x6430] ;  /* 0x0064300001187983 */ /* 0x000ee80000300a00 */
[----:B------:R0:W-:Y:S04]  /*5f1a0*/  STL [R1+0x6334], R11 ;  /* 0x0063340b01007387 */ /* 0x0001e80000100800 */
[----:B0-----:R-:W4:Y:S04]  /*5f1b0*/  LDL.LU R11, [R1+0x1184] ;  /* 0x00118400010b7983 */ /* 0x001f280000300800 */
[----:B------:R-:W3:Y:S02]  /*5f1c0*/  LDL.LU R9, [R1+0x6428] ;  /* 0x0064280001097983 */ /* 0x000ee40000300800 */
[----:B---3--:R-:W-:-:S15]  /*5f1d0*/  HMMA.16816.F32 R24, R16, R8, R24 ;  /* 0x000000081018723c */ /* 0x008fde0000001818 */
        /* <DEDUP_REMOVED lines=10> */
[----:B------:R-:W2:Y:S01]  /*5f280*/  LDL.LU.64 R24, [R1+0x6408] ;  /* 0x0064080001187983 */ /* 0x000ea20000300a00 */
[----:B----4-:R-:W-:Y:S01]  /*5f290*/  IMAD R7, R7, 0x100, R11 ;  /* 0x0000010007077824 */ /* 0x010fe200078e020b */
[----:B------:R-:W-:-:S02]  /*5f2a0*/  F2FP.F16.E4M3.UNPACK_B R4, R4 ;  /* 0x00000004ff04723e */ /* 0x000fc400020006ff */
[----:B------:R-:W-:Y:S01]  /*5f2b0*/  F2FP.F16.E4M3.UNPACK_B R5, R5 ;  /* 0x00000005ff05723e */ /* 0x000fe200020006ff */
[----:B--2---:R-:W-:Y:S01]  /*5f2c0*/  HMMA.16816.F32 R16, R16, R24, R20 ;  /* 0x000000181010723c */ /* 0x004fe20000001814 */
[----:B------:R-:W3:Y:S04]  /*5f2d0*/  LDL.LU.64 R22, [R1+0x6400] ;  /* 0x0064000001167983 */ /* 0x000ee80000300a00 */
[----:B------:R-:W3:Y:S01]  /*5f2e0*/  LDL.LU.64 R20, [R1+0x63f8] ;  /* 0x0063f80001147983 */ /* 0x000ee20000300a00 */
[----:B------:R-:W-:Y:S02]  /*5f2f0*/  F2FP.F16.E4M3.UNPACK_B R6, R6 ;  /* 0x00000006ff06723e */ /* 0x000fe400020006ff */
[----:B------:R-:W-:-:S15]  /*5f300*/  F2FP.F16.E4M3.UNPACK_B R7, R7 ;  /* 0x00000007ff07723e */ /* 0x000fde00020006ff */
[----:B------:R-:W-:Y:S04]  /*5f310*/  STL.64 [R1+0xa0], R16 ;  /* 0x0000a01001007387 */ /* 0x000fe80000100a00 */
[----:B------:R0:W-:Y:S04]  /*5f320*/  STL.64 [R1+0xa8], R18 ;  /* 0x0000a81201007387 */ /* 0x0001e80000100a00 */
[----:B0-----:R-:W2:Y:S04]  /*5f330*/  LDL R18, [R1+0x18] ;  /* 0x0000180001127983 */ /* 0x001ea80000100800 */
[----:B------:R-:W2:Y:S01]  /*5f340*/  LDL R19, [R1+0x1c] ;  /* 0x00001c0001137983 */ /* 0x000ea20000100800 */
[----:B---3--:R-:W-:Y:S03]  /*5f350*/  HMMA.16816.F32 R24, R4, R26, R20 ;  /* 0x0000001a0418723c */ /* 0x008fe60000001814 */
[----:B------:R-:W3:Y:S04]  /*5f360*/  LDL.LU.64 R22, [R1+0x63f0] ;  /* 0x0063f00001167983 */ /* 0x000ee80000300a00 */
[----:B------:R-:W3:-:S15]  /*5f370*/  LDL.LU.64 R20, [R1+0x63e8] ;  /* 0x0063e80001147983 */ /* 0x000ede0000300a00 */
[----:B------:R-:W-:-:S01]  /*5f380*/  NOP ;  /* 0x0000000000007918 */ /* 0x000fc20000000000 */
[----:B------:R-:W-:Y:S04]  /*5f390*/  STL.64 [R1+0x90], R24 ;  /* 0x0000901801007387 */ /* 0x000fe80000100a00 */
[----:B------:R0:W-:Y:S04]  /*5f3a0*/  STL.64 [R1+0x98], R26 ;  /* 0x0000981a01007387 */ /* 0x0001e80000100a00 */
[----:B0-----:R-:W2:Y:S04]  /*5f3b0*/  LDL.LU.64 R26, [R1+0x63e0] ;  /* 0x0063e000011a7983 */ /* 0x001ea80000300a00 */
[----:B------:R-:W2:Y:S02]  /*5f3c0*/  LDL.LU.64 R24, [R1+0x63d8] ;  /* 0x0063d80001187983 */ /* 0x000ea40000300a00 */
[----:B--2---:R-:W-:Y:S02]  /*5f3d0*/  HMMA.16816.F32 R16, R4, R18, R24 ;  /* 0x000000120410723c */ /* 0x004fe40000001818 */
[----:B------:R-:W3:Y:S04]  /*5f3e0*/  LDL.LU.64 R26, [R1+0x63d0] ;  /* 0x0063d000011a7983 */ /* 0x000ee80000300a00 */
[----:B------:R-:W2:-:S15]  /*5f3f0*/  LDL.LU.64 R24, [R1+0x63c8] ;  /* 0x0063c80001187983 */ /* 0x000e9e0000300a00 */
[----:B------:R-:W-:-:S02]  /*5f400*/  NOP ;  /* 0x0000000000007918 */ /* 0x000fc40000000000 */
[----:B------:R-:W-:Y:S04]  /*5f410*/  STL.64 [R1+0x80], R16 ;  /* 0x0000801001007387 */ /* 0x000fe80000100a00 */
[----:B------:R0:W-:Y:S04]  /*5f420*/  STL.64 [R1+0x88], R18 ;  /* 0x0000881201007387 */ /* 0x0001e80000100a00 */
[----:B0-----:R-:W4:Y:S04]  /*5f430*/  LDL.LU R18, [R1+0x1198] ;  /* 0x0011980001127983 */ /* 0x001f280000300800 */
[----:B------:R-:W5:Y:S01]  /*5f440*/  LDL.LU R19, [R1+0x11a0] ;  /* 0x0011a00001137983 */ /* 0x000f620000300800 */
[----:B--2---:R-:W-:-:S15]  /*5f450*/  HMMA.16816.F32 R12, R4, R24, R12 ;  /* 0x00000018040c723c */ /* 0x004fde000000180c */
[----:B------:R-:W-:-:S08]  /*5f460*/  NOP ;  /* 0x0000000000007918 */ /* 0x000fd00000000000 */
[----:B------:R-:W-:Y:S04]  /*5f470*/  STL.64 [R1+0x70], R12 ;  /* 0x0000700c01007387 */ /* 0x000fe80000100a00 */
[----:B------:R3:W-:Y:S02]  /*5f480*/  STL.64 [R1+0x78], R14 ;  /* 0x0000780e01007387 */ /* 0x0007e40000100a00 */
[----:B---3--:R-:W-:Y:S02]  /*5f490*/  HMMA.16816.F32 R12, R4, R26, R20 ;  /* 0x0000001a040c723c */ /* 0x008fe40000001814 */
[----:B------:R-:W2:-:S15]  /*5f4a0*/  LDL.LU R20, [R1+0x5b0] ;  /* 0x0005b00001147983 */ /* 0x000e9e0000300800 */
[----:B------:R-:W-:-:S06]  /*5f4b0*/  NOP ;  /* 0x0000000000007918 */ /* 0x000fcc0000000000 */
[----:B------:R-:W-:Y:S04]  /*5f4c0*/  STL.64 [R1+0x60], R12 ;  /* 0x0000600c01007387 */ /* 0x000fe80000100a00 */
[----:B------:R-:W-:Y:S04]  /*5f4d0*/  STL.64 [R1+0x68], R14 ;  /* 0x0000680e01007387 */ /* 0x000fe80000100a00 */
[----:B------:R-:W2:Y:S04]  /*5f4e0*/  LDL.LU R21, [R1+0x5b4] ;  /* 0x0005b40001157983 */ /* 0x000ea80000300800 */
[----:B------:R-:W3:Y:S04]  /*5f4f0*/  LDL.LU R22, [R1+0x5b8] ;  /* 0x0005b80001167983 */ /* 0x000ee80000300800 */
[----:B------:R-:W3:Y:S04]  /*5f500*/  LDL.LU R23, [R1+0x5bc] ;  /* 0x0005bc0001177983 */ /* 0x000ee80000300800 */
[----:B------:R-:W4:Y:S04]  /*5f510*/  LDL.LU R24, [R1+0x590] ;  /* 0x0005900001187983 */ /* 0x000f280000300800 */
[----:B------:R-:W4:Y:S04]  /*5f520*/  LDL.LU R25, [R1+0x594] ;  /* 0x0005940001197983 */ /* 0x000f280000300800 */
[----:B------:R-:W5:Y:S04]  /*5f530*/  LDL.LU R26, [R1+0x598] ;  /* 0x00059800011a7983 */ /* 0x000f680000300800 */
[----:B------:R-:W5:Y:S04]  /*5f540*/  LDL.LU R27, [R1+0x59c] ;  /* 0x00059c00011b7983 */ /* 0x000f680000300800 */
[----:B-----5:R0:W-:Y:S04]  /*5f550*/  STL.64 [R1+0x63b0], R26 ;  /* 0x0063b01a01007387 */ /* 0x0201e80000100a00 */
[----:B0-----:R-:W5:Y:S04]  /*5f560*/  LDL R26, [R1] ;  /* 0x00000000011a7983 */ /* 0x001f680000100800 */
[----:B----4-:R-:W-:Y:S04]  /*5f570*/  STL.64 [R1+0x63a8], R24 ;  /* 0x0063a81801007387 */ /* 0x010fe80000100a00 */
        /* <DEDUP_REMOVED lines=8> */
[----:B0-----:R-:W5:Y:S04]  /*5f600*/  LDL.LU R20, [R1+0x580] ;  /* 0x0005800001147983 */ /* 0x001f680000300800 */
[----:B------:R-:W5:Y:S04]  /*5f610*/  LDL.LU R21, [R1+0x584] ;  /* 0x0005840001157983 */ /* 0x000f680000300800 */
[----:B------:R-:W5:Y:S04]  /*5f620*/  LDL.LU R22, [R1+0x588] ;  /* 0x0005880001167983 */ /* 0x000f680000300800 */
[----:B------:R-:W5:Y:S04]  /*5f630*/  LDL.LU R23, [R1+0x58c] ;  /* 0x00058c0001177983 */ /* 0x000f680000300800 */
[----:B------:R-:W2:Y:S04]  /*5f640*/  LDL.LU R12, [R1+0x5d0] ;  /* 0x0005d000010c7983 */ /* 0x000ea80000300800 */
        /* <DEDUP_REMOVED lines=9> */
[----:B------:R-:W3:Y:S01]  /*5f6e0*/  LDL.LU R11, [R1+0x118c] ;  /* 0x00118c00010b7983 */ /* 0x000ee20000300800 */
[----:B------:R-:W-:-:S03]  /*5f6f0*/  IMAD.MOV.U32 R27, RZ, RZ, R0 ;  /* 0x000000ffff1b7224 */ /* 0x000fc600078e0000 */
[----:B---3--:R-:W-:Y:S04]  /*5f700*/  STL.64 [R1+0x6340], R10 ;  /* 0x0063400a01007387 */ /* 0x008fe80000100a00 */
[----:B------:R0:W-:Y:S04]  /*5f710*/  STL.64 [R1+0x6338], R8 ;  /* 0x0063380801007387 */ /* 0x0001e80000100a00 */
[----:B0-----:R-:W3:Y:S04]  /*5f720*/  LDL.LU R8, [R1+0x5f0] ;  /* 0x0005f00001087983 */ /* 0x001ee80000300800 */
[----:B------:R-:W3:Y:S04]  /*5f730*/  LDL.LU R9, [R1+0x5f4] ;  /* 0x0005f40001097983 */ /* 0x000ee80000300800 */
[----:B------:R-:W4:Y:S04]  /*5f740*/  LDL.LU R10, [R1+0x5f8] ;  /* 0x0005f800010a7983 */ /* 0x000f280000300800 */
[----:B------:R-:W4:Y:S01]  /*5f750*/  LDL.LU R11, [R1+0x5fc] ;  /* 0x0005fc00010b7983 */ /* 0x000f220000300800 */
[C---:B-----5:R-:W-:Y:S03]  /*5f760*/  HMMA.16816.F32 R24, R4.reuse, R26, R20 ;  /* 0x0000001a0418723c */ /* 0x060fe60000001814 */
[----:B----4-:R-:W-:Y:S04]  /*5f770*/  STL.64 [R1+0x6350], R10 ;  /* 0x0063500a01007387 */ /* 0x010fe80000100a00 */
[----:B---3--:R0:W-:Y:S04]  /*5f780*/  STL.64 [R1+0x6348], R8 ;  /* 0x0063480801007387 */ /* 0x0081e80000100a00 */
[----:B0-----:R-:W3:Y:S04]  /*5f790*/  LDL.LU R8, [R1+0x5e0] ;  /* 0x0005e00001087983 */ /* 0x001ee80000300800 */
[----:B------:R-:W3:Y:S04]  /*5f7a0*/  LDL.LU R9, [R1+0x5e4] ;  /* 0x0005e40001097983 */ /* 0x000ee80000300800 */
[----:B------:R-:W3:Y:S04]  /*5f7b0*/  LDL.LU R10, [R1+0x5e8] ;  /* 0x0005e800010a7983 */ /* 0x000ee80000300800 */
[----:B------:R-:W3:Y:S04]  /*5f7c0*/  LDL.LU R11, [R1+0x5ec] ;  /* 0x0005ec00010b7983 */ /* 0x000ee80000300800 */
[----:B------:R-:W4:Y:S04]  /*5f7d0*/  LDL.LU R16, [R1+0x1188] ;  /* 0x0011880001107983 */ /* 0x000f280000300800 */
[----:B------:R-:W5:Y:S04]  /*5f7e0*/  LDL.LU R0, [R1+0x1194] ;  /* 0x0011940001007983 */ /* 0x000f680000300800 */
[----:B------:R-:W5:Y:S04]  /*5f7f0*/  LDL.LU R17, [R1+0x1190] ;  /* 0x0011900001117983 */ /* 0x000f680000300800 */
[----:B------:R-:W2:Y:S04]  /*5f800*/  LDL.LU.64 R22, [R1+0x63c0] ;  /* 0x0063c00001167983 */ /* 0x000ea80000300a00 */
[----:B------:R-:W2:Y:S04]  /*5f810*/  LDL.LU.64 R20, [R1+0x63b8] ;  /* 0x0063b80001147983 */ /* 0x000ea80000300a00 */
        /* <DEDUP_REMOVED lines=9> */
[----:B------:R-:W3:Y:S04]  /*5f8b0*/  LDL.LU.64 R24, [R1+0x6398] ;  /* 0x0063980001187983 */ /* 0x000ee80000300a00 */
[----:B------:R0:W-:Y:S04]  /*5f8c0*/  STL.64 [R1+0x62c8], R28 ;  /* 0x0062c81c01007387 */ /* 0x0001e80000100a00 */
[----:B0-----:R-:W5:Y:S04]  /*5f8d0*/  LDL.LU R28, [R1+0x119c] ;  /* 0x00119c00011c7983 */ /* 0x001f680000300800 */
        /* <DEDUP_REMOVED lines=13> */
[----:B------:R-:W-:Y:S04]  /*5f9b0*/  STL.64 [R1+0x62c0], R26 ;  /* 0x0062c01a01007387 */ /* 0x000fe80000100a00 */
[----:B------:R0:W-:Y:S04]  /*5f9c0*/  STL.64 [R1+0x62b8], R24 ;  /* 0x0062b81801007387 */ /* 0x0001e80000100a00 */
[----:B0-----:R-:W5:Y:S04]  /*5f9d0*/  LDL.LU R24, [R1+0x630] ;  /* 0x0006300001187983 */ /* 0x001f680000300800 */
[----:B------:R-:W5:Y:S04]  /*5f9e0*/  LDL.LU R25, [R1+0x634] ;  /* 0x0006340001197983 */ /* 0x000f680000300800 */
[----:B------:R-:W5:Y:S04]  /*5f9f0*/  LDL.LU R26, [R1+0x638] ;  /* 0x00063800011a7983 */ /* 0x000f680000300800 */
        /* <DEDUP_REMOVED lines=30> */
[----:B------:R-:W2:Y:S04]  /*5fbe0*/  LDL.LU.64 R8, [R1+0x6338] ;  /* 0x0063380001087983 */ /* 0x000ea80000300a00 */
[----:B------:R-:W-:Y:S04]  /*5fbf0*/  STL.64 [R1+0x6280], R14 ;  /* 0x0062800e01007387 */ /* 0x000fe80000100a00 */
[----:B------:R0:W-:Y:S04]  /*5fc00*/  STL.64 [R1+0x6278], R12 ;  /* 0x0062780c01007387 */ /* 0x0001e80000100a00 */
[----:B0-----:R-:W3:Y:S04]  /*5fc10*/  LDL.LU R12, [R1+0x600] ;  /* 0x00060000010c7983 */ /* 0x001ee80000300800 */
[----:B------:R-:W3:Y:S04]  /*5fc20*/  LDL.LU R13, [R1+0x604] ;  /* 0x00060400010d7983 */ /* 0x000ee80000300800 */
[----:B------:R-:W3:Y:S04]  /*5fc30*/  LDL.LU R14, [R1+0x608] ;  /* 0x00060800010e7983 */ /* 0x000ee80000300800 */
[----:B------:R-:W3:Y:S01]  /*5fc40*/  LDL.LU R15, [R1+0x60c] ;  /* 0x00060c00010f7983 */ /* 0x000ee20000300800 */
[----:B----4-:R-:W-:-:S03]  /*5fc50*/  IMAD R16, R16, 0x100, R11 ;  /* 0x0000010010107824 */ /* 0x010fc600078e020b */
[----:B------:R-:W3:Y:S01]  /*5fc60*/  LDL.LU R11, [R1+0x6334] ;  /* 0x00633400010b7983 */ /* 0x000ee20000300800 */
[----:B-----5:R-:W-:-:S03]  /*5fc70*/  IMAD R17, R17, 0x100, R0 ;  /* 0x0000010011117824 */ /* 0x020fc600078e0200 */
[----:B------:R-:W4:Y:S04]  /*5fc80*/  LDL.LU R0, [R1+0x6330] ;  /* 0x0063300001007983 */ /* 0x000f280000300800 */
[----:B------:R-:W-:Y:S01]  /*5fc90*/  STL [R1+0x625c], R10 ;  /* 0x00625c0a01007387 */ /* 0x000fe20000100800 */
[----:B------:R-:W-:Y:S02]  /*5fca0*/  IMAD R18, R18, 0x100, R28 ;  /* 0x0000010012127824 */ /* 0x000fe400078e021c */
[----:B------:R-:W-:Y:S01]  /*5fcb0*/  IMAD R19, R19, 0x100, R29 ;  /* 0x0000010013137824 */ /* 0x000fe200078e021d */
[----:B------:R-:W-:Y:S02]  /*5fcc0*/  F2FP.F16.E4M3.UNPACK_B R16, R16 ;  /* 0x00000010ff10723e */ /* 0x000fe400020006ff */
[----:B------:R-:W-:-:S02]  /*5fcd0*/  F2FP.F16.E4M3.UNPACK_B R18, R18 ;  /* 0x00000012ff12723e */ /* 0x000fc400020006ff */
[----:B------:R-:W-:Y:S02]  /*5fce0*/  F2FP.F16.E4M3.UNPACK_B R19, R19 ;  /* 0x00000013ff13723e */ /* 0x000fe400020006ff */
[----:B------:R-:W-:Y:S01]  /*5fcf0*/  F2FP.F16.E4M3.UNPACK_B R17, R17 ;  /* 0x00000011ff11723e */ /* 0x000fe200020006ff */
[----:B---3--:R-:W-:Y:S06]  /*5fd00*/  HMMA.16816.F32 R12, R4, R10, R12 ;  /* 0x0000000a040c723c */ /* 0x008fec000000180c */
[----:B------:R-:W-:-:S15]  /*5fd10*/  STL [R1+0x6258], R11 ;  /* 0x0062580b01007387 */ /* 0x000fde0000100800 */
[----:B------:R-:W-:-:S02]  /*5fd20*/  NOP ;  /* 0x0000000000007918 */ /* 0x000fc40000000000 */
[----:B------:R-:W-:Y:S04]  /*5fd30*/  STL.64 [R1+0x3a0], R12 ;  /* 0x0003a00c01007387 */ /* 0x000fe80000100a00 */
[----:B------:R0:W-:Y:S04]  /*5fd40*/  STL.64 [R1+0x3a8], R14 ;  /* 0x0003a80e01007387 */ /* 0x0001e80000100a00 */
[----:B--2---:R-:W-:Y:S04]  /*5fd50*/  STL [R1+0x6260], R8 ;  /* 0x0062600801007387 */ /* 0x004fe80000100800 */
[----:B------:R1:W-:Y:S01]  /*5fd60*/  STL [R1+0x6240], R9 ;  /* 0x0062400901007387 */ /* 0x0003e20000100800 */
[C---:B0-----:R-:W-:Y:S06]  /*5fd70*/  HMMA.16816.F32 R12, R4.reuse, R8, R20 ;  /* 0x00000008040c723c */ /* 0x041fec0000001814 */
[----:B-1----:R-:W-:-:S15]  /*5fd80*/  HMMA.16816.F32 R8, R4, R2, R24 ;  /* 0x000000020408723c */ /* 0x002fde0000001818 */
[----:B------:R-:W-:-:S02]  /*5fd90*/  NOP ;  /* 0x0000000000007918 */ /* 0x000fc40000000000 */
[----:B------:R0:W-:Y:S04]  /*5fda0*/  STL.64 [R1+0x3c0], R12 ;  /* 0x0003c00c01007387 */ /* 0x0001e80000100a00 */
[----:B------:R1:W-:Y:S04]  /*5fdb0*/  STL.64 [R1+0x3c8], R14 ;  /* 0x0003c80e01007387 */ /* 0x0003e80000100a00 */
[----:B------:R-:W-:Y:S04]  /*5fdc0*/  STL.64 [R1+0x6328], R18 ;  /* 0x0063281201007387 */ /* 0x000fe80000100a00 */
[----:B------:R-:W-:Y:S04]  /*5fdd0*/  STL.64 [R1+0x6320], R16 ;  /* 0x0063201001007387 */ /* 0x000fe80000100a00 */
[----:B0-----:R-:W2:Y:S04]  /*5fde0*/  LDL.LU R12, [R1+0x7b0] ;  /* 0x0007b000010c7983 */ /* 0x001ea80000300800 */
[----:B------:R-:W-:Y:S04]  /*5fdf0*/  STL.64 [R1+0x3e0], R8 ;  /* 0x0003e00801007387 */ /* 0x000fe80000100a00 */
[----:B------:R-:W-:Y:S04]  /*5fe00*/  STL.64 [R1+0x3e8], R10 ;  /* 0x0003e80a01007387 */ /* 0x000fe80000100a00 */
[----:B------:R-:W2:Y:S04]  /*5fe10*/  LDL.LU R13, [R1+0x7b4] ;  /* 0x0007b400010d7983 */ /* 0x000ea80000300800 */
[----:B-1----:R-:W3:Y:S04]  /*5fe20*/  LDL.LU R14, [R1+0x7b8] ;  /* 0x0007b800010e7983 */ /* 0x002ee80000300800 */
[----:B------:R-:W3:Y:S04]  /*5fe30*/  LDL.LU R15, [R1+0x7bc] ;  /* 0x0007bc00010f7983 */ /* 0x000ee80000300800 */
[----:B------:R-:W5:Y:S04]  /*5fe40*/  LDL.LU R20, [R1+0x770] ;  /* 0x0007700001147983 */ /* 0x000f680000300800 */
[----:B------:R-:W5:Y:S04]  /*5fe50*/  LDL.LU R21, [R1+0x774] ;  /* 0x0007740001157983 */ /* 0x000f680000300800 */
[----:B------:R-:W4:Y:S04]  /*5fe60*/  LDL.LU R22, [R1+0x778] ;  /* 0x0007780001167983 */ /* 0x000f280000300800 */
[----:B------:R-:W4:Y:S04]  /*5fe70*/  LDL.LU R23, [R1+0x77c] ;  /* 0x00077c0001177983 */ /* 0x000f280000300800 */
        /* <DEDUP_REMOVED lines=8> */
[----:B--2---:R0:W-:Y:S04]  /*5ff00*/  STL.64 [R1+0x62e0], R24 ;  /* 0x0062e01801007387 */ /* 0x0041e80000100a00 */
[----:B0-----:R-:W2:Y:S04]  /*5ff10*/  LDL.LU.64 R24, [R1+0x8] ;  /* 0x0000080001187983 */ /* 0x001ea80000300a00 */
[----:B--2---:R0:W-:Y:S04]  /*5ff20*/  STL.64 [R1+0x62f8], R24 ;  /* 0x0062f81801007387 */ /* 0x0041e80000100a00 */
[----:B------:R-:W2:Y:S04]  /*5ff30*/  LDL.LU R26, [R1+0x6d8] ;  /* 0x0006d800011a7983 */ /* 0x000ea80000300800 */
[----:B------:R-:W2:Y:S04]  /*5ff40*/  LDL.LU R27, [R1+0x6dc] ;  /* 0x0006dc00011b7983 */ /* 0x000ea80000300800 */
[----:B------:R-:W3:Y:S04]  /*5ff50*/  LDL.LU R16, [R1+0x620] ;  /* 0x0006200001107983 */ /* 0x000ee80000300800 */
[----:B------:R-:W3:Y:S04]  /*5ff60*/  LDL.LU R17, [R1+0x624] ;  /* 0x0006240001117983 */ /* 0x000ee80000300800 */
[----:B------:R-:W3:Y:S04]  /*5ff70*/  LDL.LU R18, [R1+0x628] ;  /* 0x0006280001127983 */ /* 0x000ee80000300800 */
[----:B------:R-:W3:Y:S04]  /*5ff80*/  LDL.LU R19, [R1+0x62c] ;  /* 0x00062c0001137983 */ /* 0x000ee80000300800 */
[----:B------:R-:W3:Y:S04]  /*5ff90*/  LDL.64 R8, [R1+0x20] ;  /* 0x0000200001087983 */ /* 0x000ee80000100a00 */
[----:B0-----:R-:W5:Y:S04]  /*5ffa0*/  LDL.LU.64 R24, [R1+0x18] ;  /* 0x0000180001187983 */ /* 0x001f680000300a00 */
[----:B--2---:R-:W-:Y:S04]  /*5ffb0*/  STL.64 [R1+0x6318], R26 ;  /* 0x0063181a01007387 */ /* 0x004fe80000100a00 */
[----:B-----5:R-:W-:Y:S04]  /*5ffc0*/  STL.64 [R1+0x6310], R24 ;  /* 0x0063101801007387 */ /* 0x020fe80000100a00 */
[----:B------:R-:W2:Y:S04]  /*5ffd0*/  LDL.LU.64 R28, [R1] ;  /* 0x00000000011c7983 */ /* 0x000ea80000300a00 */
[----:B----4-:R-:W-:Y:S04]  /*5ffe0*/  STL.64 [R1+0x62b0], R22 ;  /* 0x0062b01601007387 */ /* 0x010fe80000100a00 */
[----:B------:R0:W-:Y:S04]  /*5fff0*/  STL.64 [R1+0x62a8], R20 ;  /* 0x0062a81401007387 */ /* 0x0001e80000100a00 */
[----:B0-----:R-:W4:Y:S04]  /*60000*/  LDL.LU R20, [R1+0x760] ;  /* 0x0007600001147983 */ /* 0x001f280000300800 */
[----:B------:R-:W4:Y:S04]  /*60010*/  LDL.LU R21, [R1+0x764] ;  /* 0x0007640001157983 */ /* 0x000f280000300800 */
[----:B------:R-:W5:Y:S04]  /*60020*/  LDL.LU R22, [R1+0x768] ;  /* 0x0007680001167983 */ /* 0x000f680000300800 */
[----:B------:R-:W5:Y:S04]  /*60030*/  LDL.LU R23, [R1+0x76c] ;  /* 0x00076c0001177983 */ /* 0x000f680000300800 */
[----:B------:R-:W2:Y:S04]  /*60040*/  LDL.LU R24, [R1+0x640] ;  /* 0x0006400001187983 */ /* 0x000ea80000300800 */
[----:B------:R-:W2:Y:S04]  /*60050*/  LDL.LU R25, [R1+0x644] ;  /* 0x0006440001197983 */ /* 0x000ea80000300800 */
[----:B------:R-:W2:Y:S04]  /*60060*/  LDL.LU R26, [R1+0x648] ;  /* 0x00064800011a7983 */ /* 0x000ea80000300800 */
[----:B------:R-:W2:Y:S04]  /*60070*/  LDL.LU R27, [R1+0x64c] ;  /* 0x00064c00011b7983 */ /* 0x000ea80000300800 */
[----:B-----5:R-:W-:Y:S04]  /*60080*/  STL.64 [R1+0x62f0], R22 ;  /* 0x0062f01601007387 */ /* 0x020fe80000100a00 */
[----:B----4-:R0:W-:Y:S04]  /*60090*/  STL.64 [R1+0x62e8], R20 ;  /* 0x0062e81401007387 */ /* 0x0101e80000100a00 */
[----:B0-----:R-:W4:Y:S04]  /*600a0*/  LDL.LU R20, [R1+0x670] ;  /* 0x0006700001147983 */ /* 0x001f280000300800 */
[----:B------:R-:W4:Y:S04]  /*600b0*/  LDL.LU R21, [R1+0x674] ;  /* 0x0006740001157983 */ /* 0x000f280000300800 */
[----:B------:R-:W5:Y:S04]  /*600c0*/  LDL.LU R22, [R1+0x678] ;  /* 0x0006780001167983 */ /* 0x000f680000300800 */
[----:B------:R-:W5:Y:S01]  /*600d0*/  LDL.LU R23, [R1+0x67c] ;  /* 0x00067c0001177983 */ /* 0x000f620000300800 */
[----:B---3--:R-:W-:Y:S03]  /*600e0*/  HMMA.16816.F32 R4, R4, R8, R16 ;  /* 0x000000080404723c */ /* 0x008fe60000001810 */
[----:B-----5:R-:W-:Y:S04]  /*600f0*/  STL.64 [R1+0x6308], R22 ;  /* 0x0063081601007387 */ /* 0x020fe80000100a00 */
[----:B----4-:R0:W-:Y:S04]  /*60100*/  STL.64 [R1+0x6300], R20 ;  /* 0x0063001401007387 */ /* 0x0101e80000100a00 */
        /* <DEDUP_REMOVED lines=8> */
[----:B------:R-:W4:Y:S04]  /*60190*/  LDL.LU R14, [R1+0x798] ;  /* 0x00079800010e7983 */ /* 0x000f280000300800 */
[----:B------:R-:W4:Y:S04]  /*601a0*/  LDL.LU R15, [R1+0x79c] ;  /* 0x00079c00010f7983 */ /* 0x000f280000300800 */
[----:B------:R-:W-:Y:S04]  /*601b0*/  STL [R1+0x6268], R2 ;  /* 0x0062680201007387 */ /* 0x000fe80000100800 */
[----:B------:R0:W-:Y:S04]  /*601c0*/  STL [R1+0x6264], R3 ;  /* 0x0062640301007387 */ /* 0x0001e80000100800 */
[----:B0-----:R-:W5:Y:S04]  /*601d0*/  LDL.LU.64 R2, [R1+0x10] ;  /* 0x0000100001027983 */ /* 0x001f680000300a00 */
[----:B------:R-:W2:Y:S04]  /*601e0*/  LDL.LU.64 R18, [R1+0x6328] ;  /* 0x0063280001127983 */ /* 0x000ea80000300a00 */
[----:B------:R-:W2:Y:S04]  /*601f0*/  LDL.LU.64 R16, [R1+0x6320] ;  /* 0x0063200001107983 */ /* 0x000ea80000300a00 */
[----:B------:R-:W-:Y:S04]  /*60200*/  STL.64 [R1+0x3d0], R4 ;  /* 0x0003d00401007387 */ /* 0x000fe80000100a00 */
[----:B------:R0:W-:Y:S04]  /*60210*/  STL.64 [R1+0x3d8], R6 ;  /* 0x0003d80601007387 */ /* 0x0001e80000100a00 */
[----:B0-----:R-:W2:Y:S01]  /*60220*/  LDL.LU.64 R6, [R1+0x30] ;  /* 0x0000300001067983 */ /* 0x001ea20000300a00 */
[----:B------:R-:W-:-:S03]  /*60230*/  IMAD.MOV.U32 R10, RZ, RZ, R8 ;  /* 0x000000ffff0a7224 */ /* 0x000fc600078e0008 */
[----:B------:R0:W-:Y:S04]  /*60240*/  STL [R1+0x6270], R9 ;  /* 0x0062700901007387 */ /* 0x0001e80000100800 */
[----:B------:R1:W-:Y:S04]  /*60250*/  STL [R1+0x626c], R10 ;  /* 0x00626c0a01007387 */ /* 0x0003e80000100800 */
[----:B------:R-:W5:Y:S04]  /*60260*/  LDL.LU R8, [R1+0x660] ;  /* 0x0006600001087983 */ /* 0x000f680000300800 */
[----:B0-----:R-:W5:Y:S04]  /*60270*/  LDL.LU R9, [R1+0x664] ;  /* 0x0006640001097983 */ /* 0x001f680000300800 */
[----:B-1----:R-:W5:Y:S04]  /*60280*/  LDL.LU R10, [R1+0x668] ;  /* 0x00066800010a7983 */ /* 0x002f680000300800 */
[----:B------:R-:W5:Y:S01]  /*60290*/  LDL.LU R11, [R1+0x66c] ;  /* 0x00066c00010b7983 */ /* 0x000f620000300800 */
[----:B--2---:R-:W-:-:S15]  /*602a0*/  HMMA.16816.F32 R24, R16, R6, R24 ;  /* 0x000000061018723c */ /* 0x004fde0000001818 */
[----:B------:R-:W-:-:S08]  /*602b0*/  NOP ;  /* 0x0000000000007918 */ /* 0x000fd00000000000 */
[----:B------:R-:W-:Y:S04]  /*602c0*/  STL.64 [R1+0x400], R24 ;  /* 0x0004001801007387 */ /* 0x000fe80000100a00 */
[----:B------:R0:W-:Y:S04]  /*602d0*/  STL.64 [R1+0x408], R26 ;  /* 0x0004081a01007387 */ /* 0x0001e80000100a00 */
[----:B0-----:R-:W2:Y:S04]  /*602e0*/  LDL.LU.64 R26, [R1+0x6318] ;  /* 0x00631800011a7983 */ /* 0x001ea80000300a00 */
[----:B------:R-:W3:Y:S01]  /*602f0*/  LDL.LU.64 R24, [R1+0x6310] ;  /* 0x0063100001187983 */ /* 0x000ee20000300a00 */
[----:B------:R-:W-:-:S02]  /*60300*/  IMAD.MOV.U32 R5, RZ, RZ, R6 ;  /* 0x000000ffff057224 */ /* 0x000fc400078e0006 */
[----:B------:R-:W-:Y:S01]  /*60310*/  IMAD.MOV.U32 R4, RZ, RZ, R7 ;  /* 0x000000ffff047224 */ /* 0x000fe200078e0007 */
[----:B---3--:R-:W-:Y:S06]  /*60320*/  HMMA.16816.F32 R20, R16, R24, R20 ;  /* 0x000000181014723c */ /* 0x008fec0000001814 */
[----:B------:R-:W-:Y:S02]  /*60330*/  IMAD.MOV.U32 R7, RZ, RZ, R24 ;  /* 0x000000ffff077224 */ /* 0x000fe400078e0018 */
[----:B------:R-:W-:-:S15]  /*60340*/  IMAD.MOV.U32 R6, RZ, RZ, R25 ;  /* 0x000000ffff067224 */ /* 0x000fde00078e0019 */
[----:B------:R-:W-:Y:S04]  /*60350*/  STL.64 [R1+0x430], R20 ;  /* 0x0004301401007387 */ /* 0x000fe80000100a00 */
[----:B------:R0:W-:Y:S04]  /*60360*/  STL.64 [R1+0x438], R22 ;  /* 0x0004381601007387 */ /* 0x0001e80000100a00 */
[----:B0-----:R-:W3:Y:S04]  /*60370*/  LDL.LU.64 R22, [R1+0x6308] ;  /* 0x0063080001167983 */ /* 0x001ee80000300a00 */
[----:B------:R-:W3:Y:S04]  /*60380*/  LDL.LU.64 R20, [R1+0x6300] ;  /* 0x0063000001147983 */ /* 0x000ee80000300a00 */
[----:B------:R-:W3:Y:S01]  /*60390*/  LDL.LU.64 R24, [R1+0x62f8] ;  /* 0x0062f80001187983 */ /* 0x000ee20000300a00 */
[----:B-----5:R-:W-:-:S15]  /*603a0*/  HMMA.16816.F32 R8, R16, R2, R8 ;  /* 0x000000021008723c */ /* 0x020fde0000001808 */
[----:B------:R-:W-:-:S08]  /*603b0*/  NOP ;  /* 0x0000000000007918 */ /* 0x000fd00000000000 */
[----:B------:R0:W-:Y:S04]  /*603c0*/  STL.64 [R1+0x450], R8 ;  /* 0x0004500801007387 */ /* 0x0001e80000100a00 */
[----:B------:R1:W-:Y:S01]  /*603d0*/  STL.64 [R1+0x458], R10 ;  /* 0x0004580a01007387 */ /* 0x0003e20000100a00 */
[----:B0-----:R-:W-:Y:S02]  /*603e0*/  IMAD.MOV.U32 R8, RZ, RZ, R2 ;  /* 0x000000ffff087224 */ /* 0x001fe400078e0002 */
[----:B-1----:R-:W-:Y:S01]  /*603f0*/  IMAD.MOV.U32 R11, RZ, RZ, R3 ;  /* 0x000000ffff0b7224 */ /* 0x002fe200078e0003 */
[----:B---3--:R-:W-:Y:S06]  /*60400*/  HMMA.16816.F32 R20, R16, R24, R20 ;  /* 0x000000181014723c */ /* 0x008fec0000001814 */
[----:B------:R-:W-:-:S02]  /*60410*/  IMAD.MOV.U32 R2, RZ, RZ, R24 ;  /* 0x000000ffff027224 */ /* 0x000fc400078e0018 */
[----:B------:R-:W-:-:S15]  /*60420*/  IMAD.MOV.U32 R3, RZ, RZ, R25 ;  /* 0x000000ffff037224 */ /* 0x000fde00078e0019 */
[----:B------:R-:W-:Y:S04]  /*60430*/  STL.64 [R1+0x460], R20 ;  /* 0x0004601401007387 */ /* 0x000fe80000100a00 */
[----:B------:R0:W-:Y:S04]  /*60440*/  STL.64 [R1+0x468], R22 ;  /* 0x0004681601007387 */ /* 0x0001e80000100a00 */
[----:B0-----:R-:W3:Y:S04]  /*60450*/  LDL.LU.64 R22, [R1+0x62f0] ;  /* 0x0062f00001167983 */ /* 0x001ee80000300a00 */
[----:B------:R-:W3:Y:S04]  /*60460*/  LDL.LU.64 R20, [R1+0x62e8] ;  /* 0x0062e80001147983 */ /* 0x000ee80000300a00 */
[----:B------:R-:W2:Y:S01]  /*60470*/  LDL.LU.64 R24, [R1+0x62e0] ;  /* 0x0062e00001187983 */ /* 0x000ea20000300a00 */
[----:B------:R-:W-:-:S02]  /*60480*/  IMAD.MOV.U32 R9, RZ, RZ, R28 ;  /* 0x000000ffff097224 */ /* 0x000fc400078e001c */
[----:B------:R-:W-:Y:S01]  /*60490*/  IMAD.MOV.U32 R10, RZ, RZ, R29 ;  /* 0x000000ffff0a7224 */ /* 0x000fe200078e001d */
[----:B--2---:R-:W-:-:S15]  /*604a0*/  HMMA.16816.F32 R24, R16, R28, R24 ;  /* 0x0000001c1018723c */ /* 0x004fde0000001818 */
[----:B------:R-:W-:-:S08]  /*604b0*/  NOP ;  /* 0x0000000000007918 */ /* 0x000fd00000000000 */
[----:B------:R-:W-:Y:S04]  /*604c0*/  STL.64 [R1+0x480], R24 ;  /* 0x0004801801007387 */ /* 0x000fe80000100a00 */
[----:B------:R0:W-:Y:S04]  /*604d0*/  STL.64 [R1+0x488], R26 ;  /* 0x0004881a01007387 */ /* 0x0001e80000100a00 */
[----:B0-----:R-:W2:Y:S04]  /*604e0*/  LDL.LU.64 R26, [R1+0x62d8] ;  /* 0x0062d800011a7983 */ /* 0x001ea80000300a00 */
[----:B------:R-:W2:Y:S04]  /*604f0*/  LDL.LU.64 R24, [R1+0x62d0] ;  /* 0x0062d00001187983 */ /* 0x000ea80000300a00 */
[----:B------:R-:W2:Y:S02]  /*60500*/  LDL.LU.64 R28, [R1+0x62c8] ;  /* 0x0062c800011c7983 */ /* 0x000ea40000300a00 */
[----:B--2---:R-:W-:-:S15]  /*60510*/  HMMA.16816.F32 R24, R16, R28, R24 ;  /* 0x0000001c1018723c */ /* 0x004fde0000001818 */
[----:B------:R-:W-:-:S08]  /*60520*/  NOP ;  /* 0x0000000000007918 */ /* 0x000fd00000000000 */
[----:B------:R-:W-:Y:S04]  /*60530*/  STL.64 [R1+0x4a0], R24 ;  /* 0x0004a01801007387 */ /* 0x000fe80000100a00 */
[----:B------:R0:W-:Y:S04]  /*60540*/  STL.64 [R1+0x4a8], R26 ;  /* 0x0004a81a01007387 */ /* 0x0001e80000100a00 */
[----:B0-----:R-:W3:Y:S04]  /*60550*/  LDL.LU.64 R26, [R1+0x62c0] ;  /* 0x0062c000011a7983 */ /* 0x001ee80000300a00 */
[----:B------:R-:W2:Y:S01]  /*60560*/  LDL.LU.64 R24, [R1+0x62b8] ;  /* 0x0062b80001187983 */ /* 0x000ea20000300a00 */
        /* <DEDUP_REMOVED lines=29> */
[----:B------:R-:W3:Y:S04]  /*60740*/  LDL.LU.64 R12, [R1+0x6278] ;  /* 0x00627800010c7983 */ /* 0x000ee80000300a00 */
[----:B------:R-:W-:Y:S04]  /*60750*/  STL.64 [R1+0x61a8], R22 ;  /* 0x0061a81601007387 */ /* 0x000fe80000100a00 */
[----:B------:R0:W-:Y:S04]  /*60760*/  STL.64 [R1+0x61a0], R20 ;  /* 0x0061a01401007387 */ /* 0x0001e80000100a00 */
[----:B0-----:R-:W2:Y:S04]  /*60770*/  LDL.LU R20, [R1+0x7c0] ;  /* 0x0007c00001147983 */ /* 0x001ea80000300800 */
[----:B------:R-:W2:Y:S04]  /*60780*/  LDL.LU R21, [R1+0x7c4] ;  /* 0x0007c40001157983 */ /* 0x000ea80000300800 */
[----:B------:R-:W2:Y:S01]  /*60790*/  LDL.LU R22, [R1+0x7c8] ;  /* 0x0007c80001167983 */ /* 0x000ea20000300800 */
[----:B------:R-:W-:-:S07]  /*607a0*/  IMAD.MOV.U32 R23, RZ, RZ, R0 ;  /* 0x000000ffff177224 */ /* 0x000fce00078e0000 */
[----:B--2---:R-:W-:-:S15]  /*607b0*/  HMMA.16816.F32 R20, R16, R14, R20 ;  /* 0x0000000e1014723c */ /* 0x004fde0000001814 */
[----:B------:R-:W-:-:S08]  /*607c0*/  NOP ;  /* 0x0000000000007918 */ /* 0x000fd00000000000 */
[----:B------:R-:W-:Y:S01]  /*607d0*/  STL.64 [R1+0x530], R20 ;  /* 0x0005301401007387 */ /* 0x000fe20000100a00 */
[----:B------:R-:W-:-:S03]  /*607e0*/  IMAD.MOV.U32 R0, RZ, RZ, R23 ;  /* 0x000000ffff007224 */ /* 0x000fc600078e0017 */
[----:B------:R3:W-:Y:S02]  /*607f0*/  STL [R1+0x538], R22 ;  /* 0x0005381601007387 */ /* 0x0007e40000100800 */
[----:B---3--:R-:W-:Y:S02]  /*60800*/  HMMA.16816.F32 R20, R16, R12, R24 ;  /* 0x0000000c1014723c */ /* 0x008fe40000001818 */
[----:B------:R-:W-:Y:S05]  /*60810*/  STL [R1+0x5b38], R0 ;  /* 0x005b380001007387 */ /* 0x000fea0000100800 */
[----:B------:R-:W-:Y:S02]  /*60820*/  IMAD.MOV.U32 R26, RZ, RZ, R9 ;  /* 0x000000ffff1a7224 */ /* 0x000fe400078e0009 */
[----:B------:R-:W-:Y:S01]  /*60830*/  IMAD.MOV.U32 R27, RZ, RZ, R10 ;  /* 0x000000ffff1b7224 */ /* 0x000fe200078e000a */
[----:B------:R-:W2:-:S13]  /*60840*/  LDL.LU R9, [R1+0x6270] ;  /* 0x0062700001097983 */ /* 0x000e9a0000300800 */
[----:B------:R0:W-:Y:S04]  /*60850*/  STL.64 [R1+0x540], R20 ;  /* 0x0005401401007387 */ /* 0x0001e80000100a00 */
[----:B------:R1:W-:Y:S04]  /*60860*/  STL.64 [R1+0x548], R22 ;  /* 0x0005481601007387 */ /* 0x0003e80000100a00 */
[----:B------:R-:W3:Y:S04]  /*60870*/  LDL.LU R10, [R1+0x626c] ;  /* 0x00626c00010a7983 */ /* 0x000ee80000300800 */
[----:B------:R-:W-:Y:S04]  /*60880*/  STL.64 [R1+0x61b0], R26 ;  /* 0x0061b01a01007387 */ /* 0x000fe80000100a00 */
[----:B0-----:R-:W4:Y:S04]  /*60890*/  LDL.LU R20, [R1+0x8a0] ;  /* 0x0008a00001147983 */ /* 0x001f280000300800 */
[----:B------:R-:W4:Y:S04]  /*608a0*/  LDL.LU R21, [R1+0x8a4] ;  /* 0x0008a40001157983 */ /* 0x000f280000300800 */
[----:B-1----:R-:W5:Y:S04]  /*608b0*/  LDL.LU R22, [R1+0x8a8] ;  /* 0x0008a80001167983 */ /* 0x002f680000300800 */
[----:B------:R-:W5:Y:S01]  /*608c0*/  LDL.LU R23, [R1+0x8ac] ;  /* 0x0008ac0001177983 */ /* 0x000f620000300800 */
[----:B------:R-:W-:-:S02]  /*608d0*/  IMAD.MOV.U32 R24, RZ, RZ, R2 ;  /* 0x000000ffff187224 */ /* 0x000fc400078e0002 */
[----:B------:R-:W-:Y:S01]  /*608e0*/  IMAD.MOV.U32 R25, RZ, RZ, R3 ;  /* 0x000000ffff197224 */ /* 0x000fe200078e0003 */
[----:B-----5:R-:W-:Y:S04]  /*608f0*/  STL.64 [R1+0x61c0], R22 ;  /* 0x0061c01601007387 */ /* 0x020fe80000100a00 */
[----:B----4-:R0:W-:Y:S04]  /*60900*/  STL.64 [R1+0x61b8], R20 ;  /* 0x0061b81401007387 */ /* 0x0101e80000100a00 */
[----:B------:R-:W4:Y:S04]  /*60910*/  LDL.LU R2, [R1+0x6268] ;  /* 0x0062680001027983 */ /* 0x000f280000300800 */
[----:B------:R-:W4:Y:S04]  /*60920*/  LDL.LU R3, [R1+0x6264] ;  /* 0x0062640001037983 */ /* 0x000f280000300800 */
[----:B------:R-:W-:Y:S04]  /*60930*/  STL.64 [R1+0x61c8], R24 ;  /* 0x0061c81801007387 */ /* 0x000fe80000100a00 */
[----:B0-----:R-:W5:Y:S04]  /*60940*/  LDL.LU R20, [R1+0x8b0] ;  /* 0x0008b00001147983 */ /* 0x001f680000300800 */
[----:B------:R-:W5:Y:S04]  /*60950*/  LDL.LU R21, [R1+0x8b4] ;  /* 0x0008b40001157983 */ /* 0x000f680000300800 */
[----:B------:R-:W2:Y:S04]  /*60960*/  LDL.LU R22, [R1+0x8b8] ;  /* 0x0008b80001167983 */ /* 0x000ea80000300800 */
[----:B------:R-:W2:Y:S01]  /*60970*/  LDL.LU R23, [R1+0x8bc] ;  /* 0x0008bc0001177983 */ /* 0x000ea20000300800 */
[----:B------:R-:W-:-:S02]  /*60980*/  IMAD.MOV.U32 R26, RZ, RZ, R8 ;  /* 0x000000ffff1a7224 */ /* 0x000fc400078e0008 */
[----:B------:R-:W-:Y:S01]  /*60990*/  IMAD.MOV.U32 R27, RZ, RZ, R11 ;  /* 0x000000ffff1b7224 */ /* 0x000fe200078e000b */
[----:B--2---:R-:W-:Y:S04]  /*609a0*/  STL.64 [R1+0x61d8], R22 ;  /* 0x0061d81601007387 */ /* 0x004fe80000100a00 */
[----:B-----5:R0:W-:Y:S04]  /*609b0*/  STL.64 [R1+0x61d0], R20 ;  /* 0x0061d01401007387 */ /* 0x0201e80000100a00 */
[----:B------:R-:W2:Y:S04]  /*609c0*/  LDL.LU R8, [R1+0x6260] ;  /* 0x0062600001087983 */ /* 0x000ea80000300800 */
[----:B------:R1:W-:Y:S04]  /*609d0*/  STL.64 [R1+0x61e0], R26 ;  /* 0x0061e01a01007387 */ /* 0x0003e80000100a00 */
[----:B0-----:R-:W5:Y:S04]  /*609e0*/  LDL.LU R20, [R1+0x8c0] ;  /* 0x0008c00001147983 */ /* 0x001f680000300800 */
[----:B------:R-:W5:Y:S04]  /*609f0*/  LDL.LU R21, [R1+0x8c4] ;  /* 0x0008c40001157983 */ /* 0x000f680000300800 */
[----:B------:R-:W3:Y:S04]  /*60a00*/  LDL.LU R22, [R1+0x8c8] ;  /* 0x0008c80001167983 */ /* 0x000ee80000300800 */
[----:B------:R-:W3:Y:S01]  /*60a10*/  LDL.LU R23, [R1+0x8cc] ;  /* 0x0008cc0001177983 */ /* 0x000ee20000300800 */
[----:B------:R-:W-:-:S02]  /*60a20*/  IMAD.MOV.U32 R24, RZ, RZ, R7 ;  /* 0x000000ffff187224 */ /* 0x000fc400078e0007 */
[----:B------:R-:W-:Y:S02]  /*60a30*/  IMAD.MOV.U32 R25, RZ, RZ, R6 ;  /* 0x000000ffff197224 */ /* 0x000fe400078e0006 */
[----:B-1----:R-:W-:Y:S02]  /*60a40*/  IMAD.MOV.U32 R26, RZ, RZ, R5 ;  /* 0x000000ffff1a7224 */ /* 0x002fe400078e0005 */
[----:B------:R-:W-:Y:S01]  /*60a50*/  IMAD.MOV.U32 R27, RZ, RZ, R4 ;  /* 0x000000ffff1b7224 */ /* 0x000fe200078e0004 */
[----:B---3--:R-:W-:Y:S04]  /*60a60*/  STL.64 [R1+0x61f0], R22 ;  /* 0x0061f01601007387 */ /* 0x008fe80000100a00 */
[----:B-----5:R0:W-:Y:S04]  /*60a70*/  STL.64 [R1+0x61e8], R20 ;  /* 0x0061e81401007387 */ /* 0x0201e80000100a00 */
[----:B------:R1:W-:Y:S04]  /*60a80*/  STL.64 [R1+0x61f8], R24 ;  /* 0x0061f81801007387 */ /* 0x0003e80000100a00 */
[----:B0-----:R-:W3:Y:S04]  /*60a90*/  LDL.LU R20, [R1+0x8d0] ;  /* 0x0008d00001147983 */ /* 0x001ee80000300800 */
[----:B------:R-:W3:Y:S01]  /*60aa0*/  LDL.LU R21, [R1+0x8d4] ;  /* 0x0008d40001157983 */ /* 0x000ee20000300800 */
[----:B-1----:R-:W-:-:S03]  /*60ab0*/  IMAD.MOV.U32 R25, RZ, RZ, R9 ;  /* 0x000000ffff197224 */ /* 0x002fc600078e0009 */
[----:B------:R-:W5:Y:S01]  /*60ac0*/  LDL.LU R22, [R1+0x8d8] ;  /* 0x0008d80001167983 */ /* 0x000f620000300800 */
[----:B------:R-:W-:-:S03]  /*60ad0*/  IMAD.MOV.U32 R24, RZ, RZ, R10 ;  /* 0x000000ffff187224 */ /* 0x000fc600078e000a */
[----:B------:R-:W5:Y:S04]  /*60ae0*/  LDL.LU R23, [R1+0x8dc] ;  /* 0x0008dc0001177983 */ /* 0x000f680000300800 */
[----:B------:R-:W4:Y:S04]  /*60af0*/  LDL.LU R9, [R1+0x11bc] ;  /* 0x0011bc0001097983 */ /* 0x000f280000300800 */
[----:B------:R-:W4:Y:S04]  /*60b00*/  LDL.LU R6, [R1+0x11b8] ;  /* 0x0011b80001067983 */ /* 0x000f280000300800 */
[----:B------:R-:W2:Y:S04]  /*60b10*/  LDL.LU R0, [R1+0x11c4] ;  /* 0x0011c40001007983 */ /* 0x000ea80000300800 */
[----:B------:R-:W2:Y:S04]  /*60b20*/  LDL.LU R7, [R1+0x11c0] ;  /* 0x0011c00001077983 */ /* 0x000ea80000300800 */
[----:B------:R-:W-:Y:S04]  /*60b30*/  STL.64 [R1+0x6228], R26 ;  /* 0x0062281a01007387 */ /* 0x000fe80000100a00 */
[----:B------:R0:W-:Y:S04]  /*60b40*/  STL.64 [R1+0x6220], R24 ;  /* 0x0062201801007387 */ /* 0x0001e80000100a00 */
[----:B0-----:R-:W3:Y:S04]  /*60b50*/  LDL.LU R24, [R1+0x900] ;  /* 0x0009000001187983 */ /* 0x001ee80000300800 */
[----:B------:R-:W3:Y:S04]  /*60b60*/  LDL.LU R25, [R1+0x904] ;  /* 0x0009040001197983 */ /* 0x000ee80000300800 */
[----:B------:R-:W5:Y:S04]  /*60b70*/  LDL.LU R26, [R1+0x908] ;  /* 0x00090800011a7983 */ /* 0x000f680000300800 */
[----:B------:R-:W5:Y:S04]  /*60b80*/  LDL.LU R27, [R1+0x90c] ;  /* 0x00090c00011b7983 */ /* 0x000f680000300800 */
[----:B------:R-:W4:Y:S04]  /*60b90*/  LDL.LU R10, [R1+0x11ac] ;  /* 0x0011ac00010a7983 */ /* 0x000f280000300800 */
[----:B------:R-:W4:Y:S04]  /*60ba0*/  LDL.LU R4, [R1+0x11a8] ;  /* 0x0011a80001047983 */ /* 0x000f280000300800 */
[----:B------:R-:W2:Y:S04]  /*60bb0*/  LDL.LU R11, [R1+0x11b4] ;  /* 0x0011b400010b7983 */ /* 0x000ea80000300800 */
[----:B------:R-:W2:Y:S04]  /*60bc0*/  LDL.LU R5, [R1+0x11b0] ;  /* 0x0011b00001057983 */ /* 0x000ea80000300800 */
[----:B-----5:R-:W-:Y:S04]  /*60bd0*/  STL.64 [R1+0x6238], R26 ;  /* 0x0062381a01007387 */ /* 0x020fe80000100a00 */
[----:B---3--:R0:W-:Y:S04]  /*60be0*/  STL.64 [R1+0x6230], R24 ;  /* 0x0062301801007387 */ /* 0x0081e80000100a00 */
[----:B0-----:R-:W3:Y:S04]  /*60bf0*/  LDL.LU R24, [R1+0x7f0] ;  /* 0x0007f00001187983 */ /* 0x001ee80000300800 */
[----:B------:R-:W3:Y:S04]  /*60c00*/  LDL.LU R25, [R1+0x7f4] ;  /* 0x0007f40001197983 */ /* 0x000ee80000300800 */
[----:B------:R-:W5:Y:S04]  /*60c10*/  LDL.LU R26, [R1+0x7f8] ;  /* 0x0007f800011a7983 */ /* 0x000f680000300800 */
[----:B------:R-:W5:Y:S04]  /*60c20*/  LDL.LU R27, [R1+0x7fc] ;  /* 0x0007fc00011b7983 */ /* 0x000f680000300800 */
[----:B-----5:R-:W-:Y:S04]  /*60c30*/  STL.64 [R1+0x6250], R26 ;  /* 0x0062501a01007387 */ /* 0x020fe80000100a00 */
[----:B---3--:R0:W-:Y:S04]  /*60c40*/  STL.64 [R1+0x6248], R24 ;  /* 0x0062481801007387 */ /* 0x0081e80000100a00 */
[----:B0-----:R-:W3:Y:S04]  /*60c50*/  LDL.LU R24, [R1+0x7e0] ;  /* 0x0007e00001187983 */ /* 0x001ee80000300800 */
[----:B------:R-:W3:Y:S04]  /*60c60*/  LDL.LU R25, [R1+0x7e4] ;  /* 0x0007e40001197983 */ /* 0x000ee80000300800 */
[----:B------:R-:W3:Y:S04]  /*60c70*/  LDL.LU R26, [R1+0x7e8] ;  /* 0x0007e800011a7983 */ /* 0x000ee80000300800 */
[----:B------:R-:W3:Y:S04]  /*60c80*/  LDL.LU R27, [R1+0x7ec] ;  /* 0x0007ec00011b7983 */ /* 0x000ee80000300800 */
[----:B------:R-:W-:Y:S04]  /*60c90*/  STL.64 [R1+0x6208], R22 ;  /* 0x0062081601007387 */ /* 0x000fe80000100a00 */
[----:B------:R0:W-:Y:S04]  /*60ca0*/  STL.64 [R1+0x6200], R20 ;  /* 0x0062001401007387 */ /* 0x0001e80000100a00 */
[----:B0-----:R-:W5:Y:S04]  /*60cb0*/  LDL.LU R20, [R1+0x8e0] ;  /* 0x0008e00001147983 */ /* 0x001f680000300800 */
[----:B------:R-:W5:Y:S04]  /*60cc0*/  LDL.LU R21, [R1+0x8e4] ;  /* 0x0008e40001157983 */ /* 0x000f680000300800 */
[----:B------:R-:W3:Y:S04]  /*60cd0*/  LDL.LU R22, [R1+0x8e8] ;  /* 0x0008e80001167983 */ /* 0x000ee80000300800 */
[----:B------:R-:W3:Y:S01]  /*60ce0*/  LDL.LU R23, [R1+0x8ec] ;  /* 0x0008ec0001177983 */ /* 0x000ee20000300800 */
[----:B----4-:R-:W-:-:S02]  /*60cf0*/  IMAD R4, R4, 0x100, R10 ;  /* 0x0000010004047824 */ /* 0x010fc400078e020a */
[----:B--2---:R-:W-:Y:S01]  /*60d00*/  IMAD R5, R5, 0x100, R11 ;  /* 0x0000010005057824 */ /* 0x004fe200078e020b */
        /* <DEDUP_REMOVED lines=8> */
[----:B0-----:R-:W3:Y:S04]  /*60d90*/  LDL.LU R12, [R1+0x870] ;  /* 0x00087000010c7983 */ /* 0x001ee80000300800 */
[----:B------:R-:W3:Y:S04]  /*60da0*/  LDL.LU R13, [R1+0x874] ;  /* 0x00087400010d7983 */ /* 0x000ee80000300800 */
[----:B------:R-:W3:Y:S04]  /*60db0*/  LDL.LU R14, [R1+0x878] ;  /* 0x00087800010e7983 */ /* 0x000ee80000300800 */
[----:B------:R-:W3:Y:S04]  /*60dc0*/  LDL.LU R15, [R1+0x87c] ;  /* 0x00087c00010f7983 */ /* 0x000ee80000300800 */
[----:B------:R-:W4:Y:S04]  /*60dd0*/  LDL.LU R10, [R1+0x625c] ;  /* 0x00625c00010a7983 */ /* 0x000f280000300800 */
[----:B------:R-:W4:Y:S01]  /*60de0*/  LDL.LU R11, [R1+0x6258] ;  /* 0x00625800010b7983 */ /* 0x000f220000300800 */
[----:B------:R-:W-:Y:S01]  /*60df0*/  IMAD R6, R6, 0x100, R9 ;  /* 0x0000010006067824 */ /* 0x000fe200078e0209 */
[----:B----4-:R-:W-:-:S15]  /*60e00*/  HMMA.16816.F32 R24, R16, R10, R24 ;  /* 0x0000000a1018723c */ /* 0x010fde0000001818 */
[----:B------:R-:W-:-:S08]  /*60e10*/  NOP ;  /* 0x0000000000007918 */ /* 0x000fd00000000000 */
[----:B------:R-:W-:Y:S04]  /*60e20*/  STL.64 [R1+0x550], R24 ;  /* 0x0005501801007387 */ /* 0x000fe80000100a00 */
[----:B------:R0:W-:Y:S04]  /*60e30*/  STL.64 [R1+0x558], R26 ;  /* 0x0005581a01007387 */ /* 0x0001e80000100a00 */
[----:B0-----:R-:W4:Y:S04]  /*60e40*/  LDL.LU.64 R26, [R1+0x6250] ;  /* 0x00625000011a7983 */ /* 0x001f280000300a00 */
[----:B------:R-:W4:Y:S04]  /*60e50*/  LDL.LU.64 R24, [R1+0x6248] ;  /* 0x0062480001187983 */ /* 0x000f280000300a00 */
[----:B------:R-:W4:Y:S02]  /*60e60*/  LDL.LU R9, [R1+0x6240] ;  /* 0x0062400001097983 */ /* 0x000f240000300800 */
[----:B----4-:R-:W-:-:S15]  /*60e70*/  HMMA.16816.F32 R24, R16, R8, R24 ;  /* 0x000000081018723c */ /* 0x010fde0000001818 */
[----:B------:R-:W-:-:S08]  /*60e80*/  NOP ;  /* 0x0000000000007918 */ /* 0x000fd00000000000 */
[----:B------:R-:W-:Y:S04]  /*60e90*/  STL.64 [R1+0x560], R24 ;  /* 0x0005601801007387 */ /* 0x000fe80000100a00 */
[----:B------:R0:W-:Y:S04]  /*60ea0*/  STL.64 [R1+0x568], R26 ;  /* 0x0005681a01007387 */ /* 0x0001e80000100a00 */
[----:B0-----:R-:W4:Y:S04]  /*60eb0*/  LDL.LU.64 R26, [R1+0x6238] ;  /* 0x00623800011a7983 */ /* 0x001f280000300a00 */
[----:B------:R-:W4:Y:S04]  /*60ec0*/  LDL.LU.64 R24, [R1+0x6230] ;  /* 0x0062300001187983 */ /* 0x000f280000300a00 */
[----:B------:R-:W-:Y:S04]  /*60ed0*/  STL.64 [R1+0x6158], R10 ;  /* 0x0061580a01007387 */ /* 0x000fe80000100a00 */
[----:B------:R0:W-:Y:S04]  /*60ee0*/  STL.64 [R1+0x6150], R8 ;  /* 0x0061500801007387 */ /* 0x0001e80000100a00 */
[----:B0-----:R-:W5:Y:S04]  /*60ef0*/  LDL.LU R8, [R1+0x880] ;  /* 0x0008800001087983 */ /* 0x001f680000300800 */
[----:B------:R-:W5:Y:S04]  /*60f00*/  LDL.LU R9, [R1+0x884] ;  /* 0x0008840001097983 */ /* 0x000f680000300800 */
[----:B------:R-:W5:Y:S04]  /*60f10*/  LDL.LU R10, [R1+0x888] ;  /* 0x00088800010a7983 */ /* 0x000f680000300800 */
[----:B------:R-:W5:Y:S01]  /*60f20*/  LDL.LU R11, [R1+0x88c] ;  /* 0x00088c00010b7983 */ /* 0x000f620000300800 */
[----:B----4-:R-:W-:-:S15]  /*60f30*/  HMMA.16816.F32 R24, R16, R2, R24 ;  /* 0x000000021018723c */ /* 0x010fde0000001818 */
[----:B------:R-:W-:-:S08]  /*60f40*/  NOP ;  /* 0x0000000000007918 */ /* 0x000fd00000000000 */
[----:B------:R-:W-:Y:S04]  /*60f50*/  STL.64 [R1+0x650], R24 ;  /* 0x0006501801007387 */ /* 0x000fe80000100a00 */
[----:B------:R0:W-:Y:S04]  /*60f60*/  STL.64 [R1+0x658], R26 ;  /* 0x0006581a01007387 */ /* 0x0001e80000100a00 */
[----:B0-----:R-:W4:Y:S04]  /*60f70*/  LDL.LU.64 R26, [R1+0x6228] ;  /* 0x00622800011a7983 */ /* 0x001f280000300a00 */
[----:B------:R-:W2:Y:S04]  /*60f80*/  LDL.LU.64 R24, [R1+0x6220] ;  /* 0x0062200001187983 */ /* 0x000ea80000300a00 */
[----:B------:R-:W-:Y:S01]  /*60f90*/  STL [R1+0x6128], R3 ;  /* 0x0061280301007387 */ /* 0x000fe20000100800 */
[----:B------:R-:W-:Y:S01]  /*60fa0*/  IMAD R7, R7, 0x100, R0 ;  /* 0x0000010007077824 */ /* 0x000fe200078e0200 */
[----:B--2---:R-:W-:Y:S02]  /*60fb0*/  HMMA.16816.F32 R16, R16, R24, R20 ;  /* 0x000000181010723c */ /* 0x004fe40000001814 */
[----:B------:R-:W4:Y:S04]  /*60fc0*/  LDL.LU.64 R22, [R1+0x6218] ;  /* 0x0062180001167983 */ /* 0x000f280000300a00 */
[----:B------:R-:W4:Y:S01]  /*60fd0*/  LDL.LU.64 R20, [R1+0x6210] ;  /* 0x0062100001147983 */ /* 0x000f220000300a00 */
[----:B------:R-:W-:-:S02]  /*60fe0*/  F2FP.F16.E4M3.UNPACK_B R4, R4 ;  /* 0x00000004ff04723e */ /* 0x000fc400020006ff */
[----:B------:R-:W-:Y:S02]  /*60ff0*/  F2FP.F16.E4M3.UNPACK_B R5, R5 ;  /* 0x00000005ff05723e */ /* 0x000fe400020006ff */
[----:B------:R-:W-:Y:S02]  /*61000*/  F2FP.F16.E4M3.UNPACK_B R6, R6 ;  /* 0x00000006ff06723e */ /* 0x000fe400020006ff */
[----:B------:R-:W-:-:S10]  /*61010*/  F2FP.F16.E4M3.UNPACK_B R7, R7 ;  /* 0x00000007ff07723e */ /* 0x000fd400020006ff */
[----:B------:R0:W-:Y:S04]  /*61020*/  STL.64 [R1+0x640], R16 ;  /* 0x0006401001007387 */ /* 0x0001e80000100a00 */
[----:B------:R1:W-:Y:S04]  /*61030*/  STL.64 [R1+0x648], R18 ;  /* 0x0006481201007387 */ /* 0x0003e80000100a00 */
[----:B0-----:R-:W2:Y:S04]  /*61040*/  LDL.LU R16, [R1+0x890] ;  /* 0x0008900001107983 */ /* 0x001ea80000300800 */
[----:B------:R-:W2:Y:S04]  /*61050*/  LDL.LU R17, [R1+0x894] ;  /* 0x0008940001117983 */ /* 0x000ea80000300800 */
[----:B-1----:R-:W2:Y:S04]  /*61060*/  LDL.LU R18, [R1+0x898] ;  /* 0x0008980001127983 */ /* 0x002ea80000300800 */
[----:B------:R-:W2:Y:S01]  /*61070*/  LDL.LU R19, [R1+0x89c] ;  /* 0x00089c0001137983 */ /* 0x000ea20000300800 */
[----:B----4-:R-:W-:Y:S03]  /*61080*/  HMMA.16816.F32 R24, R4, R26, R20 ;  /* 0x0000001a0418723c */ /* 0x010fe60000001814 */
[----:B------:R-:W4:Y:S04]  /*61090*/  LDL.LU.64 R22, [R1+0x6208] ;  /* 0x0062080001167983 */ /* 0x000f280000300a00 */
[----:B------:R-:W4:-:S15]  /*610a0*/  LDL.LU.64 R20, [R1+0x6200] ;  /* 0x0062000001147983 */ /* 0x000f1e0000300a00 */
[----:B------:R-:W-:-:S01]  /*610b0*/  NOP ;  /* 0x0000000000007918 */ /* 0x000fc20000000000 */
[----:B------:R0:W-:Y:S04]  /*610c0*/  STL.64 [R1+0x630], R24 ;  /* 0x0006301801007387 */ /* 0x0001e80000100a00 */
[----:B------:R4:W-:Y:S04]  /*610d0*/  STL.64 [R1+0x638], R26 ;  /* 0x0006381a01007387 */ /* 0x0009e80000100a00 */
[----:B0-----:R-:W4:Y:S02]  /*610e0*/  LDL.LU.64 R24, [R1+0x61f8] ;  /* 0x0061f80001187983 */ /* 0x001f240000300a00 */
[----:B----4-:R-:W-:Y:S02]  /*610f0*/  HMMA.16816.F32 R24, R4, R24, R20 ;  /* 0x000000180418723c */ /* 0x010fe40000001814 */
[----:B------:R-:W4:Y:S04]  /*61100*/  LDL.LU.64 R22, [R1+0x61f0] ;  /* 0x0061f00001167983 */ /* 0x000f280000300a00 */
[----:B------:R-:W4:-:S15]  /*61110*/  LDL.LU.64 R20, [R1+0x61e8] ;  /* 0x0061e80001147983 */ /* 0x000f1e0000300a00 */
[----:B------:R-:W-:-:S02]  /*61120*/  NOP ;  /* 0x0000000000007918 */ /* 0x000fc40000000000 */
[----:B------:R-:W-:Y:S04]  /*61130*/  STL.64 [R1+0x620], R24 ;  /* 0x0006201801007387 */ /* 0x000fe80000100a00 */
[----:B------:R0:W-:Y:S04]  /*61140*/  STL.64 [R1+0x628], R26 ;  /* 0x0006281a01007387 */ /* 0x0001e80000100a00 */
[----:B0-----:R-:W4:Y:S02]  /*61150*/  LDL.LU.64 R26, [R1+0x61e0] ;  /* 0x0061e000011a7983 */ /* 0x001f240000300a00 */
[----:B----4-:R-:W-:Y:S02]  /*61160*/  HMMA.16816.F32 R24, R4, R26, R20 ;  /* 0x0000001a0418723c */ /* 0x010fe40000001814 */
[----:B------:R-:W4:Y:S04]  /*61170*/  LDL.LU.64 R22, [R1+0x61d8] ;  /* 0x0061d80001167983 */ /* 0x000f280000300a00 */
[----:B------:R-:W4:-:S15]  /*61180*/  LDL.LU.64 R20, [R1+0x61d0] ;  /* 0x0061d00001147983 */ /* 0x000f1e0000300a00 */
[----:B------:R-:W-:-:S02]  /*61190*/  NOP ;  /* 0x0000000000007918 */ /* 0x000fc40000000000 */
        /* <DEDUP_REMOVED lines=16> */
[----:B0-----:R-:W5:Y:S04]  /*612a0*/  LDL.LU.64 R26, [R1+0x6198] ;  /* 0x00619800011a7983 */ /* 0x001f680000300a00 */
[----:B------:R-:W3:Y:S01]  /*612b0*/  LDL.LU.64 R24, [R1+0x6190] ;  /* 0x0061900001187983 */ /* 0x000ee20000300a00 */
[----:B--2---:R-:W-:-:S15]  /*612c0*/  HMMA.16816.F32 R16, R4, R28, R16 ;  /* 0x0000001c0410723c */ /* 0x004fde0000001810 */
[----:B------:R-:W-:-:S08]  /*612d0*/  NOP ;  /* 0x0000000000007918 */ /* 0x000fd00000000000 */
[----:B------:R-:W-:Y:S04]  /*612e0*/  STL.64 [R1+0x5e0], R16 ;  /* 0x0005e01001007387 */ /* 0x000fe80000100a00 */
[----:B------:R5:W-:Y:S04]  /*612f0*/  STL.64 [R1+0x5e8], R18 ;  /* 0x0005e81201007387 */ /* 0x000be80000100a00 */
[----:B------:R-:W2:Y:S01]  /*61300*/  LDL R0, [R1+0xafc] ;  /* 0x000afc0001007983 */ /* 0x000ea20000100800 */
[C---:B-----5:R-:W-:Y:S06]  /*61310*/  HMMA.16816.F32 R16, R4.reuse, R26, R8 ;  /* 0x0000001a0410723c */ /* 0x060fec0000001808 */
[----:B---3--:R-:W-:-:S15]  /*61320*/  HMMA.16816.F32 R8, R4, R24, R12 ;  /* 0x000000180408723c */ /* 0x008fde000000180c */
[----:B------:R-:W-:-:S02]  /*61330*/  NOP ;  /* 0x0000000000007918 */ /* 0x000fc40000000000 */
[----:B------:R-:W-:Y:S04]  /*61340*/  STL.64 [R1+0x5d0], R16 ;  /* 0x0005d01001007387 */ /* 0x000fe80000100a00 */
[----:B------:R-:W-:Y:S04]  /*61350*/  STL.64 [R1+0x5d8], R18 ;  /* 0x0005d81201007387 */ /* 0x000fe80000100a00 */
[----:B------:R-:W3:Y:S04]  /*61360*/  LDL R28, [R1+0xb08] ;  /* 0x000b0800011c7983 */ /* 0x000ee80000100800 */
[----:B------:R0:W-:Y:S04]  /*61370*/  STL.64 [R1+0x5c0], R8 ;  /* 0x0005c00801007387 */ /* 0x0001e80000100a00 */
[----:B------:R1:W-:Y:S04]  /*61380*/  STL.64 [R1+0x5c8], R10 ;  /* 0x0005c80a01007387 */ /* 0x0003e80000100a00 */
[----:B------:R-:W5:Y:S04]  /*61390*/  LDL R29, [R1+0xb0c] ;  /* 0x000b0c00011d7983 */ /* 0x000f680000100800 */
[----:B------:R-:W2:Y:S04]  /*613a0*/  LDL.LU R24, [R1+0x950] ;  /* 0x0009500001187983 */ /* 0x000ea80000300800 */
[----:B------:R-:W2:Y:S04]  /*613b0*/  LDL.LU R25, [R1+0x954] ;  /* 0x0009540001197983 */ /* 0x000ea80000300800 */
[----:B------:R-:W3:Y:S04]  /*613c0*/  LDL.LU R26, [R1+0x958] ;  /* 0x00095800011a7983 */ /* 0x000ee80000300800 */
[----:B------:R-:W3:Y:S04]  /*613d0*/  LDL.LU R27, [R1+0x95c] ;  /* 0x00095c00011b7983 */ /* 0x000ee80000300800 */
[----:B0-----:R-:W4:Y:S04]  /*613e0*/  LDL.LU R8, [R1+0x830] ;  /* 0x0008300001087983 */ /* 0x001f280000300800 */
[----:B------:R-:W4:Y:S04]  /*613f0*/  LDL.LU R9, [R1+0x834] ;  /* 0x0008340001097983 */ /* 0x000f280000300800 */
[----:B-1----:R-:W5:Y:S04]  /*61400*/  LDL.LU R10, [R1+0x838] ;  /* 0x00083800010a7983 */ /* 0x002f680000300800 */
[----:B------:R-:W5:Y:S04]  /*61410*/  LDL.LU R11, [R1+0x83c] ;  /* 0x00083c00010b7983 */ /* 0x000f680000300800 */
[----:B-----5:R-:W-:Y:S04]  /*61420*/  STL.64 [R1+0x6168], R10 ;  /* 0x0061680a01007387 */ /* 0x020fe80000100a00 */
[----:B----4-:R0:W-:Y:S04]  /*61430*/  STL.64 [R1+0x6160], R8 ;  /* 0x0061600801007387 */ /* 0x0101e80000100a00 */
        /* <DEDUP_REMOVED lines=24> */
[----:B------:R-:W3:Y:S01]  /*615c0*/  LDL.LU R19, [R1+0x81c] ;  /* 0x00081c0001137983 */ /* 0x000ee20000300800 */
[C---:B----4-:R-:W-:Y:S03]  /*615d0*/  HMMA.16816.F32 R8, R4.reuse, R22, R8 ;  /* 0x000000160408723c */ /* 0x050fe60000001808 */
[----:B---3--:R-:W-:Y:S04]  /*615e0*/  STL.64 [R1+0x6148], R18 ;  /* 0x0061481201007387 */ /* 0x008fe80000100a00 */
[----:B--2---:R0:W-:Y:S04]  /*615f0*/  STL.64 [R1+0x6140], R16 ;  /* 0x0061401001007387 */ /* 0x0041e80000100a00 */
        /* <DEDUP_REMOVED lines=19> */
[----:B0-----:R-:W4:Y:S04]  /*61730*/  LDL.LU.64 R10, [R1+0x6188] ;  /* 0x00618800010a7983 */ /* 0x001f280000300a00 */
[----:B------:R-:W4:Y:S04]  /*61740*/  LDL.LU.64 R8, [R1+0x6180] ;  /* 0x0061800001087983 */ /* 0x000f280000300a00 */
[----:B------:R-:W4:Y:S04]  /*61750*/  LDL.LU.64 R14, [R1+0x6178] ;  /* 0x00617800010e7983 */ /* 0x000f280000300a00 */
[----:B------:R-:W5:Y:S04]  /*61760*/  LDL.LU.64 R12, [R1+0x6170] ;  /* 0x00617000010c7983 */ /* 0x000f680000300a00 */
[----:B------:R0:W-:Y:S04]  /*61770*/  STL.64 [R1+0x5a0], R20 ;  /* 0x0005a01401007387 */ /* 0x0001e80000100a00 */
[----:B------:R1:W-:Y:S04]  /*61780*/  STL.64 [R1+0x5a8], R22 ;  /* 0x0005a81601007387 */ /* 0x0003e80000100a00 */
[----:B0-----:R-:W3:Y:S04]  /*61790*/  LDL.LU R20, [R1+0x930] ;  /* 0x0009300001147983 */ /* 0x001ee80000300800 */
[----:B------:R-:W3:Y:S04]  /*617a0*/  LDL.LU R21, [R1+0x934] ;  /* 0x0009340001157983 */ /* 0x000ee80000300800 */
[----:B-1----:R-:W3:Y:S04]  /*617b0*/  LDL.LU R22, [R1+0x938] ;  /* 0x0009380001167983 */ /* 0x002ee80000300800 */
[----:B------:R-:W3:Y:S01]  /*617c0*/  LDL.LU R23, [R1+0x93c] ;  /* 0x00093c0001177983 */ /* 0x000ee20000300800 */
[----:B----4-:R-:W-:-:S15]  /*617d0*/  HMMA.16816.F32 R8, R4, R14, R8 ;  /* 0x0000000e0408723c */ /* 0x010fde0000001808 */
[----:B------:R-:W-:-:S08]  /*617e0*/  NOP ;  /* 0x0000000000007918 */ /* 0x000fd00000000000 */
[----:B------:R-:W-:Y:S04]  /*617f0*/  STL.64 [R1+0x590], R8 ;  /* 0x0005900801007387 */ /* 0x000fe80000100a00 */
[----:B------:R0:W-:Y:S04]  /*61800*/  STL.64 [R1+0x598], R10 ;  /* 0x0005980a01007387 */ /* 0x0001e80000100a00 */
[----:B0-----:R-:W5:Y:S04]  /*61810*/  LDL.LU.64 R10, [R1+0x6168] ;  /* 0x00616800010a7983 */ /* 0x001f680000300a00 */
[----:B------:R-:W5:Y:S04]  /*61820*/  LDL.LU.64 R8, [R1+0x6160] ;  /* 0x0061600001087983 */ /* 0x000f680000300a00 */
[----:B------:R-:W4:Y:S04]  /*61830*/  LDL R14, [R1+0xaec] ;  /* 0x000aec00010e7983 */ /* 0x000f280000100800 */
[----:B------:R-:W4:Y:S01]  /*61840*/  LDL R15, [R1+0xaf8] ;  /* 0x000af800010f7983 */ /* 0x000f220000100800 */
[----:B-----5:R-:W-:-:S15]  /*61850*/  HMMA.16816.F32 R8, R4, R12, R8 ;  /* 0x0000000c0408723c */ /* 0x020fde0000001808 */
[----:B------:R-:W-:-:S08]  /*61860*/  NOP ;  /* 0x0000000000007918 */ /* 0x000fd00000000000 */
[----:B------:R-:W-:Y:S04]  /*61870*/  STL.64 [R1+0x580], R8 ;  /* 0x0005800801007387 */ /* 0x000fe80000100a00 */
[----:B------:R0:W-:Y:S04]  /*61880*/  STL.64 [R1+0x588], R10 ;  /* 0x0005880a01007387 */ /* 0x0001e80000100a00 */
[----:B0-----:R-:W2:Y:S04]  /*61890*/  LDL.LU.64 R10, [R1+0x6158] ;  /* 0x00615800010a7983 */ /* 0x001ea80000300a00 */
[----:B------:R-:W5:Y:S04]  /*618a0*/  LDL.LU.64 R8, [R1+0x6150] ;  /* 0x0061500001087983 */ /* 0x000f680000300a00 */
[----:B------:R-:W4:Y:S04]  /*618b0*/  LDL.LU R12, [R1+0x20] ;  /* 0x00002000010c7983 */ /* 0x000f280000300800 */
[----:B------:R-:W4:Y:S01]  /*618c0*/  LDL.LU R13, [R1+0x24] ;  /* 0x00002400010d7983 */ /* 0x000f220000300800 */
[----:B--2---:R-:W-:-:S15]  /*618d0*/  HMMA.16816.F32 R16, R4, R10, R16 ;  /* 0x0000000a0410723c */ /* 0x004fde0000001810 */
[----:B------:R-:W-:-:S08]  /*618e0*/  NOP ;  /* 0x0000000000007918 */ /* 0x000fd00000000000 */
[----:B------:R-:W-:Y:S04]  /*618f0*/  STL.64 [R1+0x570], R16 ;  /* 0x0005701001007387 */ /* 0x000fe80000100a00 */
[----:B------:R0:W-:Y:S04]  /*61900*/  STL.64 [R1+0x578], R18 ;  /* 0x0005781201007387 */ /* 0x0001e80000100a00 */
[----:B0-----:R-:W5:Y:S04]  /*61910*/  LDL.LU.64 R18, [R1+0x6148] ;  /* 0x0061480001127983 */ /* 0x001f680000300a00 */
[----:B------:R-:W5:Y:S04]  /*61920*/  LDL.LU.64 R16, [R1+0x6140] ;  /* 0x0061400001107983 */ /* 0x000f680000300a00 */
[----:B------:R-:W2:Y:S04]  /*61930*/  LDL.LU R10, [R1+0x11e4] ;  /* 0x0011e400010a7983 */ /* 0x000ea80000300800 */
[----:B------:R-:W4:Y:S01]  /*61940*/  LDL R11, [R1+0xae8] ;  /* 0x000ae800010b7983 */ /* 0x000f220000100800 */
[----:B-----5:R-:W-:-:S15]  /*61950*/  HMMA.16816.F32 R16, R4, R8, R16 ;  /* 0x000000080410723c */ /* 0x020fde0000001810 */
[----:B------:R-:W-:-:S08]  /*61960*/  NOP ;  /* 0x0000000000007918 */ /* 0x000fd00000000000 */
[----:B------:R-:W-:Y:S04]  /*61970*/  STL.64 [R1+0x30], R16 ;  /* 0x0000301001007387 */ /* 0x000fe80000100a00 */
[----:B------:R0:W-:Y:S04]  /*61980*/  STL.64 [R1+0x38], R18 ;  /* 0x0000381201007387 */ /* 0x0001e80000100a00 */
[----:B0-----:R-:W5:Y:S04]  /*61990*/  LDL.LU.64 R18, [R1+0x6138] ;  /* 0x0061380001127983 */ /* 0x001f680000300a00 */
[----:B------:R-:W3:Y:S04]  /*619a0*/  LDL.LU.64 R16, [R1+0x6130] ;  /* 0x0061300001107983 */ /* 0x000ee80000300a00 */
[----:B------:R-:W2:Y:S04]  /*619b0*/  LDL.LU R8, [R1+0x11d4] ;  /* 0x0011d40001087983 */ /* 0x000ea80000300800 */
[----:B------:R-:W5:Y:S01]  /*619c0*/  LDL.LU R9, [R1+0x11dc] ;  /* 0x0011dc0001097983 */ /* 0x000f620000300800 */
[----:B---3--:R-:W-:-:S03]  /*619d0*/  IMAD R16, R16, 0x100, R3 ;  /* 0x0000010010107824 */ /* 0x008fc600078e0203 */
[----:B------:R-:W3:Y:S02]  /*619e0*/  LDL.LU R3, [R1+0x6128] ;  /* 0x0061280001037983 */ /* 0x000ee40000300800 */
[----:B---3--:R-:W-:-:S15]  /*619f0*/  HMMA.16816.F32 R24, R4, R2, R24 ;  /* 0x000000020418723c */ /* 0x008fde0000001818 */
[----:B------:R-:W-:-:S08]  /*61a00*/  NOP ;  /* 0x0000000000007918 */ /* 0x000fd00000000000 */
[----:B------:R-:W-:Y:S04]  /*61a10*/  STL.64 [R1+0x670], R24 ;  /* 0x0006701801007387 */ /* 0x000fe80000100a00 */
[----:B------:R0:W-:Y:S04]  /*61a20*/  STL.64 [R1+0x678], R26 ;  /* 0x0006781a01007387 */ /* 0x0001e80000100a00 */
[----:B0-----:R-:W3:Y:S04]  /*61a30*/  LDL.LU.64 R26, [R1+0x6120] ;  /* 0x00612000011a7983 */ /* 0x001ee80000300a00 */
[----:B------:R-:W3:Y:S01]  /*61a40*/  LDL.LU.64 R24, [R1+0x6118] ;  /* 0x0061180001187983 */ /* 0x000ee20000300a00 */
[----:B--2---:R-:W-:-:S02]  /*61a50*/  IMAD R17, R17, 0x100, R8 ;  /* 0x0000010011117824 */ /* 0x004fc400078e0208 */
[----:B-----5:R-:W-:Y:S02]  /*61a60*/  IMAD R18, R18, 0x100, R9 ;  /* 0x0000010012127824 */ /* 0x020fe400078e0209 */
[----:B------:R-:W-:Y:S01]  /*61a70*/  IMAD R19, R19, 0x100, R10 ;  /* 0x0000010013137824 */ /* 0x000fe200078e020a */
[----:B----4-:R-:W-:Y:S02]  /*61a80*/  F2FP.F16.E4M3.UNPACK_B R8, R11 ;  /* 0x0000000bff08723e */ /* 0x010fe400020006ff */
[----:B------:R-:W-:Y:S02]  /*61a90*/  F2FP.F16.E4M3.UNPACK_B R16, R16 ;  /* 0x00000010ff10723e */ /* 0x000fe400020006ff */
[----:B------:R-:W-:Y:S02]  /*61aa0*/  F2FP.F16.E4M3.UNPACK_B R17, R17 ;  /* 0x00000011ff11723e */ /* 0x000fe400020006ff */
[----:B------:R-:W-:Y:S02]  /*61ab0*/  F2FP.F16.E4M3.UNPACK_B R18, R18 ;  /* 0x00000012ff12723e */ /* 0x000fe400020006ff */
[----:B------:R-:W-:-:S02]  /*61ac0*/  F2FP.F16.E4M3.UNPACK_B R19, R19 ;  /* 0x00000013ff13723e */ /* 0x000fc400020006ff */
[----:B------:R-:W-:Y:S01]  /*61ad0*/  F2FP.F16.E4M3.UNPACK_B R9, R14 ;  /* 0x0000000eff09723e */ /* 0x000fe200020006ff */
[----:B---3--:R-:W-:Y:S01]  /*61ae0*/  HMMA.16816.F32 R4, R4, R12, R24 ;  /* 0x0000000c0404723c */ /* 0x008fe20000001818 */
[----:B------:R-:W2:Y:S04]  /*61af0*/  LDL.LU.64 R26, [R1+0x6110] ;  /* 0x00611000011a7983 */ /* 0x000ea80000300a00 */
[----:B------:R-:W2:Y:S04]  /*61b00*/  LDL.LU.64 R24, [R1+0x6108] ;  /* 0x0061080001187983 */ /* 0x000ea80000300a00 */
[----:B------:R-:W-:Y:S01]  /*61b10*/  STL [R1+0x28], R8 ;  /* 0x0000280801007387 */ /* 0x000fe20000100800 */
[----:B------:R-:W-:-:S13]  /*61b20*/  F2FP.F16.E4M3.UNPACK_B R2, R15 ;  /* 0x0000000fff02723e */ /* 0x000fda00020006ff */
[----:B------:R-:W-:Y:S04]  /*61b30*/  STL.64 [R1+0x660], R4 ;  /* 0x0006600401007387 */ /* 0x000fe80000100a00 */
[----:B------:R0:W-:Y:S02]  /*61b40*/  STL.64 [R1+0x668], R6 ;  /* 0x0006680601007387 */ /* 0x0001e40000100a00 */
[----:B0-----:R-:W-:Y:S01]  /*61b50*/  HMMA.16816.F32 R4, R16, R8, R20 ;  /* 0x000000081004723c */ /* 0x001fe20000001814 */
[----:B------:R-:W-:-:S05]  /*61b60*/  F2FP.F16.E4M3.UNPACK_B R3, R0 ;  /* 0x00000000ff03723e */ /* 0x000fca00020006ff */
[----:B------:R-:W-:Y:S04]  /*61b70*/  STL [R1+0x2c], R9 ;  /* 0x00002c0901007387 */ /* 0x000fe80000100800 */
[----:B------:R-:W-:Y:S01]  /*61b80*/  STL [R1+0x18], R2 ;  /* 0x0000180201007387 */ /* 0x000fe20000100800 */
[----:B------:R-:W-:-:S12]  /*61b90*/  IMAD.MOV.U32 R0, RZ, RZ, R9 ;  /* 0x000000ffff007224 */ /* 0x000fd800078e0009 */
[----:B------:R-:W-:Y:S04]  /*61ba0*/  STL.64 [R1+0x6d0], R4 ;  /* 0x0006d00401007387 */ /* 0x000fe80000100a00 */
[----:B------:R-:W-:Y:S01]  /*61bb0*/  STL.64 [R1+0x6d8], R6 ;  /* 0x0006d80601007387 */ /* 0x000fe20000100a00 */
[----:B------:R-:W-:-:S03]  /*61bc0*/  F2FP.F16.E4M3.UNPACK_B R8, R28 ;  /* 0x0000001cff08723e */ /* 0x000fc600020006ff */
[----:B------:R0:W-:Y:S04]  /*61bd0*/  STL [R1+0x6048], R0 ;  /* 0x0060480001007387 */ /* 0x0001e80000100800 */
[----:B------:R-:W-:Y:S04]  /*61be0*/  STL [R1+0x1c], R3 ;  /* 0x00001c0301007387 */ /* 0x000fe80000100800 */
[----:B------:R1:W-:Y:S01]  /*61bf0*/  STL [R1+0x10], R8 ;  /* 0x0000100801007387 */ /* 0x0003e20000100800 */
[----:B0-----:R-:W-:-:S03]  /*61c00*/  F2FP.F16.E4M3.UNPACK_B R0, R29 ;  /* 0x0000001dff00723e */ /* 0x001fc600020006ff */
[----:B-1----:R-:W3:Y:S04]  /*61c10*/  LDL.LU R8, [R1+0xa30] ;  /* 0x000a300001087983 */ /* 0x002ee80000300800 */
[----:B------:R-:W-:Y:S01]  /*61c20*/  STL [R1+0x14], R0 ;  /* 0x0000140001007387 */ /* 0x000fe20000100800 */
[----:B--2---:R-:W-:-:S15]  /*61c30*/  HMMA.16816.F32 R4, R16, R2, R24 ;  /* 0x000000021004723c */ /* 0x004fde0000001818 */
[----:B------:R-:W-:-:S08]  /*61c40*/  NOP ;  /* 0x0000000000007918 */ /* 0x000fd00000000000 */
[----:B------:R-:W-:Y:S04]  /*61c50*/  STL.64 [R1+0x740], R4 ;  /* 0x0007400401007387 */ /* 0x000fe80000100a00 */
[----:B------:R-:W-:Y:S04]  /*61c60*/  STL.64 [R1+0x748], R6 ;  /* 0x0007480601007387 */ /* 0x000fe80000100a00 */
        /* <DEDUP_REMOVED lines=8> */
[----:B------:R-:W3:Y:S04]  /*61cf0*/  LDL.LU R11, [R1+0xa0c] ;  /* 0x000a0c00010b7983 */ /* 0x000ee80000300800 */
[----:B------:R-:W4:Y:S04]  /*61d00*/  LDL R24, [R1+0xb58] ;  /* 0x000b580001187983 */ /* 0x000f280000100800 */
[----:B------:R-:W4:Y:S04]  /*61d10*/  LDL R25, [R1+0xb5c] ;  /* 0x000b5c0001197983 */ /* 0x000f280000100800 */
[----:B---3--:R-:W-:Y:S04]  /*61d20*/  STL.64 [R1+0x60b8], R10 ;  /* 0x0060b80a01007387 */ /* 0x008fe80000100a00 */
[----:B--2---:R0:W-:Y:S04]  /*61d30*/  STL.64 [R1+0x60b0], R8 ;  /* 0x0060b00801007387 */ /* 0x0041e80000100a00 */
[----:B0-----:R-:W2:Y:S04]  /*61d40*/  LDL.LU R8, [R1+0x9d0] ;  /* 0x0009d00001087983 */ /* 0x001ea80000300800 */
[----:B------:R-:W2:Y:S04]  /*61d50*/  LDL.LU R9, [R1+0x9d4] ;  /* 0x0009d40001097983 */ /* 0x000ea80000300800 */
[----:B------:R-:W3:Y:S04]  /*61d60*/  LDL.LU R10, [R1+0x9d8] ;  /* 0x0009d800010a7983 */ /* 0x000ee80000300800 */
[----:B------:R-:W3:Y:S04]  /*61d70*/  LDL.LU R11, [R1+0x9dc] ;  /* 0x0009dc00010b7983 */ /* 0x000ee80000300800 */
[----:B------:R-:W5:Y:S04]  /*61d80*/  LDL R28, [R1+0xb38] ;  /* 0x000b3800011c7983 */ /* 0x000f680000100800 */
[----:B------:R-:W5:Y:S04]  /*61d90*/  LDL R29, [R1+0xb3c] ;  /* 0x000b3c00011d7983 */ /* 0x000f680000100800 */
[----:B-----5:R0:W-:Y:S04]  /*61da0*/  STL.64 [R1+0x60f0], R28 ;  /* 0x0060f01c01007387 */ /* 0x0201e80000100a00 */
[----:B------:R-:W5:Y:S04]  /*61db0*/  LDL R26, [R1+0xb48] ;  /* 0x000b4800011a7983 */ /* 0x000f680000100800 */
[----:B------:R-:W5:Y:S04]  /*61dc0*/  LDL R27, [R1+0xb4c] ;  /* 0x000b4c00011b7983 */ /* 0x000f680000100800 */
[----:B0-----:R-:W2:Y:S04]  /*61dd0*/  LDL.64 R28, [R1+0x10] ;  /* 0x00001000011c7983 */ /* 0x001ea80000100a00 */
[----:B-----5:R-:W-:Y:S04]  /*61de0*/  STL.64 [R1+0x60d8], R26 ;  /* 0x0060d81a01007387 */ /* 0x020fe80000100a00 */
[----:B----4-:R0:W-:Y:S04]  /*61df0*/  STL.64 [R1+0x60d0], R24 ;  /* 0x0060d01801007387 */ /* 0x0101e80000100a00 */
[----:B0-----:R-:W4:Y:S04]  /*61e00*/  LDL.LU R24, [R1+0x9b0] ;  /* 0x0009b00001187983 */ /* 0x001f280000300800 */
[----:B------:R-:W4:Y:S04]  /*61e10*/  LDL.LU R25, [R1+0x9b4] ;  /* 0x0009b40001197983 */ /* 0x000f280000300800 */
[----:B------:R-:W5:Y:S04]  /*61e20*/  LDL.LU R26, [R1+0x9b8] ;  /* 0x0009b800011a7983 */ /* 0x000f680000300800 */
[----:B------:R-:W5:Y:S04]  /*61e30*/  LDL.LU R27, [R1+0x9bc] ;  /* 0x0009bc00011b7983 */ /* 0x000f680000300800 */
[----:B------:R-:W2:Y:S04]  /*61e40*/  LDL R12, [R1+0xb18] ;  /* 0x000b1800010c7983 */ /* 0x000ea80000100800 */
[----:B------:R-:W2:Y:S04]  /*61e50*/  LDL R13, [R1+0xb1c] ;  /* 0x000b1c00010d7983 */ /* 0x000ea80000100800 */
[----:B------:R-:W2:Y:S04]  /*61e60*/  LDL R2, [R1+0xb28] ;  /* 0x000b280001027983 */ /* 0x000ea80000100800 */
[----:B------:R-:W2:Y:S04]  /*61e70*/  LDL R3, [R1+0xb2c] ;  /* 0x000b2c0001037983 */ /* 0x000ea80000100800 */
        /* <DEDUP_REMOVED lines=12> */
[----:B---3--:R-:W-:Y:S04]  /*61f40*/  STL.64 [R1+0x60c8], R10 ;  /* 0x0060c80a01007387 */ /* 0x008fe80000100a00 */
[----:B--2---:R0:W-:Y:S04]  /*61f50*/  STL.64 [R1+0x60c0], R8 ;  /* 0x0060c00801007387 */ /* 0x0041e80000100a00 */
[----:B0-----:R-:W2:Y:S04]  /*61f60*/  LDL.LU R8, [R1+0x9c0] ;  /* 0x0009c00001087983 */ /* 0x001ea80000300800 */
[----:B------:R-:W2:Y:S04]  /*61f70*/  LDL.LU R9, [R1+0x9c4] ;  /* 0x0009c40001097983 */ /* 0x000ea80000300800 */
[----:B------:R-:W2:Y:S04]  /*61f80*/  LDL.LU R10, [R1+0x9c8] ;  /* 0x0009c800010a7983 */ /* 0x000ea80000300800 */
[----:B------:R-:W2:Y:S04]  /*61f90*/  LDL.LU R11, [R1+0x9cc] ;  /* 0x0009cc00010b7983 */ /* 0x000ea80000300800 */
[----:B------:R-:W3:Y:S04]  /*61fa0*/  LDL R22, [R1+0xb68] ;  /* 0x000b680001167983 */ /* 0x000ee80000100800 */
[----:B------:R-:W5:Y:S04]  /*61fb0*/  LDL R23, [R1+0xb6c] ;  /* 0x000b6c0001177983 */ /* 0x000f680000100800 */
[----:B------:R-:W5:Y:S04]  /*61fc0*/  LDL R20, [R1+0xb78] ;  /* 0x000b780001147983 */ /* 0x000f680000100800 */
[----:B------:R-:W5:Y:S04]  /*61fd0*/  LDL R21, [R1+0xb7c] ;  /* 0x000b7c0001157983 */ /* 0x000f680000100800 */
[----:B------:R-:W5:Y:S04]  /*61fe0*/  LDL.LU R4, [R1+0xa20] ;  /* 0x000a200001047983 */ /* 0x000f680000300800 */
[----:B------:R-:W5:Y:S04]  /*61ff0*/  LDL.LU R5, [R1+0xa24] ;  /* 0x000a240001057983 */ /* 0x000f680000300800 */
[----:B------:R-:W5:Y:S04]  /*62000*/  LDL.LU R6, [R1+0xa28] ;  /* 0x000a280001067983 */ /* 0x000f680000300800 */
[----:B------:R-:W5:Y:S04]  /*62010*/  LDL.LU R7, [R1+0xa2c] ;  /* 0x000a2c0001077983 */ /* 0x000f680000300800 */
[----:B------:R-:W5:Y:S04]  /*62020*/  LDL R14, [R1+0xb88] ;  /* 0x000b8800010e7983 */ /* 0x000f680000100800 */
[----:B------:R-:W5:Y:S01]  /*62030*/  LDL R15, [R1+0xb8c] ;  /* 0x000b8c00010f7983 */ /* 0x000f620000100800 */
[----:B----4-:R-:W-:-:S15]  /*62040*/  HMMA.16816.F32 R24, R16, R28, R24 ;  /* 0x0000001c1018723c */ /* 0x010fde0000001818 */
[----:B------:R-:W-:-:S08]  /*62050*/  NOP ;  /* 0x0000000000007918 */ /* 0x000fd00000000000 */
[----:B------:R-:W-:Y:S04]  /*62060*/  STL.64 [R1+0x790], R24 ;  /* 0x0007901801007387 */ /* 0x000fe80000100a00 */
[----:B------:R0:W-:Y:S04]  /*62070*/  STL.64 [R1+0x798], R26 ;  /* 0x0007981a01007387 */ /* 0x0001e80000100a00 */
[----:B0-----:R-:W4:Y:S04]  /*62080*/  LDL.LU.64 R26, [R1+0x6100] ;  /* 0x00610000011a7983 */ /* 0x001f280000300a00 */
[----:B------:R-:W4:Y:S01]  /*62090*/  LDL.LU.64 R24, [R1+0x60f8] ;  /* 0x0060f80001187983 */ /* 0x000f220000300a00 */
[----:B------:R-:W-:-:S02]  /*620a0*/  F2FP.F16.E4M3.UNPACK_B R12, R12 ;  /* 0x0000000cff0c723e */ /* 0x000fc400020006ff */
[----:B------:R-:W-:Y:S01]  /*620b0*/  F2FP.F16.E4M3.UNPACK_B R13, R13 ;  /* 0x0000000dff0d723e */ /* 0x000fe200020006ff */
[----:B------:R-:W-:Y:S02]  /*620c0*/  IMAD.MOV.U32 R0, RZ, RZ, R29 ;  /* 0x000000ffff007224 */ /* 0x000fe400078e001d */
[----:B------:R-:W2:Y:S04]  /*620d0*/  LDL.LU.64 R28, [R1+0x60f0] ;  /* 0x0060f000011c7983 */ /* 0x000ea80000300a00 */
[----:B------:R-:W-:Y:S04]  /*620e0*/  STL [R1+0x8], R12 ;  /* 0x0000080c01007387 */ /* 0x000fe80000100800 */
[----:B------:R-:W-:Y:S04]  /*620f0*/  STL [R1+0x604c], R0 ;  /* 0x00604c0001007387 */ /* 0x000fe80000100800 */
[----:B------:R-:W-:Y:S01]  /*62100*/  STL [R1+0xc], R13 ;  /* 0x00000c0d01007387 */ /* 0x000fe20000100800 */
[----:B----4-:R-:W-:-:S15]  /*62110*/  HMMA.16816.F32 R24, R16, R12, R24 ;  /* 0x0000000c1018723c */ /* 0x010fde0000001818 */
[----:B------:R-:W-:-:S08]  /*62120*/  NOP ;  /* 0x0000000000007918 */ /* 0x000fd00000000000 */
[----:B------:R-:W-:Y:S04]  /*62130*/  STL.64 [R1+0x7e0], R24 ;  /* 0x0007e01801007387 */ /* 0x000fe80000100a00 */
[----:B------:R0:W-:Y:S04]  /*62140*/  STL.64 [R1+0x7e8], R26 ;  /* 0x0007e81a01007387 */ /* 0x0001e80000100a00 */
[----:B0-----:R-:W4:Y:S04]  /*62150*/  LDL.LU.64 R26, [R1+0x60e8] ;  /* 0x0060e800011a7983 */ /* 0x001f280000300a00 */
[----:B------:R-:W4:Y:S01]  /*62160*/  LDL.LU.64 R24, [R1+0x60e0] ;  /* 0x0060e00001187983 */ /* 0x000f220000300a00 */
[----:B------:R-:W-:-:S02]  /*62170*/  F2FP.F16.E4M3.UNPACK_B R2, R2 ;  /* 0x00000002ff02723e */ /* 0x000fc400020006ff */
[----:B------:R-:W-:Y:S02]  /*62180*/  F2FP.F16.E4M3.UNPACK_B R3, R3 ;  /* 0x00000003ff03723e */ /* 0x000fe400020006ff */
[----:B--2---:R-:W-:Y:S02]  /*62190*/  F2FP.F16.E4M3.UNPACK_B R28, R28 ;  /* 0x0000001cff1c723e */ /* 0x004fe400020006ff */
[----:B------:R-:W-:-:S07]  /*621a0*/  F2FP.F16.E4M3.UNPACK_B R29, R29 ;  /* 0x0000001dff1d723e */ /* 0x000fce00020006ff */
[C---:B------:R-:W-:Y:S01]  /*621b0*/  HMMA.16816.F32 R8, R16.reuse, R28, R8 ;  /* 0x0000001c1008723c */ /* 0x040fe20000001808 */
[----:B------:R-:W-:Y:S04]  /*621c0*/  STL [R1], R2 ;  /* 0x0000000201007387 */ /* 0x000fe80000100800 */
[----:B------:R-:W-:Y:S01]  /*621d0*/  STL [R1+0x4], R3 ;  /* 0x0000040301007387 */ /* 0x000fe20000100800 */
[----:B------:R-:W-:Y:S01]  /*621e0*/  IMAD.MOV.U32 R0, RZ, RZ, R3 ;  /* 0x000000ffff007224 */ /* 0x000fe200078e0003 */
[----:B----4-:R-:W-:-:S15]  /*621f0*/  HMMA.16816.F32 R24, R16, R2, R24 ;  /* 0x000000021018723c */ /* 0x010fde0000001818 */
[----:B------:R-:W-:-:S08]  /*62200*/  NOP ;  /* 0x0000000000007918 */ /* 0x000fd00000000000 */
[----:B------:R-:W-:Y:S04]  /*62210*/  STL.64 [R1+0x820], R24 ;  /* 0x0008201801007387 */ /* 0x000fe80000100a00 */
[----:B------:R0:W-:Y:S04]  /*62220*/  STL.64 [R1+0x828], R26 ;  /* 0x0008281a01007387 */ /* 0x0001e80000100a00 */
[----:B0-----:R-:W2:Y:S04]  /*62230*/  LDL.LU.64 R26, [R1+0x60d8] ;  /* 0x0060d800011a7983 */ /* 0x001ea80000300a00 */
[----:B------:R-:W4:Y:S04]  /*62240*/  LDL.LU.64 R24, [R1+0x60d0] ;  /* 0x0060d00001187983 */ /* 0x000f280000300a00 */
[----:B------:R-:W-:Y:S04]  /*62250*/  STL [R1+0x6080], R0 ;  /* 0x0060800001007387 */ /* 0x000fe80000100800 */
[----:B------:R-:W-:Y:S04]  /*62260*/  STL.64 [R1+0x860], R8 ;  /* 0x0008600801007387 */ /* 0x000fe80000100a00 */
[----:B------:R0:W-:Y:S04]  /*62270*/  STL.64 [R1+0x868], R10 ;  /* 0x0008680a01007387 */ /* 0x0001e80000100a00 */
[----:B0-----:R-:W3:Y:S04]  /*62280*/  LDL.LU.64 R10, [R1+0x60c8] ;  /* 0x0060c800010a7983 */ /* 0x001ee80000300a00 */
[----:B------:R-:W3:Y:S04]  /*62290*/  LDL.LU.64 R8, [R1+0x60c0] ;  /* 0x0060c00001087983 */ /* 0x000ee80000300a00 */
[----:B------:R-:W-:Y:S04]  /*622a0*/  STL [R1+0x6088], R28 ;  /* 0x0060881c01007387 */ /* 0x000fe80000100800 */
[----:B------:R-:W-:Y:S01]  /*622b0*/  STL [R1+0x6084], R29 ;  /* 0x0060841d01007387 */ /* 0x000fe20000100800 */
[----:B--2---:R-:W-:-:S02]  /*622c0*/  F2FP.F16.E4M3.UNPACK_B R26, R26 ;  /* 0x0000001aff1a723e */ /* 0x004fc400020006ff */
[----:B------:R-:W-:-:S07]  /*622d0*/  F2FP.F16.E4M3.UNPACK_B R27, R27 ;  /* 0x0000001bff1b723e */ /* 0x000fce00020006ff */
[----:B---3--:R-:W-:-:S15]  /*622e0*/  HMMA.16816.F32 R8, R16, R26, R8 ;  /* 0x0000001a1008723c */ /* 0x008fde0000001808 */
[----:B------:R-:W-:-:S08]  /*622f0*/  NOP ;  /* 0x0000000000007918 */ /* 0x000fd00000000000 */
[----:B------:R-:W-:Y:S04]  /*62300*/  STL.64 [R1+0x890], R8 ;  /* 0x0008900801007387 */ /* 0x000fe80000100a00 */
[----:B------:R0:W-:Y:S04]  /*62310*/  STL.64 [R1+0x898], R10 ;  /* 0x0008980a01007387 */ /* 0x0001e80000100a00 */
[----:B0-----:R-:W2:Y:S04]  /*62320*/  LDL.LU.64 R10, [R1+0x60b8] ;  /* 0x0060b800010a7983 */ /* 0x001ea80000300a00 */
[----:B------:R-:W2:Y:S01]  /*62330*/  LDL.LU.64 R8, [R1+0x60b0] ;  /* 0x0060b00001087983 */ /* 0x000ea20000300a00 */
[----:B----4-:R-:W-:-:S02]  /*62340*/  F2FP.F16.E4M3.UNPACK_B R24, R24 ;  /* 0x00000018ff18723e */ /* 0x010fc400020006ff */
[----:B------:R-:W-:Y:S02]  /*62350*/  F2FP.F16.E4M3.UNPACK_B R25, R25 ;  /* 0x00000019ff19723e */ /* 0x000fe400020006ff */
[----:B------:R-:W-:Y:S02]  /*62360*/  F2FP.F16.E4M3.UNPACK_B R22, R22 ;  /* 0x00000016ff16723e */ /* 0x000fe400020006ff */
[----:B-----5:R-:W-:-:S03]  /*62370*/  F2FP.F16.E4M3.UNPACK_B R23, R23 ;  /* 0x00000017ff17723e */ /* 0x020fc600020006ff */
[----:B--2---:R-:W-:-:S15]  /*62380*/  HMMA.16816.F32 R8, R16, R24, R8 ;  /* 0x000000181008723c */ /* 0x004fde0000001808 */
[----:B------:R-:W-:-:S08]  /*62390*/  NOP ;  /* 0x0000000000007918 */ /* 0x000fd00000000000 */
[----:B------:R-:W-:Y:S04]  /*623a0*/  STL.64 [R1+0x8c0], R8 ;  /* 0x0008c00801007387 */ /* 0x000fe80000100a00 */
[----:B------:R0:W-:Y:S04]  /*623b0*/  STL.64 [R1+0x8c8], R10 ;  /* 0x0008c80a01007387 */ /* 0x0001e80000100a00 */
[----:B0-----:R-:W2:Y:S04]  /*623c0*/  LDL.LU.64 R10, [R1+0x60a8] ;  /* 0x0060a800010a7983 */ /* 0x001ea80000300a00 */
[----:B------:R-:W2:Y:S01]  /*623d0*/  LDL.LU.64 R8, [R1+0x60a0] ;  /* 0x0060a00001087983 */ /* 0x000ea20000300a00 */
[----:B------:R-:W-:Y:S01]  /*623e0*/  HMMA.16816.F32 R4, R16, R22, R4 ;  /* 0x000000161004723c */ /* 0x000fe20000001804 */
[----:B------:R-:W-:-:S02]  /*623f0*/  F2FP.F16.E4M3.UNPACK_B R20, R20 ;  /* 0x00000014ff14723e */ /* 0x000fc400020006ff */
[----:B------:R-:W-:Y:S01]  /*62400*/  F2FP.F16.E4M3.UNPACK_B R21, R21 ;  /* 0x00000015ff15723e */ /* 0x000fe200020006ff */
        /* <DEDUP_REMOVED lines=12> */
[----:B------:R-:W4:Y:S04]  /*624d0*/  LDL R12, [R1+0xb98] ;  /* 0x000b9800010c7983 */ /* 0x000f280000100800 */
[----:B------:R-:W5:Y:S04]  /*624e0*/  LDL R13, [R1+0xb9c] ;  /* 0x000b9c00010d7983 */ /* 0x000f680000100800 */
[----:B------:R-:W5:Y:S04]  /*624f0*/  LDL.LU R28, [R1+0x11ec] ;  /* 0x0011ec00011c7983 */ /* 0x000f680000300800 */
[----:B0-----:R-:W3:Y:S04]  /*62500*/  LDL.LU R4, [R1+0x11e8] ;  /* 0x0011e80001047983 */ /* 0x001ee80000300800 */
[----:B------:R-:W5:Y:S04]  /*62510*/  LDL.LU R29, [R1+0x11f4] ;  /* 0x0011f400011d7983 */ /* 0x000f680000300800 */
[----:B------:R-:W3:Y:S04]  /*62520*/  LDL.LU R5, [R1+0x11f0] ;  /* 0x0011f00001057983 */ /* 0x000ee80000300800 */
[----:B------:R-:W5:Y:S04]  /*62530*/  LDL.LU R0, [R1+0x11fc] ;  /* 0x0011fc0001007983 */ /* 0x000f680000300800 */
[----:B-1----:R-:W2:Y:S04]  /*62540*/  LDL.LU R6, [R1+0x11f8] ;  /* 0x0011f80001067983 */ /* 0x002ea80000300800 */
[----:B------:R-:W5:Y:S04]  /*62550*/  LDL R10, [R1+0xba8] ;  /* 0x000ba800010a7983 */ /* 0x000f680000100800 */
[----:B------:R-:W5:Y:S04]  /*62560*/  LDL R11, [R1+0xbac] ;  /* 0x000bac00010b7983 */ /* 0x000f680000100800 */
[----:B------:R-:W2:Y:S04]  /*62570*/  LDL.LU R7, [R1+0x1200] ;  /* 0x0012000001077983 */ /* 0x000ea80000300800 */
[----:B--2---:R-:W-:Y:S04]  /*62580*/  STL.64 [R1+0x6098], R6 ;  /* 0x0060980601007387 */ /* 0x004fe80000100a00 */
[----:B---3--:R0:W-:Y:S04]  /*62590*/  STL.64 [R1+0x6090], R4 ;  /* 0x0060900401007387 */ /* 0x0081e80000100a00 */
[----:B0-----:R-:W2:Y:S04]  /*625a0*/  LDL.LU R4, [R1+0xa50] ;  /* 0x000a500001047983 */ /* 0x001ea80000300800 */
[----:B------:R-:W2:Y:S04]  /*625b0*/  LDL.LU R5, [R1+0xa54] ;  /* 0x000a540001057983 */ /* 0x000ea80000300800 */
[----:B------:R-:W2:Y:S04]  /*625c0*/  LDL.LU R6, [R1+0xa58] ;  /* 0x000a580001067983 */ /* 0x000ea80000300800 */
[----:B------:R-:W2:Y:S04]  /*625d0*/  LDL.LU R7, [R1+0xa5c] ;  /* 0x000a5c0001077983 */ /* 0x000ea80000300800 */
[----:B------:R-:W3:Y:S04]  /*625e0*/  LDL R8, [R1+0xbb8] ;  /* 0x000bb80001087983 */ /* 0x000ee80000100800 */
[----:B------:R-:W3:Y:S04]  /*625f0*/  LDL R9, [R1+0xbbc] ;  /* 0x000bbc0001097983 */ /* 0x000ee80000100800 */
[----:B------:R-:W3:Y:S04]  /*62600*/  LDL R2, [R1+0xbc8] ;  /* 0x000bc80001027983 */ /* 0x000ee80000100800 */
[----:B------:R-:W3:Y:S04]  /*62610*/  LDL R3, [R1+0xbcc] ;  /* 0x000bcc0001037983 */ /* 0x000ee80000100800 */
[----:B------:R-:W-:Y:S04]  /*62620*/  STL.64 [R1+0x6058], R26 ;  /* 0x0060581a01007387 */ /* 0x000fe80000100a00 */
[----:B------:R0:W-:Y:S04]  /*62630*/  STL.64 [R1+0x6050], R24 ;  /* 0x0060501801007387 */ /* 0x0001e80000100a00 */
[----:B0-----:R-:W4:Y:S04]  /*62640*/  LDL.LU R24, [R1+0xad0] ;  /* 0x000ad00001187983 */ /* 0x001f280000300800 */
[----:B------:R-:W4:Y:S04]  /*62650*/  LDL.LU R25, [R1+0xad4] ;  /* 0x000ad40001197983 */ /* 0x000f280000300800 */
[----:B------:R-:W5:Y:S04]  /*62660*/  LDL.LU R26, [R1+0xad8] ;  /* 0x000ad800011a7983 */ /* 0x000f680000300800 */
[----:B------:R-:W5:Y:S01]  /*62670*/  LDL.LU R27, [R1+0xadc] ;  /* 0x000adc00011b7983 */ /* 0x000f620000300800 */
[----:B------:R-:W-:-:S02]  /*62680*/  F2FP.F16.E4M3.UNPACK_B R14, R14 ;  /* 0x0000000eff0e723e */ /* 0x000fc400020006ff */
[----:B------:R-:W-:Y:S01]  /*62690*/  F2FP.F16.E4M3.UNPACK_B R15, R15 ;  /* 0x0000000fff0f723e */ /* 0x000fe200020006ff */
[----:B-----5:R-:W-:Y:S04]  /*626a0*/  STL.64 [R1+0x6068], R26 ;  /* 0x0060681a01007387 */ /* 0x020fe80000100a00 */
[----:B----4-:R0:W-:Y:S04]  /*626b0*/  STL.64 [R1+0x6060], R24 ;  /* 0x0060601801007387 */ /* 0x0101e80000100a00 */
[----:B0-----:R-:W4:Y:S04]  /*626c0*/  LDL.LU R24, [R1+0xab0] ;  /* 0x000ab00001187983 */ /* 0x001f280000300800 */
[----:B------:R-:W4:Y:S04]  /*626d0*/  LDL.LU R25, [R1+0xab4] ;  /* 0x000ab40001197983 */ /* 0x000f280000300800 */
[----:B------:R-:W5:Y:S04]  /*626e0*/  LDL.LU R26, [R1+0xab8] ;  /* 0x000ab800011a7983 */ /* 0x000f680000300800 */
[----:B------:R-:W5:Y:S01]  /*626f0*/  LDL.LU R27, [R1+0xabc] ;  /* 0x000abc00011b7983 */ /* 0x000f620000300800 */
[----:B--2---:R-:W-:Y:S01]  /*62700*/  HMMA.16816.F32 R4, R16, R14, R4 ;  /* 0x0000000e1004723c */ /* 0x004fe20000001804 */
[----:B------:R-:W-:-:S02]  /*62710*/  F2FP.F16.E4M3.UNPACK_B R12, R12 ;  /* 0x0000000cff0c723e */ /* 0x000fc400020006ff */
        /* <DEDUP_REMOVED lines=16> */
[----:B------:R-:W-:-:S07]  /*62820*/  F2FP.F16.E4M3.UNPACK_B R13, R13 ;  /* 0x0000000dff0d723e */ /* 0x000fce00020006ff */
[----:B--2---:R-:W-:Y:S01]  /*62830*/  HMMA.16816.F32 R24, R16, R12, R24 ;  /* 0x0000000c1018723c */ /* 0x004fe20000001818 */
[----:B---3--:R-:W-:Y:S02]  /*62840*/  IMAD R4, R4, 0x100, R28 ;  /* 0x0000010004047824 */ /* 0x008fe400078e021c */
[----:B------:R-:W-:Y:S01]  /*62850*/  IMAD R5, R5, 0x100, R29 ;  /* 0x0000010005057824 */ /* 0x000fe200078e021d */
[----:B------:R-:W2:Y:S04]  /*62860*/  LDL.LU R28, [R1+0x6088] ;  /* 0x00608800011c7983 */ /* 0x000ea80000300800 */
[----:B------:R-:W2:Y:S01]  /*62870*/  LDL.LU R29, [R1+0x6084] ;  /* 0x00608400011d7983 */ /* 0x000ea20000300800 */
[----:B-----5:R-:W-:-:S03]  /*62880*/  IMAD R6, R6, 0x100, R0 ;  /* 0x0000010006067824 */ /* 0x020fc600078e0200 */
[----:B------:R-:W3:Y:S11]  /*62890*/  LDL.LU R0, [R1+0x6080] ;  /* 0x0060800001007983 */ /* 0x000ef60000300800 */
[----:B------:R-:W-:Y:S04]  /*628a0*/  STL.64 [R1+0x980], R24 ;  /* 0x0009801801007387 */ /* 0x000fe80000100a00 */
[----:B------:R0:W-:Y:S04]  /*628b0*/  STL.64 [R1+0x988], R26 ;  /* 0x0009881a01007387 */ /* 0x0001e80000100a00 */
[----:B0-----:R-:W5:Y:S04]  /*628c0*/  LDL.LU.64 R26, [R1+0x6078] ;  /* 0x00607800011a7983 */ /* 0x001f680000300a00 */
[----:B------:R-:W5:Y:S01]  /*628d0*/  LDL.LU.64 R24, [R1+0x6070] ;  /* 0x0060700001187983 */ /* 0x000f620000300a00 */
[----:B------:R-:W-:-:S02]  /*628e0*/  F2FP.F16.E4M3.UNPACK_B R10, R10 ;  /* 0x0000000aff0a723e */ /* 0x000fc400020006ff */
[----:B------:R-:W-:Y:S01]  /*628f0*/  F2FP.F16.E4M3.UNPACK_B R11, R11 ;  /* 0x0000000bff0b723e */ /* 0x000fe200020006ff */
[----:B------:R0:W-:Y:S04]  /*62900*/  STL.64 [R1+0x5f90], R14 ;  /* 0x005f900e01007387 */ /* 0x0001e80000100a00 */
[----:B0-----:R-:W4:Y:S04]  /*62910*/  LDL R14, [R1+0xbd8] ;  /* 0x000bd800010e7983 */ /* 0x001f280000100800 */
[----:B------:R-:W2:Y:S04]  /*62920*/  LDL R15, [R1+0xbdc] ;  /* 0x000bdc00010f7983 */ /* 0x000ea80000100800 */
        /* <DEDUP_REMOVED lines=8> */
[----:B------:R-:W-:-:S02]  /*629b0*/  F2FP.F16.E4M3.UNPACK_B R8, R8 ;  /* 0x00000008ff08723e */ /* 0x000fc400020006ff */
[----:B------:R-:W-:-:S07]  /*629c0*/  F2FP.F16.E4M3.UNPACK_B R9, R9 ;  /* 0x00000009ff09723e */ /* 0x000fce00020006ff */
[----:B-----5:R-:W-:-:S15]  /*629d0*/  HMMA.16816.F32 R24, R16, R8, R24 ;  /* 0x000000081018723c */ /* 0x020fde0000001818 */
[----:B------:R-:W-:-:S08]  /*629e0*/  NOP ;  /* 0x0000000000007918 */ /* 0x000fd00000000000 */
[----:B------:R-:W-:Y:S04]  /*629f0*/  STL.64 [R1+0xad0], R24 ;  /* 0x000ad01801007387 */ /* 0x000fe80000100a00 */
[----:B------:R0:W-:Y:S04]  /*62a00*/  STL.64 [R1+0xad8], R26 ;  /* 0x000ad81a01007387 */ /* 0x0001e80000100a00 */
[----:B0-----:R-:W5:Y:S04]  /*62a10*/  LDL.LU.64 R26, [R1+0x6058] ;  /* 0x00605800011a7983 */ /* 0x001f680000300a00 */
[----:B------:R-:W5:Y:S01]  /*62a20*/  LDL.LU.64 R24, [R1+0x6050] ;  /* 0x0060500001187983 */ /* 0x000f620000300a00 */
[----:B------:R-:W-:-:S02]  /*62a30*/  F2FP.F16.E4M3.UNPACK_B R2, R2 ;  /* 0x00000002ff02723e */ /* 0x000fc400020006ff */
[----:B------:R-:W-:Y:S02]  /*62a40*/  F2FP.F16.E4M3.UNPACK_B R3, R3 ;  /* 0x00000003ff03723e */ /* 0x000fe400020006ff */
[----:B----4-:R-:W-:Y:S01]  /*62a50*/  F2FP.F16.E4M3.UNPACK_B R12, R14 ;  /* 0x0000000eff0c723e */ /* 0x010fe200020006ff */
[----:B---3--:R-:W-:Y:S01]  /*62a60*/  IMAD R7, R7, 0x100, R13 ;  /* 0x0000010007077824 */ /* 0x008fe200078e020d */
[----:B--2---:R-:W-:Y:S01]  /*62a70*/  F2FP.F16.E4M3.UNPACK_B R13, R15 ;  /* 0x0000000fff0d723e */ /* 0x004fe200020006ff */
[----:B------:R-:W-:Y:S04]  /*62a80*/  STL [R1+0x5f70], R9 ;  /* 0x005f700901007387 */ /* 0x000fe80000100800 */
[----:B------:R-:W-:Y:S04]  /*62a90*/  STL [R1+0x20], R12 ;  /* 0x0000200c01007387 */ /* 0x000fe80000100800 */
[----:B------:R-:W-:Y:S01]  /*62aa0*/  STL.64 [R1+0x6000], R10 ;  /* 0x0060000a01007387 */ /* 0x000fe20000100a00 */
[----:B------:R-:W-:Y:S03]  /*62ab0*/  HMMA.16816.F32 R20, R16, R2, R20 ;  /* 0x000000021014723c */ /* 0x000fe60000001814 */
[----:B------:R-:W-:Y:S04]  /*62ac0*/  STL [R1+0x24], R13 ;  /* 0x0000240d01007387 */ /* 0x000fe80000100800 */
[----:B------:R-:W-:-:S15]  /*62ad0*/  STL [R1+0x5ff8], R8 ;  /* 0x005ff80801007387 */ /* 0x000fde0000100800 */
[----:B------:R-:W-:-:S01]  /*62ae0*/  NOP ;  /* 0x0000000000007918 */ /* 0x000fc20000000000 */
        /* <DEDUP_REMOVED lines=55> */
[----:B------:R-:W-:-:S02]  /*62e60*/  F2FP.F16.E4M3.UNPACK_B R4, R4 ;  /* 0x00000004ff04723e */ /* 0x000fc400020006ff */
[----:B------:R-:W-:Y:S02]  /*62e70*/  F2FP.F16.E4M3.UNPACK_B R5, R5 ;  /* 0x00000005ff05723e */ /* 0x000fe400020006ff */
[----:B------:R-:W-:Y:S02]  /*62e80*/  F2FP.F16.E4M3.UNPACK_B R6, R6 ;  /* 0x00000006ff06723e */ /* 0x000fe400020006ff */
[----:B------:R-:W-:Y:S01]  /*62e90*/  F2FP.F16.E4M3.UNPACK_B R7, R7 ;  /* 0x00000007ff07723e */ /* 0x000fe200020006ff */
[----:B--2---:R-:W-:Y:S01]  /*62ea0*/  IMAD.MOV.U32 R19, RZ, RZ, R0 ;  /* 0x000000ffff137224 */ /* 0x004fe200078e0000 */
        /* <DEDUP_REMOVED lines=131> */
[----:B--2---:R-:W-:-:S03]  /*636e0*/  IMAD.MOV.U32 R14, RZ, RZ, R9 ;  /* 0x000000ffff0e7224 */ /* 0x004fc600078e0009 */
[----:B----4-:R-:W-:Y:S04]  /*636f0*/  STL.64 [R1+0x5ef8], R26 ;  /* 0x005ef81a01007387 */ /* 0x010fe80000100a00 */
[----:B---3--:R1:W-:Y:S04]  /*63700*/  STL.64 [R1+0x5ef0], R24 ;  /* 0x005ef01801007387 */ /* 0x0083e80000100a00 */
[----:B------:R-:W2:Y:S04]  /*63710*/  LDL.LU R9, [R1+0x5f70] ;  /* 0x005f700001097983 */ /* 0x000ea80000300800 */
[----:B0-----:R-:W3:Y:S01]  /*63720*/  LDL.64 R12, [R1+0x10] ;  /* 0x00001000010c7983 */ /* 0x001ee20000100a00 */
[----:B------:R-:W-:-:S05]  /*63730*/  IMAD.MOV.U32 R15, RZ, RZ, R19 ;  /* 0x000000ffff0f7224 */ /* 0x000fca00078e0013 */
        /* <DEDUP_REMOVED lines=63> */
[----:B---3--:R-:W-:Y:S01]  /*63b30*/  HMMA.16816.F32 R20, R4, R2, R20 ;  /* 0x000000020414723c */ /* 0x008fe20000001814 */
[----:B-----5:R-:W-:-:S02]  /*63b40*/  IMAD R18, R18, 0x100, R10 ;  /* 0x0000010012127824 */ /* 0x020fc400078e020a */
[----:B------:R-:W3:Y:S04]  /*63b50*/  LDL.LU R10, [R1+0x6b8] ;  /* 0x0006b800010a7983 */ /* 0x000ee80000300800 */
[----:B------:R-:W3:-:S15]  /*63b60*/  LDL.LU R11, [R1+0x6bc] ;  /* 0x0006bc00010b7983 */ /* 0x000ede0000300800 */
[----:B------:R-:W-:-:S01]  /*63b70*/  NOP ;  /* 0x0000000000007918 */ /* 0x000fc20000000000 */
[----:B------:R0:W-:Y:S04]  /*63b80*/  STL.64 [R1+0xa90], R20 ;  /* 0x000a901401007387 */ /* 0x0001e80000100a00 */
[----:B------:R1:W-:Y:S04]  /*63b90*/  STL.64 [R1+0xa98], R22 ;  /* 0x000a981601007387 */ /* 0x0003e80000100a00 */
[----:B0-----:R-:W5:Y:S01]  /*63ba0*/  LDL.LU.64 R20, [R1+0x5f58] ;  /* 0x005f580001147983 */ /* 0x001f620000300a00 */
[----:B------:R-:W-:Y:S01]  /*63bb0*/  IMAD R19, R0, 0x100, R19 ;  /* 0x0000010000137824 */ /* 0x000fe200078e0213 */
[----:B------:R-:W-:-:S02]  /*63bc0*/  F2FP.F16.E4M3.UNPACK_B R16, R16 ;  /* 0x00000010ff10723e */ /* 0x000fc400020006ff */
[----:B------:R-:W-:Y:S02]  /*63bd0*/  F2FP.F16.E4M3.UNPACK_B R17, R17 ;  /* 0x00000011ff11723e */ /* 0x000fe400020006ff */
[----:B------:R-:W-:Y:S01]  /*63be0*/  F2FP.F16.E4M3.UNPACK_B R18, R18 ;  /* 0x00000012ff12723e */ /* 0x000fe200020006ff */
[----:B-----5:R-:W-:Y:S01]  /*63bf0*/  HMMA.16816.F32 R4, R4, R20, R12 ;  /* 0x000000140404723c */ /* 0x020fe2000000180c */
[----:B------:R-:W5:Y:S04]  /*63c00*/  LDL.LU.64 R14, [R1+0x5f50] ;  /* 0x005f5000010e7983 */ /* 0x000f680000300a00 */
[----:B------:R-:W2:Y:S01]  /*63c10*/  LDL.LU.64 R12, [R1+0x5f48] ;  /* 0x005f4800010c7983 */ /* 0x000ea20000300a00 */
[----:B------:R-:W-:Y:S01]  /*63c20*/  F2FP.F16.E4M3.UNPACK_B R19, R19 ;  /* 0x00000013ff13723e */ /* 0x000fe200020006ff */
[----:B-1----:R-:W-:-:S02]  /*63c30*/  IMAD.MOV.U32 R22, RZ, RZ, R20 ;  /* 0x000000ffff167224 */ /* 0x002fc400078e0014 */
[----:B------:R-:W-:-:S14]  /*63c40*/  IMAD.MOV.U32 R23, RZ, RZ, R21 ;  /* 0x000000ffff177224 */ /* 0x000fdc00078e0015 */
[----:B------:R0:W-:Y:S04]  /*63c50*/  STL.64 [R1+0x990], R4 ;  /* 0x0009900401007387 */ /* 0x0001e80000100a00 */
[----:B------:R1:W-:Y:S04]  /*63c60*/  STL.64 [R1+0x998], R6 ;  /* 0x0009980601007387 */ /* 0x0003e80000100a00 */
[----:B------:R-:W3:Y:S04]  /*63c70*/  LDL.LU.64 R20, [R1+0x5f40] ;  /* 0x005f400001147983 */ /* 0x000ee80000300a00 */
[----:B0-----:R-:W3:Y:S04]  /*63c80*/  LDL.LU R4, [R1+0x6c0] ;  /* 0x0006c00001047983 */ /* 0x001ee80000300800 */
[----:B------:R-:W3:Y:S04]  /*63c90*/  LDL.LU R5, [R1+0x6c4] ;  /* 0x0006c40001057983 */ /* 0x000ee80000300800 */
[----:B-1----:R-:W3:Y:S04]  /*63ca0*/  LDL.LU R6, [R1+0x6c8] ;  /* 0x0006c80001067983 */ /* 0x002ee80000300800 */
[----:B------:R-:W3:Y:S01]  /*63cb0*/  LDL.LU R7, [R1+0x6cc] ;  /* 0x0006cc0001077983 */ /* 0x000ee20000300800 */
[----:B--2---:R-:W-:-:S15]  /*63cc0*/  HMMA.16816.F32 R24, R16, R12, R24 ;  /* 0x0000000c1018723c */ /* 0x004fde0000001818 */
[----:B------:R-:W-:-:S08]  /*63cd0*/  NOP ;  /* 0x0000000000007918 */ /* 0x000fd00000000000 */
[----:B------:R-:W-:Y:S04]  /*63ce0*/  STL.64 [R1+0x970], R24 ;  /* 0x0009701801007387 */ /* 0x000fe80000100a00 */
[----:B------:R0:W-:Y:S04]  /*63cf0*/  STL.64 [R1+0x978], R26 ;  /* 0x0009781a01007387 */ /* 0x0001e80000100a00 */
[----:B0-----:R-:W5:Y:S04]  /*63d00*/  LDL.LU.64 R26, [R1+0x5f38] ;  /* 0x005f3800011a7983 */ /* 0x001f680000300a00 */
[----:B------:R-:W5:Y:S01]  /*63d10*/  LDL.LU.64 R24, [R1+0x5f30] ;  /* 0x005f300001187983 */ /* 0x000f620000300a00 */
[----:B------:R-:W-:-:S05]  /*63d20*/  IMAD.MOV.U32 R0, RZ, RZ, R13 ;  /* 0x000000ffff007224 */ /* 0x000fca00078e000d */
[----:B------:R-:W-:Y:S01]  /*63d30*/  STL [R1+0x5e50], R0 ;  /* 0x005e500001007387 */ /* 0x000fe20000100800 */
[----:B-----5:R-:W-:Y:S03]  /*63d40*/  HMMA.16816.F32 R12, R16, R14, R24 ;  /* 0x0000000e100c723c */ /* 0x020fe60000001818 */
[----:B------:R-:W2:Y:S04]  /*63d50*/  LDL.LU.64 R26, [R1+0x5f28] ;  /* 0x005f2800011a7983 */ /* 0x000ea80000300a00 */
[----:B------:R-:W2:-:S15]  /*63d60*/  LDL.LU.64 R24, [R1+0x5f20] ;  /* 0x005f200001187983 */ /* 0x000e9e0000300a00 */
[----:B------:R-:W-:-:S01]  /*63d70*/  NOP ;  /* 0x0000000000007918 */ /* 0x000fc20000000000 */
[----:B------:R-:W-:Y:S04]  /*63d80*/  STL.64 [R1+0x960], R12 ;  /* 0x0009600c01007387 */ /* 0x000fe80000100a00 */
[----:B------:R0:W-:Y:S04]  /*63d90*/  STL.64 [R1+0x968], R14 ;  /* 0x0009680e01007387 */ /* 0x0001e80000100a00 */
[----:B0-----:R-:W5:Y:S04]  /*63da0*/  LDL.LU.64 R14, [R1+0x5f18] ;  /* 0x005f1800010e7983 */ /* 0x001f680000300a00 */
[----:B------:R-:W2:Y:S02]  /*63db0*/  LDL.LU.64 R12, [R1+0x5f10] ;  /* 0x005f1000010c7983 */ /* 0x000ea40000300a00 */
[----:B--2---:R-:W-:-:S15]  /*63dc0*/  HMMA.16816.F32 R24, R16, R12, R24 ;  /* 0x0000000c1018723c */ /* 0x004fde0000001818 */
[----:B------:R-:W-:-:S08]  /*63dd0*/  NOP ;  /* 0x0000000000007918 */ /* 0x000fd00000000000 */
[----:B------:R-:W-:Y:S04]  /*63de0*/  STL.64 [R1+0x950], R24 ;  /* 0x0009501801007387 */ /* 0x000fe80000100a00 */
[----:B------:R0:W-:Y:S04]  /*63df0*/  STL.64 [R1+0x958], R26 ;  /* 0x0009581a01007387 */ /* 0x0001e80000100a00 */
[----:B0-----:R-:W5:Y:S04]  /*63e00*/  LDL.LU.64 R26, [R1+0x5f08] ;  /* 0x005f0800011a7983 */ /* 0x001f680000300a00 */
[----:B------:R-:W5:Y:S01]  /*63e10*/  LDL.LU.64 R24, [R1+0x5f00] ;  /* 0x005f000001187983 */ /* 0x000f620000300a00 */
[----:B------:R-:W-:-:S05]  /*63e20*/  IMAD.MOV.U32 R0, RZ, RZ, R13 ;  /* 0x000000ffff007224 */ /* 0x000fca00078e000d */
[----:B------:R4:W-:Y:S01]  /*63e30*/  STL [R1+0x5e54], R0 ;  /* 0x005e540001007387 */ /* 0x0009e20000100800 */
[----:B-----5:R-:W-:Y:S03]  /*63e40*/  HMMA.16816.F32 R12, R16, R14, R24 ;  /* 0x0000000e100c723c */ /* 0x020fe60000001818 */
[----:B------:R-:W2:Y:S04]  /*63e50*/  LDL.LU.64 R26, [R1+0x5ef8] ;  /* 0x005ef800011a7983 */ /* 0x000ea80000300a00 */
[----:B------:R-:W2:Y:S01]  /*63e60*/  LDL.LU.64 R24, [R1+0x5ef0] ;  /* 0x005ef00001187983 */ /* 0x000ea20000300a00 */
[----:B----4-:R-:W-:-:S15]  /*63e70*/  IMAD.MOV.U32 R0, RZ, RZ, R29 ;  /* 0x000000ffff007224 */ /* 0x010fde00078e001d */
        /* <DEDUP_REMOVED lines=9> */
[----:B------:R-:W4:Y:S04]  /*63f10*/  LDL.LU.64 R24, [R1+0x5ed0] ;  /* 0x005ed00001187983 */ /* 0x000f280000300a00 */
[----:B------:R-:W3:Y:S02]  /*63f20*/  LDL.LU.64 R28, [R1+0x5ec8] ;  /* 0x005ec800011c7983 */ /* 0x000ee40000300a00 */
[C---:B---3--:R-:W-:Y:S06]  /*63f30*/  HMMA.16816.F32 R4, R16.reuse, R28, R4 ;  /* 0x0000001c1004723c */ /* 0x048fec0000001804 */
[----:B----4-:R-:W-:-:S15]  /*63f40*/  HMMA.16816.F32 R12, R16, R24, R12 ;  /* 0x00000018100c723c */ /* 0x010fde000000180c */
        /* <DEDUP_REMOVED lines=41> */
[----:B------:R-:W-:Y:S01]  /*641e0*/  IMAD.MOV.U32 R27, RZ, RZ, R23 ;  /* 0x000000ffff1b7224 */ /* 0x000fe200078e0017 */
[----:B------:R-:W3:Y:S04]  /*641f0*/  LDL.LU R22, [R1+0x5ec4] ;  /* 0x005ec40001167983 */ /* 0x000ee80000300800 */
        /* <DEDUP_REMOVED lines=48> */
[----:B---3--:R-:W-:-:S02]  /*64500*/  IMAD R4, R4, 0x100, R10 ;  /* 0x0000010004047824 */ /* 0x008fc400078e020a */
[----:B-----5:R-:W-:Y:S01]  /*64510*/  IMAD R5, R5, 0x100, R11 ;  /* 0x0000010005057824 */ /* 0x020fe200078e020b */
[----:B------:R-:W2:Y:S04]  /*64520*/  LDL.LU R10, [R1+0x5e7c] ;  /* 0x005e7c00010a7983 */ /* 0x000ea80000300800 */
        /* <DEDUP_REMOVED lines=15> */
[----:B0-----:R-:W2:Y:S04]  /*64620*/  LDL.LU.64 R26, [R1+0x5e58] ;  /* 0x005e5800011a7983 */ /* 0x001ea80000300a00 */
[----:B------:R-:W-:Y:S04]  /*64630*/  STL [R1+0x5d58], R9 ;  /* 0x005d580901007387 */ /* 0x000fe80000100800 */
[----:B------:R-:W-:Y:S01]  /*64640*/  STL.64 [R1+0x5e28], R10 ;  /* 0x005e280a01007387 */ /* 0x000fe20000100a00 */
[C---:B------:R-:W-:Y:S03]  /*64650*/  HMMA.16816.F32 R12, R16.reuse, R2, R12 ;  /* 0x00000002100c723c */ /* 0x040fe6000000180c */
[----:B------:R2:W-:Y:S03]  /*64660*/  STL [R1+0x5e20], R8 ;  /* 0x005e200801007387 */ /* 0x0005e60000100800 */
[----:B--2---:R-:W-:Y:S01]  /*64670*/  HMMA.16816.F32 R8, R16, R26, R20 ;  /* 0x0000001a1008723c */ /* 0x004fe20000001814 */
[----:B------:R-:W2:-:S15]  /*64680*/  LDL.LU R20, [R1+0x1e0] ;  /* 0x0001e00001147983 */ /* 0x000e9e0000300800 */
[----:B------:R-:W-:-:S01]  /*64690*/  NOP ;  /* 0x0000000000007918 */ /* 0x000fc20000000000 */
[----:B------:R-:W-:Y:S04]  /*646a0*/  STL.64 [R1+0x830], R12 ;  /* 0x0008300c01007387 */ /* 0x000fe80000100a00 */
[----:B------:R-:W-:Y:S04]  /*646b0*/  STL.64 [R1+0x838], R14 ;  /* 0x0008380e01007387 */ /* 0x000fe80000100a00 */
        /* <DEDUP_REMOVED lines=16> */
[----:B------:R-:W3:Y:S04]  /*647c0*/  LDL.LU R27, [R1+0x20c] ;  /* 0x00020c00011b7983 */ /* 0x000ee80000300800 */
[----:B---3--:R-:W-:Y:S04]  /*647d0*/  STL.64 [R1+0x5de8], R26 ;  /* 0x005de81a01007387 */ /* 0x008fe80000100a00 */
[----:B--2---:R1:W-:Y:S04]  /*647e0*/  STL.64 [R1+0x5de0], R24 ;  /* 0x005de01801007387 */ /* 0x0043e80000100a00 */
[----:B0-----:R-:W2:Y:S01]  /*647f0*/  LDL R22, [R1] ;  /* 0x0000000001167983 */ /* 0x001ea20000100800 */
[----:B------:R-:W-:-:S03]  /*64800*/  IMAD.MOV.U32 R23, RZ, RZ, R0 ;  /* 0x000000ffff177224 */ /* 0x000fc600078e0000 */
[----:B------:R-:W3:Y:S04]  /*64810*/  LDL.LU R0, [R1+0x5e54] ;  /* 0x005e540001007983 */ /* 0x000ee80000300800 */
[----:B--2---:R-:W-:Y:S04]  /*64820*/  STL.64 [R1+0x5df0], R22 ;  /* 0x005df01601007387 */ /* 0x004fe80000100a00 */
[----:B-1----:R-:W2:Y:S04]  /*64830*/  LDL.LU R24, [R1+0x210] ;  /* 0x0002100001187983 */ /* 0x002ea80000300800 */
        /* <DEDUP_REMOVED lines=39> */
[----:B------:R-:W-:-:S02]  /*64ab0*/  F2FP.F16.E4M3.UNPACK_B R4, R4 ;  /* 0x00000004ff04723e */ /* 0x000fc400020006ff */
[----:B------:R-:W-:Y:S02]  /*64ac0*/  F2FP.F16.E4M3.UNPACK_B R5, R5 ;  /* 0x00000005ff05723e */ /* 0x000fe400020006ff */
[----:B------:R-:W-:Y:S02]  /*64ad0*/  F2FP.F16.E4M3.UNPACK_B R6, R6 ;  /* 0x00000006ff06723e */ /* 0x000fe400020006ff */
[----:B------:R-:W-:Y:S01]  /*64ae0*/  F2FP.F16.E4M3.UNPACK_B R7, R7 ;  /* 0x00000007ff07723e */ /* 0x000fe200020006ff */
[----:B---3--:R-:W-:Y:S01]  /*64af0*/  IMAD.MOV.U32 R11, RZ, RZ, R0 ;  /* 0x000000ffff0b7224 */ /* 0x008fe200078e0000 */
        /* <DEDUP_REMOVED lines=27> */
[----:B0-----:R-:W5:Y:S04]  /*64cb0*/  LDL.LU.64 R10, [R1+0x5e38] ;  /* 0x005e3800010a7983 */ /* 0x001f680000300a00 */
[----:B------:R-:W5:Y:S02]  /*64cc0*/  LDL.LU.64 R8, [R1+0x5e30] ;  /* 0x005e300001087983 */ /* 0x000f640000300a00 */
[----:B-----5:R-:W-:Y:S06]  /*64cd0*/  HMMA.16816.F32 R8, R4, R20, R8 ;  /* 0x000000140408723c */ /* 0x020fec0000001808 */
[----:B------:R-:W-:-:S15]  /*64ce0*/  IMAD.MOV.U32 R0, RZ, RZ, R21 ;  /* 0x000000ffff007224 */ /* 0x000fde00078e0015 */
[----:B------:R-:W-:-:S02]  /*64cf0*/  NOP ;  /* 0x0000000000007918 */ /* 0x000fc40000000000 */
[----:B------:R0:W-:Y:S02]  /*64d00*/  STL.64 [R1+0x7f0], R8 ;  /* 0x0007f00801007387 */ /* 0x0001e40000100a00 */
[----:B0-----:R-:W-:Y:S02]  /*64d10*/  IMAD.MOV.U32 R9, RZ, RZ, R20 ;  /* 0x000000ffff097224 */ /* 0x001fe400078e0014 */
[C---:B----4-:R-:W-:Y:S01]  /*64d20*/  HMMA.16816.F32 R20, R4.reuse, R22, R24 ;  /* 0x000000160414723c */ /* 0x050fe20000001818 */
[----:B------:R0:W-:Y:S04]  /*64d30*/  STL.64 [R1+0x7f8], R10 ;  /* 0x0007f80a01007387 */ /* 0x0001e80000100a00 */
[----:B0-----:R-:W4:Y:S04]  /*64d40*/  LDL.LU.64 R10, [R1+0x5e28] ;  /* 0x005e2800010a7983 */ /* 0x001f280000300a00 */
[----:B------:R-:W5:Y:S04]  /*64d50*/  LDL.LU R8, [R1+0x5e20] ;  /* 0x005e200001087983 */ /* 0x000f680000300800 */
[----:B------:R-:W2:Y:S04]  /*64d60*/  LDL.LU.64 R26, [R1+0x5e18] ;  /* 0x005e1800011a7983 */ /* 0x000ea80000300a00 */
[----:B------:R-:W2:Y:S06]  /*64d70*/  LDL.LU.64 R24, [R1+0x5e10] ;  /* 0x005e100001187983 */ /* 0x000eac0000300a00 */
        /* <DEDUP_REMOVED lines=22> */
[----:B0-----:R-:W3:Y:S04]  /*64ee0*/  LDL.LU.64 R26, [R1+0x5dc8] ;  /* 0x005dc800011a7983 */ /* 0x001ee80000300a00 */
[----:B------:R-:W2:Y:S04]  /*64ef0*/  LDL.LU.64 R24, [R1+0x5dc0] ;  /* 0x005dc00001187983 */ /* 0x000ea80000300a00 */
[----:B------:R0:W-:Y:S04]  /*64f00*/  STL.64 [R1+0x5cb8], R28 ;  /* 0x005cb81c01007387 */ /* 0x0001e80000100a00 */
[----:B0-----:R-:W5:Y:S04]  /*64f10*/  LDL.LU R28, [R1+0x125c] ;  /* 0x00125c00011c7983 */ /* 0x001f680000300800 */
[----:B------:R-:W5:Y:S01]  /*64f20*/  LDL.LU R29, [R1+0x1264] ;  /* 0x00126400011d7983 */ /* 0x000f620000300800 */
        /* <DEDUP_REMOVED lines=14> */
[----:B0-----:R-:W4:Y:S04]  /*65010*/  LDL.LU R24, [R1+0x190] ;  /* 0x0001900001187983 */ /* 0x001f280000300800 */
[----:B------:R-:W4:Y:S04]  /*65020*/  LDL.LU R25, [R1+0x194] ;  /* 0x0001940001197983 */ /* 0x000f280000300800 */
        /* <DEDUP_REMOVED lines=8> */
[----:B------:R0:W-:Y:S04]  /*650b0*/  STL [R1+0x5c80], R23 ;  /* 0x005c801701007387 */ /* 0x0001e80000100800 */
[----:B0-----:R-:W2:Y:S04]  /*650c0*/  LDL.LU R23, [R1+0x1254] ;  /* 0x0012540001177983 */ /* 0x001ea80000300800 */
[----:B------:R0:W-:Y:S04]  /*650d0*/  STL [R1+0x5ce8], R22 ;  /* 0x005ce81601007387 */ /* 0x0001e80000100800 */
[----:B0-----:R-:W5:Y:S01]  /*650e0*/  LDL.LU R22, [R1+0x124c] ;  /* 0x00124c0001167983 */ /* 0x001f620000300800 */
[----:B---3--:R-:W-:-:S15]  /*650f0*/  HMMA.16816.F32 R12, R4, R20, R12 ;  /* 0x00000014040c723c */ /* 0x008fde000000180c */
[----:B------:R-:W-:-:S08]  /*65100*/  NOP ;  /* 0x0000000000007918 */ /* 0x000fd00000000000 */
[----:B------:R-:W-:Y:S04]  /*65110*/  STL.64 [R1+0x750], R12 ;  /* 0x0007500c01007387 */ /* 0x000fe80000100a00 */
[----:B------:R0:W-:Y:S04]  /*65120*/  STL.64 [R1+0x758], R14 ;  /* 0x0007580e01007387 */ /* 0x0001e80000100a00 */
[----:B0-----:R-:W3:Y:S04]  /*65130*/  LDL.LU.64 R14, [R1+0x5d88] ;  /* 0x005d8800010e7983 */ /* 0x001ee80000300a00 */
[----:B------:R-:W4:Y:S04]  /*65140*/  LDL.LU.64 R12, [R1+0x5d80] ;  /* 0x005d8000010c7983 */ /* 0x000f280000300a00 */
[----:B------:R-:W-:Y:S01]  /*65150*/  STL.64 [R1+0x5cd0], R20 ;  /* 0x005cd01401007387 */ /* 0x000fe20000100a00 */
        /* <DEDUP_REMOVED lines=11> */
[----:B------:R-:W5:Y:S04]  /*65210*/  LDL.LU.64 R16, [R1+0x5d60] ;  /* 0x005d600001107983 */ /* 0x000f680000300a00 */
[----:B------:R-:W-:Y:S04]  /*65220*/  STL.64 [R1+0x5c78], R14 ;  /* 0x005c780e01007387 */ /* 0x000fe80000100a00 */
[----:B------:R0:W-:Y:S02]  /*65230*/  STL.64 [R1+0x5c70], R12 ;  /* 0x005c700c01007387 */ /* 0x0001e40000100a00 */
[----:B0-----:R-:W-:Y:S06]  /*65240*/  HMMA.16816.F32 R12, R4, R10, R24 ;  /* 0x0000000a040c723c */ /* 0x001fec0000001818 */
[----:B------:R-:W-:Y:S04]  /*65250*/  STL [R1+0x5c4c], R10 ;  /* 0x005c4c0a01007387 */ /* 0x000fe80000100800 */
[----:B------:R-:W-:-:S13]  /*65260*/  STL [R1+0x5c48], R11 ;  /* 0x005c480b01007387 */ /* 0x000fda0000100800 */
[----:B------:R0:W-:Y:S04]  /*65270*/  STL.64 [R1+0x710], R12 ;  /* 0x0007100c01007387 */ /* 0x0001e80000100a00 */
[----:B------:R1:W-:Y:S04]  /*65280*/  STL.64 [R1+0x718], R14 ;  /* 0x0007180e01007387 */ /* 0x0003e80000100a00 */
[----:B0-----:R-:W4:Y:S04]  /*65290*/  LDL.LU R12, [R1+0xf0] ;  /* 0x0000f000010c7983 */ /* 0x001f280000300800 */
[----:B------:R-:W4:Y:S04]  /*652a0*/  LDL.LU R13, [R1+0xf4] ;  /* 0x0000f400010d7983 */ /* 0x000f280000300800 */
[----:B-1----:R-:W4:Y:S04]  /*652b0*/  LDL.LU R14, [R1+0xf8] ;  /* 0x0000f800010e7983 */ /* 0x002f280000300800 */
        /* <DEDUP_REMOVED lines=11> */
[----:B-----5:R-:W-:-:S02]  /*65370*/  IMAD R16, R16, 0x100, R22 ;  /* 0x0000010010107824 */ /* 0x020fc400078e0216 */
[----:B------:R-:W-:Y:S02]  /*65380*/  IMAD R17, R17, 0x100, R23 ;  /* 0x0000010011117824 */ /* 0x000fe400078e0217 */
[----:B------:R-:W5:Y:S04]  /*65390*/  LDL.64 R22, [R1+0x10] ;  /* 0x0000100001167983 */ /* 0x000f680000100a00 */
        /* <DEDUP_REMOVED lines=17> */
[----:B0-----:R-:W4:Y:S04]  /*654b0*/  LDL.64 R26, [R1+0x20] ;  /* 0x00002000011a7983 */ /* 0x001f280000100a00 */
[----:B--2---:R0:W-:Y:S04]  /*654c0*/  STL.64 [R1+0x5d00], R24 ;  /* 0x005d001801007387 */ /* 0x0041e80000100a00 */
[----:B0-----:R-:W2:Y:S04]  /*654d0*/  LDL.64 R24, [R1+0x28] ;  /* 0x0000280001187983 */ /* 0x001ea80000100a00 */
[----:B----4-:R-:W-:Y:S04]  /*654e0*/  STL.64 [R1+0x5d40], R26 ;  /* 0x005d401a01007387 */ /* 0x010fe80000100a00 */
[----:B--2---:R0:W-:Y:S04]  /*654f0*/  STL.64 [R1+0x5d38], R24 ;  /* 0x005d381801007387 */ /* 0x0041e80000100a00 */
[----:B0-----:R-:W2:Y:S04]  /*65500*/  LDL.LU R24, [R1+0x2b0] ;  /* 0x0002b00001187983 */ /* 0x001ea80000300800 */
[----:B------:R-:W2:Y:S04]  /*65510*/  LDL.LU R25, [R1+0x2b4] ;  /* 0x0002b40001197983 */ /* 0x000ea80000300800 */
[----:B------:R-:W4:Y:S04]  /*65520*/  LDL.LU R26, [R1+0x2b8] ;  /* 0x0002b800011a7983 */ /* 0x000f280000300800 */
[----:B------:R-:W4:Y:S04]  /*65530*/  LDL.LU R27, [R1+0x2bc] ;  /* 0x0002bc00011b7983 */ /* 0x000f280000300800 */
[----:B----4-:R-:W-:Y:S04]  /*65540*/  STL.64 [R1+0x5d50], R26 ;  /* 0x005d501a01007387 */ /* 0x010fe80000100a00 */
[----:B--2---:R0:W-:Y:S04]  /*65550*/  STL.64 [R1+0x5d48], R24 ;  /* 0x005d481801007387 */ /* 0x0041e80000100a00 */
[----:B0-----:R-:W3:Y:S04]  /*65560*/  LDL.LU R24, [R1+0x2c0] ;  /* 0x0002c00001187983 */ /* 0x001ee80000300800 */
[----:B------:R-:W3:Y:S04]  /*65570*/  LDL.LU R25, [R1+0x2c4] ;  /* 0x0002c40001197983 */ /* 0x000ee80000300800 */
[----:B------:R-:W3:Y:S04]  /*65580*/  LDL.LU R26, [R1+0x2c8] ;  /* 0x0002c800011a7983 */ /* 0x000ee80000300800 */
[----:B------:R-:W3:Y:S04]  /*65590*/  LDL.LU R27, [R1+0x2cc] ;  /* 0x0002cc00011b7983 */ /* 0x000ee80000300800 */
[----:B------:R-:W2:Y:S04]  /*655a0*/  LDL.64 R20, [R1+0x8] ;  /* 0x0000080001147983 */ /* 0x000ea80000100a00 */
[----:B-----5:R-:W-:Y:S04]  /*655b0*/  STL.64 [R1+0x5d18], R22 ;  /* 0x005d181601007387 */ /* 0x020fe80000100a00 */
        /* <DEDUP_REMOVED lines=39> */
[----:B------:R-:W2:Y:S04]  /*65830*/  LDL.LU.64 R22, [R1+0x5d30] ;  /* 0x005d300001167983 */ /* 0x000ea80000300a00 */
[----:B------:R-:W2:Y:S01]  /*65840*/  LDL.LU.64 R20, [R1+0x5d28] ;  /* 0x005d280001147983 */ /* 0x000ea20000300a00 */
[----:B------:R-:W-:-:S02]  /*65850*/  IMAD.MOV.U32 R10, RZ, RZ, R26 ;  /* 0x000000ffff0a7224 */ /* 0x000fc400078e001a */
[----:B------:R-:W-:-:S13]  /*65860*/  IMAD.MOV.U32 R9, RZ, RZ, R27 ;  /* 0x000000ffff097224 */ /* 0x000fda00078e001b */
        /* <DEDUP_REMOVED lines=70> */
[----:B------:R-:W-:Y:S01]  /*65cd0*/  IMAD.MOV.U32 R27, RZ, RZ, R11 ;  /* 0x000000ffff1b7224 */ /* 0x000fe200078e000b */
[----:B------:R-:W2:Y:S04]  /*65ce0*/  LDL.LU R23, [R1+0x5c80] ;  /* 0x005c800001177983 */ /* 0x000ea80000300800 */
[----:B------:R0:W-:Y:S04]  /*65cf0*/  STL.64 [R1+0x5ba0], R24 ;  /* 0x005ba01801007387 */ /* 0x0001e80000100a00 */
[----:B------:R-:W-:Y:S01]  /*65d00*/  STL.64 [R1+0x5bd8], R26 ;  /* 0x005bd81a01007387 */ /* 0x000fe20000100a00 */
[----:B0-----:R-:W-:-:S02]  /*65d10*/  IMAD.MOV.U32 R24, RZ, RZ, R7 ;  /* 0x000000ffff187224 */ /* 0x001fc400078e0007 */
[----:B------:R-:W-:-:S05]  /*65d20*/  IMAD.MOV.U32 R25, RZ, RZ, R6 ;  /* 0x000000ffff197224 */ /* 0x000fca00078e0006 */
[----:B------:R0:W-:Y:S04]  /*65d30*/  STL.64 [R1+0x5bd0], R24 ;  /* 0x005bd01801007387 */ /* 0x0001e80000100a00 */
[----:B0-----:R-:W3:Y:S04]  /*65d40*/  LDL.LU R24, [R1+0xe0] ;  /* 0x0000e00001187983 */ /* 0x001ee80000300800 */
[----:B------:R-:W3:Y:S04]  /*65d50*/  LDL.LU R25, [R1+0xe4] ;  /* 0x0000e40001197983 */ /* 0x000ee80000300800 */
[----:B------:R-:W3:Y:S04]  /*65d60*/  LDL.LU R26, [R1+0xe8] ;  /* 0x0000e800011a7983 */ /* 0x000ee80000300800 */
[----:B------:R-:W3:Y:S01]  /*65d70*/  LDL.LU R27, [R1+0xec] ;  /* 0x0000ec00011b7983 */ /* 0x000ee20000300800 */
[C---:B--2---:R-:W-:Y:S06]  /*65d80*/  HMMA.16816.F32 R12, R16.reuse, R22, R12 ;  /* 0x00000016100c723c */ /* 0x044fec000000180c */
[----:B---3--:R-:W-:-:S15]  /*65d90*/  HMMA.16816.F32 R24, R16, R20, R24 ;  /* 0x000000141018723c */ /* 0x008fde0000001818 */
[----:B------:R-:W-:-:S02]  /*65da0*/  NOP ;  /* 0x0000000000007918 */ /* 0x000fc40000000000 */
[----:B------:R-:W-:Y:S04]  /*65db0*/  STL.64 [R1+0x4c0], R12 ;  /* 0x0004c00c01007387 */ /* 0x000fe80000100a00 */
[----:B------:R0:W-:Y:S04]  /*65dc0*/  STL.64 [R1+0x4c8], R14 ;  /* 0x0004c80e01007387 */ /* 0x0001e80000100a00 */
[----:B0-----:R-:W2:Y:S04]  /*65dd0*/  LDL.LU.64 R14, [R1+0x5c78] ;  /* 0x005c7800010e7983 */ /* 0x001ea80000300a00 */
[----:B------:R-:W3:Y:S04]  /*65de0*/  LDL.LU.64 R12, [R1+0x5c70] ;  /* 0x005c7000010c7983 */ /* 0x000ee80000300a00 */
[----:B------:R0:W-:Y:S04]  /*65df0*/  STL.64 [R1+0x490], R24 ;  /* 0x0004901801007387 */ /* 0x0001e80000100a00 */
[----:B------:R1:W-:Y:S04]  /*65e00*/  STL.64 [R1+0x498], R26 ;  /* 0x0004981a01007387 */ /* 0x0003e80000100a00 */
[----:B0-----:R-:W4:Y:S04]  /*65e10*/  LDL.LU R24, [R1+0x80] ;  /* 0x0000800001187983 */ /* 0x001f280000300800 */
[----:B------:R-:W4:Y:S04]  /*65e20*/  LDL.LU R25, [R1+0x84] ;  /* 0x0000840001197983 */ /* 0x000f280000300800 */
[----:B-1----:R-:W5:Y:S04]  /*65e30*/  LDL.LU R26, [R1+0x88] ;  /* 0x00008800011a7983 */ /* 0x002f680000300800 */
[----:B------:R-:W5:Y:S04]  /*65e40*/  LDL.LU R27, [R1+0x8c] ;  /* 0x00008c00011b7983 */ /* 0x000f680000300800 */
[----:B-----5:R0:W-:Y:S04]  /*65e50*/  STL.64 [R1+0x5be8], R26 ;  /* 0x005be81a01007387 */ /* 0x0201e80000100a00 */
[----:B----4-:R1:W-:Y:S01]  /*65e60*/  STL.64 [R1+0x5be0], R24 ;  /* 0x005be01801007387 */ /* 0x0103e20000100a00 */
        /* <DEDUP_REMOVED lines=8> */
[----:B0-----:R-:W4:Y:S04]  /*65ef0*/  LDL.LU R20, [R1+0x60] ;  /* 0x0000600001147983 */ /* 0x001f280000300800 */
[----:B------:R-:W4:Y:S04]  /*65f00*/  LDL.LU R21, [R1+0x64] ;  /* 0x0000640001157983 */ /* 0x000f280000300800 */
[----:B------:R-:W5:Y:S04]  /*65f10*/  LDL.LU R22, [R1+0x68] ;  /* 0x0000680001167983 */ /* 0x000f680000300800 */
[----:B------:R-:W5:Y:S04]  /*65f20*/  LDL.LU R23, [R1+0x6c] ;  /* 0x00006c0001177983 */ /* 0x000f680000300800 */
[----:B------:R-:W2:Y:S04]  /*65f30*/  LDL.LU R24, [R1+0x290] ;  /* 0x0002900001187983 */ /* 0x000ea80000300800 */
[----:B------:R-:W2:Y:S04]  /*65f40*/  LDL.LU R25, [R1+0x294] ;  /* 0x0002940001197983 */ /* 0x000ea80000300800 */
[----:B------:R-:W3:Y:S04]  /*65f50*/  LDL.LU R26, [R1+0x298] ;  /* 0x00029800011a7983 */ /* 0x000ee80000300800 */
[----:B------:R-:W3:Y:S04]  /*65f60*/  LDL.LU R27, [R1+0x29c] ;  /* 0x00029c00011b7983 */ /* 0x000ee80000300800 */
[----:B------:R-:W4:Y:S04]  /*65f70*/  LDL.LU R10, [R1+0x126c] ;  /* 0x00126c00010a7983 */ /* 0x000f280000300800 */
[----:B------:R-:W5:Y:S04]  /*65f80*/  LDL.LU R4, [R1+0x1268] ;  /* 0x0012680001047983 */ /* 0x000f680000300800 */
[----:B------:R-:W4:Y:S04]  /*65f90*/  LDL.LU R11, [R1+0x1274] ;  /* 0x00127400010b7983 */ /* 0x000f280000300800 */
[----:B------:R-:W5:Y:S04]  /*65fa0*/  LDL.LU R5, [R1+0x1270] ;  /* 0x0012700001057983 */ /* 0x000f680000300800 */
[----:B------:R-:W2:Y:S04]  /*65fb0*/  LDL.LU R9, [R1+0x127c] ;  /* 0x00127c0001097983 */ /* 0x000ea80000300800 */
        /* <DEDUP_REMOVED lines=8> */
[----:B0-----:R-:W2:Y:S04]  /*66040*/  LDL.LU R8, [R1+0xd0] ;  /* 0x0000d00001087983 */ /* 0x001ea80000300800 */
[----:B------:R-:W2:Y:S04]  /*66050*/  LDL.LU R9, [R1+0xd4] ;  /* 0x0000d40001097983 */ /* 0x000ea80000300800 */
[----:B------:R-:W2:Y:S04]  /*66060*/  LDL.LU R10, [R1+0xd8] ;  /* 0x0000d800010a7983 */ /* 0x000ea80000300800 */
[----:B------:R-:W2:Y:S04]  /*66070*/  LDL.LU R11, [R1+0xdc] ;  /* 0x0000dc00010b7983 */ /* 0x000ea80000300800 */
[----:B------:R-:W4:Y:S04]  /*66080*/  LDL.LU R6, [R1+0x1278] ;  /* 0x0012780001067983 */ /* 0x000f280000300800 */
[----:B------:R-:W4:Y:S04]  /*66090*/  LDL.LU R7, [R1+0x1280] ;  /* 0x0012800001077983 */ /* 0x000f280000300800 */
[----:B---3--:R-:W-:Y:S04]  /*660a0*/  STL.64 [R1+0x5c28], R26 ;  /* 0x005c281a01007387 */ /* 0x008fe80000100a00 */
[----:B------:R0:W-:Y:S04]  /*660b0*/  STL.64 [R1+0x5c20], R24 ;  /* 0x005c201801007387 */ /* 0x0001e80000100a00 */
        /* <DEDUP_REMOVED lines=14> */
[----:B------:R-:W4:Y:S04]  /*661a0*/  LDL.LU R22, [R1+0x98] ;  /* 0x0000980001167983 */ /* 0x000f280000300800 */
[----:B------:R-:W4:Y:S01]  /*661b0*/  LDL.LU R23, [R1+0x9c] ;  /* 0x00009c0001177983 */ /* 0x000f220000300800 */
[C---:B--2---:R-:W-:Y:S03]  /*661c0*/  HMMA.16816.F32 R8, R16.reuse, R14, R8 ;  /* 0x0000000e1008723c */ /* 0x044fe60000001808 */
[----:B----4-:R-:W-:Y:S04]  /*661d0*/  STL.64 [R1+0x5c08], R22 ;  /* 0x005c081601007387 */ /* 0x010fe80000100a00 */
[----:B-----5:R0:W-:Y:S04]  /*661e0*/  STL.64 [R1+0x5c00], R20 ;  /* 0x005c001401007387 */ /* 0x0201e80000100a00 */
[----:B0-----:R-:W2:Y:S04]  /*661f0*/  LDL.LU R20, [R1+0xa0] ;  /* 0x0000a00001147983 */ /* 0x001ea80000300800 */
[----:B------:R-:W2:Y:S04]  /*66200*/  LDL.LU R21, [R1+0xa4] ;  /* 0x0000a40001157983 */ /* 0x000ea80000300800 */
[----:B------:R-:W2:Y:S04]  /*66210*/  LDL.LU R22, [R1+0xa8] ;  /* 0x0000a80001167983 */ /* 0x000ea80000300800 */
[----:B------:R-:W2:Y:S04]  /*66220*/  LDL.LU R23, [R1+0xac] ;  /* 0x0000ac0001177983 */ /* 0x000ea80000300800 */
        /* <DEDUP_REMOVED lines=8> */
[----:B0-----:R-:W4:Y:S04]  /*662b0*/  LDL.LU.64 R10, [R1+0x5c58] ;  /* 0x005c5800010a7983 */ /* 0x001f280000300a00 */
[----:B------:R-:W5:Y:S04]  /*662c0*/  LDL.LU.64 R8, [R1+0x5c50] ;  /* 0x005c500001087983 */ /* 0x000f680000300a00 */
[----:B------:R-:W-:Y:S04]  /*662d0*/  STL.64 [R1+0x5b68], R14 ;  /* 0x005b680e01007387 */ /* 0x000fe80000100a00 */
[----:B------:R0:W-:Y:S04]  /*662e0*/  STL.64 [R1+0x5b60], R12 ;  /* 0x005b600c01007387 */ /* 0x0001e80000100a00 */
[----:B0-----:R-:W2:Y:S04]  /*662f0*/  LDL.LU R12, [R1+0x70] ;  /* 0x00007000010c7983 */ /* 0x001ea80000300800 */
[----:B------:R-:W2:Y:S04]  /*66300*/  LDL.LU R13, [R1+0x74] ;  /* 0x00007400010d7983 */ /* 0x000ea80000300800 */
[----:B------:R-:W2:Y:S04]  /*66310*/  LDL.LU R14, [R1+0x78] ;  /* 0x00007800010e7983 */ /* 0x000ea80000300800 */
[----:B------:R-:W2:Y:S01]  /*66320*/  LDL.LU R15, [R1+0x7c] ;  /* 0x00007c00010f7983 */ /* 0x000ea20000300800 */
[----:B----4-:R-:W-:-:S02]  /*66330*/  IMAD R4, R4, 0x100, R10 ;  /* 0x0000010004047824 */ /* 0x010fc400078e020a */
[----:B------:R-:W-:Y:S01]  /*66340*/  IMAD R5, R5, 0x100, R11 ;  /* 0x0000010005057824 */ /* 0x000fe200078e020b */
[----:B------:R-:W3:Y:S04]  /*66350*/  LDL.LU R10, [R1+0x5c4c] ;  /* 0x005c4c00010a7983 */ /* 0x000ee80000300800 */
[----:B------:R-:W3:Y:S01]  /*66360*/  LDL.LU R11, [R1+0x5c48] ;  /* 0x005c4800010b7983 */ /* 0x000ee20000300800 */
[----:B-----5:R-:W-:Y:S01]  /*66370*/  IMAD R6, R6, 0x100, R9 ;  /* 0x0000010006067824 */ /* 0x020fe200078e0209 */
[----:B---3--:R-:W-:-:S15]  /*66380*/  HMMA.16816.F32 R24, R16, R10, R24 ;  /* 0x0000000a1018723c */ /* 0x008fde0000001818 */
        /* <DEDUP_REMOVED lines=22> */
[----:B------:R-:W-:Y:S02]  /*664f0*/  F2FP.F16.E4M3.UNPACK_B R5, R5 ;  /* 0x00000005ff05723e */ /* 0x000fe400020006ff */
[----:B------:R-:W-:Y:S01]  /*66500*/  F2FP.F16.E4M3.UNPACK_B R6, R6 ;  /* 0x00000006ff06723e */ /* 0x000fe200020006ff */
[----:B--2---:R-:W-:Y:S01]  /*66510*/  HMMA.16816.F32 R16, R16, R24, R20 ;  /* 0x000000181010723c */ /* 0x004fe20000001814 */
[----:B------:R-:W3:Y:S04]  /*66520*/  LDL.LU.64 R22, [R1+0x5c08] ;  /* 0x005c080001167983 */ /* 0x000ee80000300a00 */
[----:B------:R-:W3:Y:S01]  /*66530*/  LDL.LU.64 R20, [R1+0x5c00] ;  /* 0x005c000001147983 */ /* 0x000ee20000300a00 */
[----:B------:R-:W-:-:S15]  /*66540*/  F2FP.F16.E4M3.UNPACK_B R7, R7 ;  /* 0x00000007ff07723e */ /* 0x000fde00020006ff */
[----:B------:R-:W-:-:S02]  /*66550*/  NOP ;  /* 0x0000000000007918 */ /* 0x000fc40000000000 */
        /* <DEDUP_REMOVED lines=332> */
[----:B------:R-:W-:Y:S04]  /*67a20*/  STL.64 [R1+0x160], R20 ;  /* 0x0001601401007387 */ /* 0x000fe80000100a00 */
[----:B------:R3:W-:Y:S01]  /*67a30*/  STL [R1+0x168], R22 ;  /* 0x0001681601007387 */ /* 0x0007e20000100800 */
[----:B------:R-:W-:Y:S02]  /*67a40*/  IMAD.MOV.U32 R0, RZ, RZ, R23 ;  /* 0x000000ffff007224 */ /* 0x000fe400078e0017 */
[----:B---3--:R-:W-:Y:S03]  /*67a50*/  HMMA.16816.F32 R20, R16, R12, R24 ;  /* 0x0000000c1014723c */ /* 0x008fe60000001818 */
[----:B------:R-:W-:Y:S04]  /*67a60*/  STL [R1+0x5308], R0 ;  /* 0x0053080001007387 */ /* 0x000fe80000100800 */
[----:B------:R-:W-:-:S02]  /*67a70*/  IMAD.MOV.U32 R26, RZ, RZ, R9 ;  /* 0x000000ffff1a7224 */ /* 0x000fc400078e0009 */
        /* <DEDUP_REMOVED lines=12> */
[----:B------:R-:W2:Y:S04]  /*67b40*/  LDL.LU R2, [R1+0x5a70] ;  /* 0x005a700001027983 */ /* 0x000ea80000300800 */
[----:B------:R-:W2:Y:S04]  /*67b50*/  LDL.LU R3, [R1+0x5a6c] ;  /* 0x005a6c0001037983 */ /* 0x000ea80000300800 */
[----:B------:R-:W-:Y:S04]  /*67b60*/  STL.64 [R1+0x59d0], R24 ;  /* 0x0059d01801007387 */ /* 0x000fe80000100a00 */
[----:B-----5:R-:W-:Y:S04]  /*67b70*/  STL.64 [R1+0x59b0], R22 ;  /* 0x0059b01601007387 */ /* 0x020fe80000100a00 */
[----:B----4-:R0:W-:Y:S04]  /*67b80*/  STL.64 [R1+0x59a8], R20 ;  /* 0x0059a81401007387 */ /* 0x0101e80000100a00 */
[----:B0-----:R-:W4:Y:S04]  /*67b90*/  LDL.LU R20, [R1+0x5f0] ;  /* 0x0005f00001147983 */ /* 0x001f280000300800 */
[----:B------:R-:W4:Y:S04]  /*67ba0*/  LDL.LU R21, [R1+0x5f4] ;  /* 0x0005f40001157983 */ /* 0x000f280000300800 */
[----:B------:R-:W5:Y:S04]  /*67bb0*/  LDL.LU R22, [R1+0x5f8] ;  /* 0x0005f80001167983 */ /* 0x000f680000300800 */
[----:B------:R-:W5:Y:S01]  /*67bc0*/  LDL.LU R23, [R1+0x5fc] ;  /* 0x0005fc0001177983 */ /* 0x000f620000300800 */
[----:B------:R-:W-:-:S02]  /*67bd0*/  IMAD.MOV.U32 R26, RZ, RZ, R8 ;  /* 0x000000ffff1a7224 */ /* 0x000fc400078e0008 */
[----:B------:R-:W-:Y:S01]  /*67be0*/  IMAD.MOV.U32 R27, RZ, RZ, R11 ;  /* 0x000000ffff1b7224 */ /* 0x000fe200078e000b */
        /* <DEDUP_REMOVED lines=9> */
[----:B------:R-:W-:Y:S02]  /*67c80*/  IMAD.MOV.U32 R25, RZ, RZ, R6 ;  /* 0x000000ffff197224 */ /* 0x000fe400078e0006 */
[----:B------:R-:W-:Y:S02]  /*67c90*/  IMAD.MOV.U32 R26, RZ, RZ, R5 ;  /* 0x000000ffff1a7224 */ /* 0x000fe400078e0005 */
[----:B------:R-:W-:Y:S01]  /*67ca0*/  IMAD.MOV.U32 R27, RZ, RZ, R4 ;  /* 0x000000ffff1b7224 */ /* 0x000fe200078e0004 */
[----:B------:R3:W-:Y:S02]  /*67cb0*/  STL.64 [R1+0x5a00], R24 ;  /* 0x005a001801007387 */ /* 0x0007e40000100a00 */
[----:B---3--:R-:W-:Y:S02]  /*67cc0*/  IMAD.MOV.U32 R24, RZ, RZ, R10 ;  /* 0x000000ffff187224 */ /* 0x008fe400078e000a */
[----:B--2---:R-:W-:Y:S01]  /*67cd0*/  IMAD.MOV.U32 R25, RZ, RZ, R9 ;  /* 0x000000ffff197224 */ /* 0x004fe200078e0009 */
[----:B-----5:R-:W-:Y:S04]  /*67ce0*/  STL.64 [R1+0x59e0], R22 ;  /* 0x0059e01601007387 */ /* 0x020fe80000100a00 */
[----:B----4-:R0:W-:Y:S04]  /*67cf0*/  STL.64 [R1+0x59d8], R20 ;  /* 0x0059d81401007387 */ /* 0x0101e80000100a00 */
[----:B0-----:R-:W2:Y:S04]  /*67d00*/  LDL.LU R20, [R1+0x610] ;  /* 0x0006100001147983 */ /* 0x001ea80000300800 */
[----:B------:R-:W2:Y:S04]  /*67d10*/  LDL.LU R21, [R1+0x614] ;  /* 0x0006140001157983 */ /* 0x000ea80000300800 */
[----:B------:R-:W3:Y:S04]  /*67d20*/  LDL.LU R22, [R1+0x618] ;  /* 0x0006180001167983 */ /* 0x000ee80000300800 */
[----:B------:R-:W3:Y:S04]  /*67d30*/  LDL.LU R23, [R1+0x61c] ;  /* 0x00061c0001177983 */ /* 0x000ee80000300800 */
        /* <DEDUP_REMOVED lines=38> */
[----:B------:R-:W-:-:S02]  /*67fa0*/  IMAD R4, R4, 0x100, R10 ;  /* 0x0000010004047824 */ /* 0x000fc400078e020a */
[----:B------:R-:W-:Y:S01]  /*67fb0*/  IMAD R5, R5, 0x100, R11 ;  /* 0x0000010005057824 */ /* 0x000fe200078e020b */
        /* <DEDUP_REMOVED lines=28> */
[----:B------:R-:W-:Y:S01]  /*68180*/  STL [R1+0x5930], R9 ;  /* 0x0059300901007387 */ /* 0x000fe20000100800 */
[----:B----4-:R-:W-:-:S15]  /*68190*/  HMMA.16816.F32 R24, R16, R2, R24 ;  /* 0x000000021018723c */ /* 0x010fde0000001818 */
[----:B------:R-:W-:-:S08]  /*681a0*/  NOP ;  /* 0x0000000000007918 */ /* 0x000fd00000000000 */
[----:B------:R-:W-:Y:S04]  /*681b0*/  STL.64 [R1+0x2a0], R24 ;  /* 0x0002a01801007387 */ /* 0x000fe80000100a00 */
[----:B------:R0:W-:Y:S04]  /*681c0*/  STL.64 [R1+0x2a8], R26 ;  /* 0x0002a81a01007387 */ /* 0x0001e80000100a00 */
[----:B0-----:R-:W4:Y:S04]  /*681d0*/  LDL.LU.64 R26, [R1+0x5a30] ;  /* 0x005a3000011a7983 */ /* 0x001f280000300a00 */
[----:B------:R-:W2:Y:S01]  /*681e0*/  LDL.LU.64 R24, [R1+0x5a28] ;  /* 0x005a280001187983 */ /* 0x000ea20000300a00 */
[----:B------:R-:W-:Y:S01]  /*681f0*/  IMAD R7, R7, 0x100, R0 ;  /* 0x0000010007077824 */ /* 0x000fe200078e0200 */
[----:B------:R-:W-:-:S02]  /*68200*/  F2FP.F16.E4M3.UNPACK_B R4, R4 ;  /* 0x00000004ff04723e */ /* 0x000fc400020006ff */
[----:B------:R-:W-:Y:S02]  /*68210*/  F2FP.F16.E4M3.UNPACK_B R5, R5 ;  /* 0x00000005ff05723e */ /* 0x000fe400020006ff */
[----:B------:R-:W-:Y:S01]  /*68220*/  F2FP.F16.E4M3.UNPACK_B R6, R6 ;  /* 0x00000006ff06723e */ /* 0x000fe200020006ff */
[----:B--2---:R-:W-:Y:S01]  /*68230*/  HMMA.16816.F32 R16, R16, R24, R20 ;  /* 0x000000181010723c */ /* 0x004fe20000001814 */
[----:B------:R-:W4:Y:S04]  /*68240*/  LDL.LU.64 R22, [R1+0x5a20] ;  /* 0x005a200001167983 */ /* 0x000f280000300a00 */
[----:B------:R-:W4:Y:S01]  /*68250*/  LDL.LU.64 R20, [R1+0x5a18] ;  /* 0x005a180001147983 */ /* 0x000f220000300a00 */
[----:B------:R-:W-:-:S15]  /*68260*/  F2FP.F16.E4M3.UNPACK_B R7, R7 ;  /* 0x00000007ff07723e */ /* 0x000fde00020006ff */
[----:B------:R-:W-:-:S02]  /*68270*/  NOP ;  /* 0x0000000000007918 */ /* 0x000fc40000000000 */
        /* <DEDUP_REMOVED lines=26> */
[----:B0-----:R-:W4:Y:S04]  /*68420*/  LDL.LU.64 R24, [R1+0x59d0] ;  /* 0x0059d00001187983 */ /* 0x001f280000300a00 */
[----:B------:R-:W5:Y:S01]  /*68430*/  LDL.LU R0, [R1+0xafc] ;  /* 0x000afc0001007983 */ /* 0x000f620000300800 */
[----:B----4-:R-:W-:Y:S03]  /*68440*/  HMMA.16816.F32 R24, R4, R24, R20 ;  /* 0x000000180418723c */ /* 0x010fe60000001814 */
[----:B------:R-:W4:Y:S04]  /*68450*/  LDL.LU.64 R22, [R1+0x59c8] ;  /* 0x0059c80001167983 */ /* 0x000f280000300a00 */
[----:B------:R-:W4:-:S15]  /*68460*/  LDL.LU.64 R20, [R1+0x59c0] ;  /* 0x0059c00001147983 */ /* 0x000f1e0000300a00 */
[----:B------:R-:W-:-:S01]  /*68470*/  NOP ;  /* 0x0000000000007918 */ /* 0x000fc20000000000 */
        /* <DEDUP_REMOVED lines=9> */
[----:B0-----:R-:W4:Y:S01]  /*68510*/  LDL.LU.64 R26, [R1+0x59a0] ;  /* 0x0059a000011a7983 */ /* 0x001f220000300a00 */
[----:B--2---:R-:W-:Y:S03]  /*68520*/  HMMA.16816.F32 R16, R4, R28, R16 ;  /* 0x0000001c0410723c */ /* 0x004fe60000001810 */
[----:B------:R-:W3:-:S15]  /*68530*/  LDL.LU.64 R24, [R1+0x5998] ;  /* 0x0059980001187983 */ /* 0x000ede0000300a00 */
[----:B------:R-:W-:-:S05]  /*68540*/  NOP ;  /* 0x0000000000007918 */ /* 0x000fca0000000000 */
[----:B------:R0:W-:Y:S04]  /*68550*/  STL.64 [R1+0xd0], R16 ;  /* 0x0000d01001007387 */ /* 0x0001e80000100a00 */
[----:B------:R1:W-:Y:S04]  /*68560*/  STL.64 [R1+0xd8], R18 ;  /* 0x0000d81201007387 */ /* 0x0003e80000100a00 */
[----:B0-----:R-:W2:Y:S04]  /*68570*/  LDL.LU R17, [R1+0x12d0] ;  /* 0x0012d00001117983 */ /* 0x001ea80000300800 */
[----:B-1----:R-:W5:Y:S04]  /*68580*/  LDL.LU R18, [R1+0x12d8] ;  /* 0x0012d80001127983 */ /* 0x002f680000300800 */
[----:B------:R-:W5:Y:S04]  /*68590*/  LDL.LU R19, [R1+0x12e0] ;  /* 0x0012e00001137983 */ /* 0x000f680000300800 */
[----:B------:R-:W2:Y:S04]  /*685a0*/  LDL.LU R28, [R1+0xaec] ;  /* 0x000aec00011c7983 */ /* 0x000ea80000300800 */
[----:B------:R-:W2:Y:S01]  /*685b0*/  LDL.LU R29, [R1+0xaf8] ;  /* 0x000af800011d7983 */ /* 0x000ea20000300800 */
[----:B----4-:R-:W-:-:S15]  /*685c0*/  HMMA.16816.F32 R20, R4, R26, R20 ;  /* 0x0000001a0414723c */ /* 0x010fde0000001814 */
[----:B------:R-:W-:-:S08]  /*685d0*/  NOP ;  /* 0x0000000000007918 */ /* 0x000fd00000000000 */
[----:B------:R-:W-:Y:S04]  /*685e0*/  STL.64 [R1+0xc0], R20 ;  /* 0x0000c01401007387 */ /* 0x000fe80000100a00 */
[----:B------:R0:W-:Y:S04]  /*685f0*/  STL.64 [R1+0xc8], R22 ;  /* 0x0000c81601007387 */ /* 0x0001e80000100a00 */
[----:B0-----:R-:W4:Y:S04]  /*68600*/  LDL.LU.64 R22, [R1+0x5990] ;  /* 0x0059900001167983 */ /* 0x001f280000300a00 */
[----:B------:R-:W4:Y:S04]  /*68610*/  LDL.LU.64 R20, [R1+0x5988] ;  /* 0x0059880001147983 */ /* 0x000f280000300a00 */
[----:B------:R-:W5:Y:S01]  /*68620*/  LDL.LU R9, [R1+0x12cc] ;  /* 0x0012cc0001097983 */ /* 0x000f620000300800 */
[----:B---3--:R-:W-:Y:S03]  /*68630*/  HMMA.16816.F32 R12, R4, R24, R12 ;  /* 0x00000018040c723c */ /* 0x008fe6000000180c */
[----:B------:R-:W-:-:S15]  /*68640*/  STL.64 [R1+0x5950], R10 ;  /* 0x0059500a01007387 */ /* 0x000fde0000100a00 */
[----:B------:R-:W-:-:S05]  /*68650*/  NOP ;  /* 0x0000000000007918 */ /* 0x000fca0000000000 */
[----:B------:R-:W-:Y:S04]  /*68660*/  STL.64 [R1+0xb0], R12 ;  /* 0x0000b00c01007387 */ /* 0x000fe80000100a00 */
[----:B------:R-:W-:Y:S04]  /*68670*/  STL.64 [R1+0xb8], R14 ;  /* 0x0000b80e01007387 */ /* 0x000fe80000100a00 */
[----:B-----5:R0:W-:Y:S04]  /*68680*/  STL.64 [R1+0x5948], R8 ;  /* 0x0059480801007387 */ /* 0x0201e80000100a00 */
        /* <DEDUP_REMOVED lines=14> */
[----:B-----5:R-:W-:Y:S04]  /*68770*/  STL.64 [R1+0x5960], R10 ;  /* 0x0059600a01007387 */ /* 0x020fe80000100a00 */
[----:B---3--:R0:W-:Y:S04]  /*68780*/  STL.64 [R1+0x5958], R8 ;  /* 0x0059580801007387 */ /* 0x0081e80000100a00 */
[----:B0-----:R-:W3:Y:S04]  /*68790*/  LDL.LU R8, [R1+0x590] ;  /* 0x0005900001087983 */ /* 0x001ee80000300800 */
[----:B------:R-:W3:Y:S04]  /*687a0*/  LDL.LU R9, [R1+0x594] ;  /* 0x0005940001097983 */ /* 0x000ee80000300800 */
[----:B------:R-:W3:Y:S04]  /*687b0*/  LDL.LU R10, [R1+0x598] ;  /* 0x00059800010a7983 */ /* 0x000ee80000300800 */
[----:B------:R-:W3:Y:S04]  /*687c0*/  LDL.LU R11, [R1+0x59c] ;  /* 0x00059c00010b7983 */ /* 0x000ee80000300800 */
[----:B------:R-:W4:Y:S04]  /*687d0*/  LDL.LU R16, [R1+0x12c8] ;  /* 0x0012c80001107983 */ /* 0x000f280000300800 */
[----:B------:R-:W-:Y:S04]  /*687e0*/  STL.64 [R1+0x5940], R18 ;  /* 0x0059401201007387 */ /* 0x000fe80000100a00 */
[----:B----4-:R0:W-:Y:S04]  /*687f0*/  STL.64 [R1+0x5938], R16 ;  /* 0x0059381001007387 */ /* 0x0101e80000100a00 */
[----:B0-----:R-:W4:Y:S04]  /*68800*/  LDL.LU R16, [R1+0x570] ;  /* 0x0005700001107983 */ /* 0x001f280000300800 */
[----:B------:R-:W4:Y:S04]  /*68810*/  LDL.LU R17, [R1+0x574] ;  /* 0x0005740001117983 */ /* 0x000f280000300800 */
[----:B------:R-:W4:Y:S04]  /*68820*/  LDL.LU R18, [R1+0x578] ;  /* 0x0005780001127983 */ /* 0x000f280000300800 */
[----:B------:R-:W4:Y:S04]  /*68830*/  LDL.LU R19, [R1+0x57c] ;  /* 0x00057c0001137983 */ /* 0x000f280000300800 */
[----:B------:R-:W5:Y:S04]  /*68840*/  LDL.LU R24, [R1+0x6d0] ;  /* 0x0006d00001187983 */ /* 0x000f680000300800 */
        /* <DEDUP_REMOVED lines=18> */
[----:B0-----:R-:W3:Y:S04]  /*68970*/  LDL.LU.64 R14, [R1+0x5980] ;  /* 0x00598000010e7983 */ /* 0x001ee80000300a00 */
[----:B------:R-:W3:Y:S04]  /*68980*/  LDL.LU.64 R12, [R1+0x5978] ;  /* 0x00597800010c7983 */ /* 0x000ee80000300a00 */
[----:B------:R-:W5:Y:S04]  /*68990*/  LDL.LU R22, [R1+0x20] ;  /* 0x0000200001167983 */ /* 0x000f680000300800 */
[----:B------:R-:W5:Y:S01]  /*689a0*/  LDL.LU R23, [R1+0x24] ;  /* 0x0000240001177983 */ /* 0x000f620000300800 */
[----:B---3--:R-:W-:-:S15]  /*689b0*/  HMMA.16816.F32 R12, R4, R20, R12 ;  /* 0x00000014040c723c */ /* 0x008fde000000180c */
[----:B------:R-:W-:-:S08]  /*689c0*/  NOP ;  /* 0x0000000000007918 */ /* 0x000fd00000000000 */
[----:B------:R-:W-:Y:S04]  /*689d0*/  STL.64 [R1+0x90], R12 ;  /* 0x0000900c01007387 */ /* 0x000fe80000100a00 */
[----:B------:R0:W-:Y:S04]  /*689e0*/  STL.64 [R1+0x98], R14 ;  /* 0x0000980e01007387 */ /* 0x0001e80000100a00 */
[----:B0-----:R-:W3:Y:S04]  /*689f0*/  LDL.LU.64 R14, [R1+0x5970] ;  /* 0x00597000010e7983 */ /* 0x001ee80000300a00 */
[----:B------:R-:W4:Y:S04]  /*68a00*/  LDL.LU.64 R12, [R1+0x5968] ;  /* 0x00596800010c7983 */ /* 0x000f280000300a00 */
[----:B------:R-:W5:Y:S04]  /*68a10*/  LDL.LU R20, [R1+0x12e4] ;  /* 0x0012e40001147983 */ /* 0x000f680000300800 */
[----:B------:R-:W5:Y:S01]  /*68a20*/  LDL.LU R21, [R1+0xae8] ;  /* 0x000ae80001157983 */ /* 0x000f620000300800 */
[----:B---3--:R-:W-:-:S15]  /*68a30*/  HMMA.16816.F32 R8, R4, R14, R8 ;  /* 0x0000000e0408723c */ /* 0x008fde0000001808 */
[----:B------:R-:W-:-:S08]  /*68a40*/  NOP ;  /* 0x0000000000007918 */ /* 0x000fd00000000000 */
[----:B------:R-:W-:Y:S04]  /*68a50*/  STL.64 [R1+0x80], R8 ;  /* 0x0000800801007387 */ /* 0x000fe80000100a00 */
[----:B------:R0:W-:Y:S04]  /*68a60*/  STL.64 [R1+0x88], R10 ;  /* 0x0000880a01007387 */ /* 0x0001e80000100a00 */
[----:B0-----:R-:W4:Y:S04]  /*68a70*/  LDL.LU.64 R10, [R1+0x5960] ;  /* 0x00596000010a7983 */ /* 0x001f280000300a00 */
[----:B------:R-:W4:Y:S02]  /*68a80*/  LDL.LU.64 R8, [R1+0x5958] ;  /* 0x0059580001087983 */ /* 0x000f240000300a00 */
[----:B----4-:R-:W-:Y:S02]  /*68a90*/  HMMA.16816.F32 R12, R4, R12, R8 ;  /* 0x0000000c040c723c */ /* 0x010fe40000001808 */
[----:B------:R-:W3:Y:S04]  /*68aa0*/  LDL.LU.64 R10, [R1+0x5950] ;  /* 0x00595000010a7983 */ /* 0x000ee80000300a00 */
[----:B------:R-:W4:-:S15]  /*68ab0*/  LDL.LU.64 R8, [R1+0x5948] ;  /* 0x0059480001087983 */ /* 0x000f1e0000300a00 */
[----:B------:R-:W-:-:S02]  /*68ac0*/  NOP ;  /* 0x0000000000007918 */ /* 0x000fc40000000000 */
[----:B------:R0:W-:Y:S04]  /*68ad0*/  STL.64 [R1+0x70], R12 ;  /* 0x0000700c01007387 */ /* 0x0001e80000100a00 */
[----:B------:R1:W-:Y:S04]  /*68ae0*/  STL.64 [R1+0x78], R14 ;  /* 0x0000780e01007387 */ /* 0x0003e80000100a00 */
[----:B0-----:R-:W5:Y:S04]  /*68af0*/  LDL.LU R12, [R1+0x660] ;  /* 0x00066000010c7983 */ /* 0x001f680000300800 */
[----:B------:R-:W5:Y:S04]  /*68b00*/  LDL.LU R13, [R1+0x664] ;  /* 0x00066400010d7983 */ /* 0x000f680000300800 */
[----:B-1----:R-:W5:Y:S04]  /*68b10*/  LDL.LU R14, [R1+0x668] ;  /* 0x00066800010e7983 */ /* 0x002f680000300800 */
[----:B------:R-:W5:Y:S01]  /*68b20*/  LDL.LU R15, [R1+0x66c] ;  /* 0x00066c00010f7983 */ /* 0x000f620000300800 */
[----:B---3--:R-:W-:-:S15]  /*68b30*/  HMMA.16816.F32 R16, R4, R10, R16 ;  /* 0x0000000a0410723c */ /* 0x008fde0000001810 */
[----:B------:R-:W-:-:S08]  /*68b40*/  NOP ;  /* 0x0000000000007918 */ /* 0x000fd00000000000 */
[----:B------:R-:W-:Y:S04]  /*68b50*/  STL.64 [R1+0x60], R16 ;  /* 0x0000601001007387 */ /* 0x000fe80000100a00 */
[----:B------:R0:W-:Y:S04]  /*68b60*/  STL.64 [R1+0x68], R18 ;  /* 0x0000681201007387 */ /* 0x0001e80000100a00 */
[----:B0-----:R-:W3:Y:S04]  /*68b70*/  LDL.LU.64 R18, [R1+0x5940] ;  /* 0x0059400001127983 */ /* 0x001ee80000300a00 */
[----:B------:R-:W4:Y:S04]  /*68b80*/  LDL.LU.64 R16, [R1+0x5938] ;  /* 0x0059380001107983 */ /* 0x000f280000300a00 */
[----:B------:R-:W3:Y:S04]  /*68b90*/  LDL.LU R10, [R1+0x12d4] ;  /* 0x0012d400010a7983 */ /* 0x000ee80000300800 */
[----:B------:R-:W3:Y:S01]  /*68ba0*/  LDL.LU R11, [R1+0x12dc] ;  /* 0x0012dc00010b7983 */ /* 0x000ee20000300800 */
[----:B----4-:R-:W-:-:S03]  /*68bb0*/  IMAD R16, R16, 0x100, R9 ;  /* 0x0000010010107824 */ /* 0x010fc600078e0209 */
[----:B------:R-:W2:Y:S02]  /*68bc0*/  LDL.LU R9, [R1+0x5930] ;  /* 0x0059300001097983 */ /* 0x000ea40000300800 */
        /* <DEDUP_REMOVED lines=12> */
[----:B-----5:R-:W-:Y:S01]  /*68c90*/  HMMA.16816.F32 R4, R4, R22, R12 ;  /* 0x000000160404723c */ /* 0x020fe2000000180c */
[----:B---3--:R-:W-:-:S02]  /*68ca0*/  IMAD R17, R17, 0x100, R10 ;  /* 0x0000010011117824 */ /* 0x008fc400078e020a */
[----:B------:R-:W-:Y:S02]  /*68cb0*/  IMAD R18, R18, 0x100, R11 ;  /* 0x0000010012127824 */ /* 0x000fe400078e020b */
[----:B------:R-:W-:Y:S01]  /*68cc0*/  IMAD R19, R19, 0x100, R20 ;  /* 0x0000010013137824 */ /* 0x000fe200078e0214 */
[----:B------:R-:W-:Y:S02]  /*68cd0*/  F2FP.F16.E4M3.UNPACK_B R10, R21.H1 ;  /* 0x00000015ff0a723e */ /* 0x000fe400030006ff */
[----:B------:R-:W-:Y:S02]  /*68ce0*/  F2FP.F16.E4M3.UNPACK_B R11, R28.H1 ;  /* 0x0000001cff0b723e */ /* 0x000fe400030006ff */
[----:B------:R-:W-:Y:S02]  /*68cf0*/  F2FP.F16.E4M3.UNPACK_B R16, R16 ;  /* 0x00000010ff10723e */ /* 0x000fe400020006ff */
[----:B------:R-:W-:Y:S02]  /*68d00*/  F2FP.F16.E4M3.UNPACK_B R17, R17 ;  /* 0x00000011ff11723e */ /* 0x000fe400020006ff */
[----:B------:R-:W-:-:S02]  /*68d10*/  F2FP.F16.E4M3.UNPACK_B R18, R18 ;  /* 0x00000012ff12723e */ /* 0x000fc400020006ff */
[----:B------:R-:W-:Y:S01]  /*68d20*/  F2FP.F16.E4M3.UNPACK_B R19, R19 ;  /* 0x00000013ff13723e */ /* 0x000fe200020006ff */
[----:B------:R-:W-:Y:S04]  /*68d30*/  STL [R1+0x28], R10 ;  /* 0x0000280a01007387 */ /* 0x000fe80000100800 */
[----:B------:R-:W-:Y:S04]  /*68d40*/  STL [R1+0x2c], R11 ;  /* 0x00002c0b01007387 */ /* 0x000fe80000100800 */
[----:B------:R-:W-:Y:S04]  /*68d50*/  STL.64 [R1+0x50], R4 ;  /* 0x0000500401007387 */ /* 0x000fe80000100a00 */
[----:B------:R2:W-:Y:S01]  /*68d60*/  STL.64 [R1+0x58], R6 ;  /* 0x0000580601007387 */ /* 0x0005e20000100a00 */
[----:B------:R-:W-:-:S02]  /*68d70*/  F2FP.F16.E4M3.UNPACK_B R8, R29.H1 ;  /* 0x0000001dff08723e */ /* 0x000fc400030006ff */
[----:B------:R-:W-:Y:S01]  /*68d80*/  F2FP.F16.E4M3.UNPACK_B R9, R0.H1 ;  /* 0x00000000ff09723e */ /* 0x000fe200030006ff */
[----:B------:R-:W3:Y:S04]  /*68d90*/  LDL.LU R22, [R1+0xb68] ;  /* 0x000b680001167983 */ /* 0x000ee80000300800 */
[----:B------:R-:W-:Y:S01]  /*68da0*/  STL [R1+0x18], R8 ;  /* 0x0000180801007387 */ /* 0x000fe20000100800 */
[----:B--2---:R-:W-:-:S15]  /*68db0*/  HMMA.16816.F32 R4, R16, R10, R24 ;  /* 0x0000000a1004723c */ /* 0x004fde0000001818 */
[----:B------:R-:W-:-:S08]  /*68dc0*/  NOP ;  /* 0x0000000000007918 */ /* 0x000fd00000000000 */
[----:B------:R0:W-:Y:S04]  /*68dd0*/  STL.64 [R1+0x2f0], R4 ;  /* 0x0002f00401007387 */ /* 0x0001e80000100a00 */
[----:B------:R1:W-:Y:S04]  /*68de0*/  STL.64 [R1+0x2f8], R6 ;  /* 0x0002f80601007387 */ /* 0x0003e80000100a00 */
[----:B------:R-:W2:Y:S04]  /*68df0*/  LDL.LU R23, [R1+0xb6c] ;  /* 0x000b6c0001177983 */ /* 0x000ea80000300800 */
[----:B------:R-:W-:Y:S04]  /*68e00*/  STL [R1+0x1c], R9 ;  /* 0x00001c0901007387 */ /* 0x000fe80000100800 */
[----:B0-----:R-:W4:Y:S04]  /*68e10*/  LDL.LU R4, [R1+0x8c0] ;  /* 0x0008c00001047983 */ /* 0x001f280000300800 */
[----:B------:R-:W4:Y:S04]  /*68e20*/  LDL.LU R5, [R1+0x8c4] ;  /* 0x0008c40001057983 */ /* 0x000f280000300800 */
[----:B-1----:R-:W5:Y:S04]  /*68e30*/  LDL.LU R6, [R1+0x8c8] ;  /* 0x0008c80001067983 */ /* 0x002f680000300800 */
[----:B------:R-:W5:Y:S04]  /*68e40*/  LDL.LU R7, [R1+0x8cc] ;  /* 0x0008cc0001077983 */ /* 0x000f680000300800 */
[----:B------:R-:W3:Y:S04]  /*68e50*/  LDL.LU R26, [R1+0xb48] ;  /* 0x000b4800011a7983 */ /* 0x000ee80000300800 */
[----:B------:R-:W3:Y:S04]  /*68e60*/  LDL.LU R27, [R1+0xb4c] ;  /* 0x000b4c00011b7983 */ /* 0x000ee80000300800 */
[----:B------:R-:W2:Y:S04]  /*68e70*/  LDL.LU R24, [R1+0xb58] ;  /* 0x000b580001187983 */ /* 0x000ea80000300800 */
        /* <DEDUP_REMOVED lines=33> */
[----:B-----5:R-:W-:Y:S04]  /*69090*/  STL.64 [R1+0x58b8], R6 ;  /* 0x0058b80601007387 */ /* 0x020fe80000100a00 */
[----:B----4-:R0:W-:Y:S04]  /*690a0*/  STL.64 [R1+0x58b0], R4 ;  /* 0x0058b00401007387 */ /* 0x0101e80000100a00 */
[----:B0-----:R-:W4:Y:S04]  /*690b0*/  LDL.LU R4, [R1+0x890] ;  /* 0x0008900001047983 */ /* 0x001f280000300800 */
[----:B------:R-:W4:Y:S04]  /*690c0*/  LDL.LU R5, [R1+0x894] ;  /* 0x0008940001057983 */ /* 0x000f280000300800 */
[----:B------:R-:W5:Y:S04]  /*690d0*/  LDL.LU R6, [R1+0x898] ;  /* 0x0008980001067983 */ /* 0x000f680000300800 */
[----:B------:R-:W5:Y:S01]  /*690e0*/  LDL.LU R7, [R1+0x89c] ;  /* 0x00089c0001077983 */ /* 0x000f620000300800 */
[----:B------:R-:W-:-:S02]  /*690f0*/  F2FP.F16.E4M3.UNPACK_B R14, R21.H1 ;  /* 0x00000015ff0e723e */ /* 0x000fc400030006ff */
[----:B------:R-:W-:Y:S01]  /*69100*/  F2FP.F16.E4M3.UNPACK_B R15, R0.H1 ;  /* 0x00000000ff0f723e */ /* 0x000fe200030006ff */
[C---:B--2---:R-:W-:Y:S01]  /*69110*/  HMMA.16816.F32 R8, R16.reuse, R8, R24 ;  /* 0x000000081008723c */ /* 0x044fe20000001818 */
[----:B-----5:R-:W-:Y:S04]  /*69120*/  STL.64 [R1+0x58c8], R6 ;  /* 0x0058c80601007387 */ /* 0x020fe80000100a00 */
[----:B----4-:R0:W-:Y:S04]  /*69130*/  STL.64 [R1+0x58c0], R4 ;  /* 0x0058c00401007387 */ /* 0x0101e80000100a00 */
[----:B0-----:R-:W2:Y:S04]  /*69140*/  LDL.LU R4, [R1+0x860] ;  /* 0x0008600001047983 */ /* 0x001ea80000300800 */
[----:B------:R-:W2:Y:S04]  /*69150*/  LDL.LU R5, [R1+0x864] ;  /* 0x0008640001057983 */ /* 0x000ea80000300800 */
[----:B------:R-:W2:Y:S04]  /*69160*/  LDL.LU R6, [R1+0x868] ;  /* 0x0008680001067983 */ /* 0x000ea80000300800 */
[----:B------:R-:W2:Y:S04]  /*69170*/  LDL.LU R7, [R1+0x86c] ;  /* 0x00086c0001077983 */ /* 0x000ea80000300800 */
[----:B------:R-:W4:Y:S04]  /*69180*/  LDL.LU R21, [R1+0xb78] ;  /* 0x000b780001157983 */ /* 0x000f280000300800 */
[----:B------:R-:W5:Y:S04]  /*69190*/  LDL.LU R0, [R1+0xb7c] ;  /* 0x000b7c0001007983 */ /* 0x000f680000300800 */
[----:B------:R-:W-:Y:S04]  /*691a0*/  STL [R1+0x10], R14 ;  /* 0x0000100e01007387 */ /* 0x000fe80000100800 */
[----:B------:R-:W3:Y:S04]  /*691b0*/  LDL.LU.64 R26, [R1+0x5908] ;  /* 0x00590800011a7983 */ /* 0x000ee80000300a00 */
[----:B------:R-:W3:Y:S04]  /*691c0*/  LDL.LU.64 R24, [R1+0x5900] ;  /* 0x0059000001187983 */ /* 0x000ee80000300a00 */
[----:B------:R-:W-:Y:S04]  /*691d0*/  STL [R1+0x14], R15 ;  /* 0x0000140f01007387 */ /* 0x000fe80000100800 */
[----:B------:R0:W-:Y:S04]  /*691e0*/  STL.64 [R1+0x300], R8 ;  /* 0x0003000801007387 */ /* 0x0001e80000100a00 */
[----:B------:R1:W-:Y:S04]  /*691f0*/  STL.64 [R1+0x308], R10 ;  /* 0x0003080a01007387 */ /* 0x0003e80000100a00 */
[----:B0-----:R-:W4:Y:S04]  /*69200*/  LDL.LU R8, [R1+0x8e0] ;  /* 0x0008e00001087983 */ /* 0x001f280000300800 */
[----:B------:R-:W4:Y:S04]  /*69210*/  LDL.LU R9, [R1+0x8e4] ;  /* 0x0008e40001097983 */ /* 0x000f280000300800 */
[----:B-1----:R-:W4:Y:S04]  /*69220*/  LDL.LU R10, [R1+0x8e8] ;  /* 0x0008e800010a7983 */ /* 0x002f280000300800 */
[----:B------:R-:W4:Y:S01]  /*69230*/  LDL.LU R11, [R1+0x8ec] ;  /* 0x0008ec00010b7983 */ /* 0x000f220000300800 */
[----:B---3--:R-:W-:-:S15]  /*69240*/  HMMA.16816.F32 R24, R16, R14, R24 ;  /* 0x0000000e1018723c */ /* 0x008fde0000001818 */
[----:B------:R-:W-:-:S08]  /*69250*/  NOP ;  /* 0x0000000000007918 */ /* 0x000fd00000000000 */
[----:B------:R-:W-:Y:S04]  /*69260*/  STL.64 [R1+0x320], R24 ;  /* 0x0003201801007387 */ /* 0x000fe80000100a00 */
[----:B------:R0:W-:Y:S04]  /*69270*/  STL.64 [R1+0x328], R26 ;  /* 0x0003281a01007387 */ /* 0x0001e80000100a00 */
[----:B0-----:R-:W3:Y:S04]  /*69280*/  LDL.LU.64 R26, [R1+0x58f8] ;  /* 0x0058f800011a7983 */ /* 0x001ee80000300a00 */
[----:B------:R-:W3:Y:S01]  /*69290*/  LDL.LU.64 R24, [R1+0x58f0] ;  /* 0x0058f00001187983 */ /* 0x000ee20000300a00 */
[----:B------:R-:W-:-:S02]  /*692a0*/  F2FP.F16.E4M3.UNPACK_B R12, R12.H1 ;  /* 0x0000000cff0c723e */ /* 0x000fc400030006ff */
[----:B------:R-:W-:Y:S01]  /*692b0*/  F2FP.F16.E4M3.UNPACK_B R13, R13.H1 ;  /* 0x0000000dff0d723e */ /* 0x000fe200030006ff */
[----:B------:R-:W5:Y:S04]  /*692c0*/  LDL.LU R14, [R1+0xb88] ;  /* 0x000b8800010e7983 */ /* 0x000f680000300800 */
[----:B------:R-:W-:Y:S04]  /*692d0*/  STL [R1+0x8], R12 ;  /* 0x0000080c01007387 */ /* 0x000fe80000100800 */
[----:B------:R-:W5:Y:S04]  /*692e0*/  LDL.LU R15, [R1+0xb8c] ;  /* 0x000b8c00010f7983 */ /* 0x000f680000300800 */
[----:B------:R-:W-:Y:S01]  /*692f0*/  STL [R1+0xc], R13 ;  /* 0x00000c0d01007387 */ /* 0x000fe20000100800 */
[----:B---3--:R-:W-:-:S15]  /*69300*/  HMMA.16816.F32 R24, R16, R12, R24 ;  /* 0x0000000c1018723c */ /* 0x008fde0000001818 */
[----:B------:R-:W-:-:S08]  /*69310*/  NOP ;  /* 0x0000000000007918 */ /* 0x000fd00000000000 */
[----:B------:R-:W-:Y:S04]  /*69320*/  STL.64 [R1+0x330], R24 ;  /* 0x0003301801007387 */ /* 0x000fe80000100a00 */
[----:B------:R0:W-:Y:S04]  /*69330*/  STL.64 [R1+0x338], R26 ;  /* 0x0003381a01007387 */ /* 0x0001e80000100a00 */
[----:B0-----:R-:W3:Y:S04]  /*69340*/  LDL.LU.64 R26, [R1+0x58e8] ;  /* 0x0058e800011a7983 */ /* 0x001ee80000300a00 */
[----:B------:R-:W3:Y:S01]  /*69350*/  LDL.LU.64 R24, [R1+0x58e0] ;  /* 0x0058e00001187983 */ /* 0x000ee20000300a00 */
[----:B------:R-:W-:-:S02]  /*69360*/  F2FP.F16.E4M3.UNPACK_B R2, R3.H1 ;  /* 0x00000003ff02723e */ /* 0x000fc400030006ff */
[----:B------:R-:W-:Y:S02]  /*69370*/  F2FP.F16.E4M3.UNPACK_B R3, R20.H1 ;  /* 0x00000014ff03723e */ /* 0x000fe400030006ff */
[----:B------:R-:W-:Y:S02]  /*69380*/  F2FP.F16.E4M3.UNPACK_B R28, R28.H1 ;  /* 0x0000001cff1c723e */ /* 0x000fe400030006ff */
[----:B------:R-:W-:-:S07]  /*69390*/  F2FP.F16.E4M3.UNPACK_B R29, R29.H1 ;  /* 0x0000001dff1d723e */ /* 0x000fce00030006ff */
[C---:B--2---:R-:W-:Y:S01]  /*693a0*/  HMMA.16816.F32 R4, R16.reuse, R28, R4 ;  /* 0x0000001c1004723c */ /* 0x044fe20000001804 */
[----:B------:R-:W-:Y:S04]  /*693b0*/  STL [R1], R2 ;  /* 0x0000000201007387 */ /* 0x000fe80000100800 */
[----:B------:R-:W-:Y:S01]  /*693c0*/  STL [R1+0x4], R3 ;  /* 0x0000040301007387 */ /* 0x000fe20000100800 */
        /* <DEDUP_REMOVED lines=8> */
[----:B0-----:R-:W4:Y:S04]  /*69450*/  LDL.LU.64 R6, [R1+0x58c8] ;  /* 0x0058c80001067983 */ /* 0x001f280000300a00 */
[----:B------:R-:W4:Y:S04]  /*69460*/  LDL.LU.64 R4, [R1+0x58c0] ;  /* 0x0058c00001047983 */ /* 0x000f280000300a00 */
[----:B------:R-:W-:Y:S04]  /*69470*/  STL [R1+0x587c], R28 ;  /* 0x00587c1c01007387 */ /* 0x000fe80000100800 */
[----:B------:R-:W-:Y:S01]  /*69480*/  STL [R1+0x5878], R29 ;  /* 0x0058781d01007387 */ /* 0x000fe20000100800 */
[----:B--2---:R-:W-:-:S02]  /*69490*/  F2FP.F16.E4M3.UNPACK_B R26, R26.H1 ;  /* 0x0000001aff1a723e */ /* 0x004fc400030006ff */
[----:B------:R-:W-:-:S07]  /*694a0*/  F2FP.F16.E4M3.UNPACK_B R27, R27.H1 ;  /* 0x0000001bff1b723e */ /* 0x000fce00030006ff */
[----:B----4-:R-:W-:-:S15]  /*694b0*/  HMMA.16816.F32 R4, R16, R26, R4 ;  /* 0x0000001a1004723c */ /* 0x010fde0000001804 */
[----:B------:R-:W-:-:S08]  /*694c0*/  NOP ;  /* 0x0000000000007918 */ /* 0x000fd00000000000 */
[----:B------:R-:W-:Y:S04]  /*694d0*/  STL.64 [R1+0x460], R4 ;  /* 0x0004600401007387 */ /* 0x000fe80000100a00 */
[----:B------:R0:W-:Y:S04]  /*694e0*/  STL.64 [R1+0x468], R6 ;  /* 0x0004680601007387 */ /* 0x0001e80000100a00 */
[----:B0-----:R-:W2:Y:S04]  /*694f0*/  LDL.LU.64 R6, [R1+0x58b8] ;  /* 0x0058b80001067983 */ /* 0x001ea80000300a00 */
[----:B------:R-:W2:Y:S01]  /*69500*/  LDL.LU.64 R4, [R1+0x58b0] ;  /* 0x0058b00001047983 */ /* 0x000ea20000300a00 */
[----:B---3--:R-:W-:-:S02]  /*69510*/  F2FP.F16.E4M3.UNPACK_B R24, R24.H1 ;  /* 0x00000018ff18723e */ /* 0x008fc400030006ff */
[----:B------:R-:W-:Y:S01]  /*69520*/  F2FP.F16.E4M3.UNPACK_B R25, R25.H1 ;  /* 0x00000019ff19723e */ /* 0x000fe200030006ff */
[----:B------:R-:W-:Y:S04]  /*69530*/  STL.64 [R1+0x57e0], R26 ;  /* 0x0057e01a01007387 */ /* 0x000fe80000100a00 */
[----:B------:R0:W-:Y:S02]  /*69540*/  STL.64 [R1+0x57d8], R24 ;  /* 0x0057d81801007387 */ /* 0x0001e40000100a00 */
[----:B--2---:R-:W-:-:S15]  /*69550*/  HMMA.16816.F32 R4, R16, R24, R4 ;  /* 0x000000181004723c */ /* 0x004fde0000001804 */
[----:B------:R-:W-:-:S08]  /*69560*/  NOP ;  /* 0x0000000000007918 */ /* 0x000fd00000000000 */
[----:B------:R-:W-:Y:S04]  /*69570*/  STL.64 [R1+0x4a0], R4 ;  /* 0x0004a00401007387 */ /* 0x000fe80000100a00 */
[----:B------:R1:W-:Y:S04]  /*69580*/  STL.64 [R1+0x4a8], R6 ;  /* 0x0004a80601007387 */ /* 0x0003e80000100a00 */
[----:B0-----:R-:W2:Y:S04]  /*69590*/  LDL.LU R24, [R1+0x910] ;  /* 0x0009100001187983 */ /* 0x001ea80000300800 */
[----:B------:R-:W2:Y:S04]  /*695a0*/  LDL.LU R25, [R1+0x914] ;  /* 0x0009140001197983 */ /* 0x000ea80000300800 */
[----:B------:R-:W2:Y:S04]  /*695b0*/  LDL.LU R26, [R1+0x918] ;  /* 0x00091800011a7983 */ /* 0x000ea80000300800 */
[----:B------:R-:W2:Y:S04]  /*695c0*/  LDL.LU R27, [R1+0x91c] ;  /* 0x00091c00011b7983 */ /* 0x000ea80000300800 */
[----:B------:R-:W3:Y:S01]  /*695d0*/  LDL.LU R28, [R1+0xbd8] ;  /* 0x000bd800011c7983 */ /* 0x000ee20000300800 */
[----:B------:R-:W-:-:S02]  /*695e0*/  F2FP.F16.E4M3.UNPACK_B R22, R22.H1 ;  /* 0x00000016ff16723e */ /* 0x000fc400030006ff */
[----:B------:R-:W-:-:S07]  /*695f0*/  F2FP.F16.E4M3.UNPACK_B R23, R23.H1 ;  /* 0x00000017ff17723e */ /* 0x000fce00030006ff */
[----:B-1----:R-:W-:Y:S01]  /*69600*/  HMMA.16816.F32 R4, R16, R22, R8 ;  /* 0x000000161004723c */ /* 0x002fe20000001808 */
[----:B------:R-:W-:Y:S02]  /*69610*/  F2FP.F16.E4M3.UNPACK_B R20, R21.H1 ;  /* 0x00000015ff14723e */ /* 0x000fe400030006ff */
[----:B-----5:R-:W-:Y:S01]  /*69620*/  F2FP.F16.E4M3.UNPACK_B R21, R0.H1 ;  /* 0x00000000ff15723e */ /* 0x020fe200030006ff */
[----:B---3--:R-:W-:-:S15]  /*69630*/  STL [R1+0x5890], R28 ;  /* 0x0058901c01007387 */ /* 0x008fde0000100800 */
[----:B------:R-:W-:-:S04]  /*69640*/  NOP ;  /* 0x0000000000007918 */ /* 0x000fc80000000000 */
[----:B------:R0:W-:Y:S04]  /*69650*/  STL.64 [R1+0x4d0], R4 ;  /* 0x0004d00401007387 */ /* 0x0001e80000100a00 */
[----:B------:R-:W-:Y:S04]  /*69660*/  STL.64 [R1+0x4d8], R6 ;  /* 0x0004d80601007387 */ /* 0x000fe80000100a00 */
[----:B------:R-:W3:Y:S04]  /*69670*/  LDL.LU R0, [R1+0xbdc] ;  /* 0x000bdc0001007983 */ /* 0x000ee80000300800 */
[----:B---3--:R1:W-:Y:S04]  /*69680*/  STL [R1+0x5894], R0 ;  /* 0x0058940001007387 */ /* 0x0083e80000100800 */
[----:B------:R-:W3:Y:S04]  /*69690*/  LDL.LU R12, [R1+0xb98] ;  /* 0x000b9800010c7983 */ /* 0x000ee80000300800 */
[----:B------:R-:W4:Y:S04]  /*696a0*/  LDL.LU R13, [R1+0xb9c] ;  /* 0x000b9c00010d7983 */ /* 0x000f280000300800 */
[----:B0-----:R-:W5:Y:S04]  /*696b0*/  LDL.LU R4, [R1+0x12e8] ;  /* 0x0012e80001047983 */ /* 0x001f680000300800 */
[----:B-1----:R-:W3:Y:S01]  /*696c0*/  LDL.LU R0, [R1+0x12f4] ;  /* 0x0012f40001007983 */ /* 0x002ee20000300800 */
[----:B--2---:R-:W-:Y:S03]  /*696d0*/  HMMA.16816.F32 R24, R16, R20, R24 ;  /* 0x000000141018723c */ /* 0x004fe60000001818 */
[----:B---3--:R0:W-:Y:S04]  /*696e0*/  STL [R1+0x5898], R0 ;  /* 0x0058980001007387 */ /* 0x0081e80000100800 */
[----:B0-----:R-:W2:Y:S04]  /*696f0*/  LDL.LU R0, [R1+0x12ec] ;  /* 0x0012ec0001007983 */ /* 0x001ea80000300800 */
[----:B------:R-:W5:Y:S04]  /*69700*/  LDL.LU R5, [R1+0x12f0] ;  /* 0x0012f00001057983 */ /* 0x000f680000300800 */
[----:B------:R-:W3:Y:S04]  /*69710*/  LDL.LU R28, [R1+0x12fc] ;  /* 0x0012fc00011c7983 */ /* 0x000ee80000300800 */
[----:B------:R-:W4:Y:S04]  /*69720*/  LDL.LU R6, [R1+0x12f8] ;  /* 0x0012f80001067983 */ /* 0x000f280000300800 */
[----:B------:R-:W3:Y:S04]  /*69730*/  LDL.LU R10, [R1+0xba8] ;  /* 0x000ba800010a7983 */ /* 0x000ee80000300800 */
[----:B------:R-:W3:Y:S04]  /*69740*/  LDL.LU R11, [R1+0xbac] ;  /* 0x000bac00010b7983 */ /* 0x000ee80000300800 */
[----:B------:R-:W3:Y:S04]  /*69750*/  LDL.LU R29, [R1+0x1304] ;  /* 0x00130400011d7983 */ /* 0x000ee80000300800 */
[----:B------:R-:W4:Y:S01]  /*69760*/  LDL.LU R7, [R1+0x1300] ;  /* 0x0013000001077983 */ /* 0x000f220000300800 */
[----:B------:R-:W-:-:S02]  /*69770*/  F2FP.F16.E4M3.UNPACK_B R14, R14.H1 ;  /* 0x0000000eff0e723e */ /* 0x000fc400030006ff */
[----:B------:R-:W-:Y:S01]  /*69780*/  F2FP.F16.E4M3.UNPACK_B R15, R15.H1 ;  /* 0x0000000fff0f723e */ /* 0x000fe200030006ff */
[----:B----4-:R-:W-:Y:S04]  /*69790*/  STL.64 [R1+0x58a8], R6 ;  /* 0x0058a80601007387 */ /* 0x010fe80000100a00 */
[----:B-----5:R0:W-:Y:S04]  /*697a0*/  STL.64 [R1+0x58a0], R4 ;  /* 0x0058a00401007387 */ /* 0x0201e80000100a00 */
        /* <DEDUP_REMOVED lines=8> */
[----:B------:R0:W-:Y:S04]  /*69830*/  STL.64 [R1+0x4f0], R24 ;  /* 0x0004f01801007387 */ /* 0x0001e80000100a00 */
[----:B------:R1:W-:Y:S04]  /*69840*/  STL.64 [R1+0x4f8], R26 ;  /* 0x0004f81a01007387 */ /* 0x0003e80000100a00 */
[----:B0-----:R-:W2:Y:S04]  /*69850*/  LDL.LU R24, [R1+0xab0] ;  /* 0x000ab00001187983 */ /* 0x001ea80000300800 */
[----:B------:R-:W2:Y:S04]  /*69860*/  LDL.LU R25, [R1+0xab4] ;  /* 0x000ab40001197983 */ /* 0x000ea80000300800 */
[----:B-1----:R-:W3:Y:S04]  /*69870*/  LDL.LU R26, [R1+0xab8] ;  /* 0x000ab800011a7983 */ /* 0x002ee80000300800 */
[----:B------:R-:W3:Y:S01]  /*69880*/  LDL.LU R27, [R1+0xabc] ;  /* 0x000abc00011b7983 */ /* 0x000ee20000300800 */
[----:B----4-:R-:W-:Y:S03]  /*69890*/  HMMA.16816.F32 R4, R16, R14, R4 ;  /* 0x0000000e1004723c */ /* 0x010fe60000001804 */
        /* <DEDUP_REMOVED lines=12> */
[----:B------:R-:W-:Y:S04]  /*69960*/  STL.64 [R1+0x530], R4 ;  /* 0x0005300401007387 */ /* 0x000fe80000100a00 */
[----:B------:R0:W-:Y:S04]  /*69970*/  STL.64 [R1+0x538], R6 ;  /* 0x0005380601007387 */ /* 0x0001e80000100a00 */
[----:B0-----:R-:W4:Y:S04]  /*69980*/  LDL.LU.64 R6, [R1+0x58a8] ;  /* 0x0058a80001067983 */ /* 0x001f280000300a00 */
[----:B------:R-:W5:Y:S01]  /*69990*/  LDL.LU.64 R4, [R1+0x58a0] ;  /* 0x0058a00001047983 */ /* 0x000f620000300a00 */
[----:B------:R-:W-:-:S02]  /*699a0*/  F2FP.F16.E4M3.UNPACK_B R12, R12.H1 ;  /* 0x0000000cff0c723e */ /* 0x000fc400030006ff */
[----:B------:R-:W-:Y:S01]  /*699b0*/  F2FP.F16.E4M3.UNPACK_B R13, R13.H1 ;  /* 0x0000000dff0d723e */ /* 0x000fe200030006ff */
[----:B-----5:R-:W-:Y:S02]  /*699c0*/  IMAD R4, R4, 0x100, R0 ;  /* 0x0000010004047824 */ /* 0x020fe400078e0200 */
[----:B------:R-:W5:Y:S04]  /*699d0*/  LDL.LU R0, [R1+0x5898] ;  /* 0x0058980001007983 */ /* 0x000f680000300800 */
[----:B--2---:R-:W-:Y:S01]  /*699e0*/  HMMA.16816.F32 R24, R16, R12, R24 ;  /* 0x0000000c1018723c */ /* 0x004fe20000001818 */
[----:B----4-:R-:W-:Y:S02]  /*699f0*/  IMAD R6, R6, 0x100, R28 ;  /* 0x0000010006067824 */ /* 0x010fe400078e021c */
[----:B-----5:R-:W-:-:S02]  /*69a00*/  IMAD R5, R5, 0x100, R0 ;  /* 0x0000010005057824 */ /* 0x020fc400078e0200 */
[----:B------:R-:W2:Y:S04]  /*69a10*/  LDL.LU R0, [R1+0x5894] ;  /* 0x0058940001007983 */ /* 0x000ea80000300800 */
[----:B------:R-:W4:-:S14]  /*69a20*/  LDL.LU R28, [R1+0x5890] ;  /* 0x00589000011c7983 */ /* 0x000f1c0000300800 */
[----:B------:R-:W-:Y:S04]  /*69a30*/  STL.64 [R1+0x540], R24 ;  /* 0x0005401801007387 */ /* 0x000fe80000100a00 */
[----:B------:R0:W-:Y:S04]  /*69a40*/  STL.64 [R1+0x548], R26 ;  /* 0x0005481a01007387 */ /* 0x0001e80000100a00 */
[----:B0-----:R-:W5:Y:S04]  /*69a50*/  LDL.LU.64 R26, [R1+0x5888] ;  /* 0x00588800011a7983 */ /* 0x001f680000300a00 */
[----:B------:R-:W5:Y:S04]  /*69a60*/  LDL.LU.64 R24, [R1+0x5880] ;  /* 0x0058800001187983 */ /* 0x000f680000300a00 */
[----:B------:R-:W-:Y:S04]  /*69a70*/  STL.64 [R1+0x57a0], R14 ;  /* 0x0057a00e01007387 */ /* 0x000fe80000100a00 */
[----:B------:R0:W-:Y:S04]  /*69a80*/  STL.64 [R1+0x5798], R12 ;  /* 0x0057980c01007387 */ /* 0x0001e80000100a00 */
[----:B0-----:R-:W3:Y:S04]  /*69a90*/  LDL.LU R12, [R1+0x9d0] ;  /* 0x0009d000010c7983 */ /* 0x001ee80000300800 */
[----:B------:R-:W3:Y:S04]  /*69aa0*/  LDL.LU R13, [R1+0x9d4] ;  /* 0x0009d400010d7983 */ /* 0x000ee80000300800 */
[----:B------:R-:W3:Y:S04]  /*69ab0*/  LDL.LU R14, [R1+0x9d8] ;  /* 0x0009d800010e7983 */ /* 0x000ee80000300800 */
[----:B------:R-:W3:Y:S01]  /*69ac0*/  LDL.LU R15, [R1+0x9dc] ;  /* 0x0009dc00010f7983 */ /* 0x000ee20000300800 */
[----:B------:R-:W-:-:S02]  /*69ad0*/  F2FP.F16.E4M3.UNPACK_B R10, R10.H1 ;  /* 0x0000000aff0a723e */ /* 0x000fc400030006ff */
[----:B------:R-:W-:Y:S02]  /*69ae0*/  F2FP.F16.E4M3.UNPACK_B R11, R11.H1 ;  /* 0x0000000bff0b723e */ /* 0x000fe400030006ff */
[----:B------:R-:W-:Y:S02]  /*69af0*/  F2FP.F16.E4M3.UNPACK_B R8, R8.H1 ;  /* 0x00000008ff08723e */ /* 0x000fe400030006ff */
[----:B------:R-:W-:Y:S01]  /*69b00*/  F2FP.F16.E4M3.UNPACK_B R9, R9.H1 ;  /* 0x00000009ff09723e */ /* 0x000fe200030006ff */
[----:B------:R-:W-:Y:S01]  /*69b10*/  IMAD R7, R7, 0x100, R29 ;  /* 0x0000010007077824 */ /* 0x000fe200078e021d */
[----:B------:R-:W-:Y:S02]  /*69b20*/  F2FP.F16.E4M3.UNPACK_B R2, R2.H1 ;  /* 0x00000002ff02723e */ /* 0x000fe400030006ff */
[----:B------:R-:W-:Y:S02]  /*69b30*/  F2FP.F16.E4M3.UNPACK_B R3, R3.H1 ;  /* 0x00000003ff03723e */ /* 0x000fe400030006ff */
[----:B------:R-:W-:-:S02]  /*69b40*/  F2FP.F16.E4M3.UNPACK_B R6, R6 ;  /* 0x00000006ff06723e */ /* 0x000fc400020006ff */
[----:B------:R-:W-:Y:S02]  /*69b50*/  F2FP.F16.E4M3.UNPACK_B R4, R4 ;  /* 0x00000004ff04723e */ /* 0x000fe400020006ff */
[----:B------:R-:W-:Y:S02]  /*69b60*/  F2FP.F16.E4M3.UNPACK_B R7, R7 ;  /* 0x00000007ff07723e */ /* 0x000fe400020006ff */
[----:B------:R-:W-:Y:S01]  /*69b70*/  F2FP.F16.E4M3.UNPACK_B R5, R5 ;  /* 0x00000005ff05723e */ /* 0x000fe200020006ff */
[----:B---3--:R-:W-:Y:S01]  /*69b80*/  HMMA.16816.F32 R12, R16, R10, R12 ;  /* 0x0000000a100c723c */ /* 0x008fe2000000180c */
[----:B----4-:R-:W-:Y:S02]  /*69b90*/  F2FP.F16.E4M3.UNPACK_B R28, R28.H1 ;  /* 0x0000001cff1c723e */ /* 0x010fe400030006ff */
[----:B--2---:R-:W-:-:S15]  /*69ba0*/  F2FP.F16.E4M3.UNPACK_B R29, R0.H1 ;  /* 0x00000000ff1d723e */ /* 0x004fde00030006ff */
[----:B------:R-:W-:-:S05]  /*69bb0*/  NOP ;  /* 0x0000000000007918 */ /* 0x000fca0000000000 */
[----:B------:R-:W-:Y:S04]  /*69bc0*/  STL.64 [R1+0x7e0], R12 ;  /* 0x0007e00c01007387 */ /* 0x000fe80000100a00 */
[----:B------:R0:W-:Y:S02]  /*69bd0*/  STL.64 [R1+0x7e8], R14 ;  /* 0x0007e80e01007387 */ /* 0x0001e40000100a00 */
[C---:B0-----:R-:W-:Y:S02]  /*69be0*/  HMMA.16816.F32 R12, R16.reuse, R8, R20 ;  /* 0x00000008100c723c */ /* 0x041fe40000001814 */
[----:B------:R-:W-:Y:S04]  /*69bf0*/  STL [R1+0x20], R28 ;  /* 0x0000201c01007387 */ /* 0x000fe80000100800 */
[----:B------:R-:W-:Y:S04]  /*69c00*/  STL [R1+0x24], R29 ;  /* 0x0000241d01007387 */ /* 0x000fe80000100800 */
[----:B------:R-:W-:Y:S04]  /*69c10*/  STL.64 [R1+0x5780], R10 ;  /* 0x0057800a01007387 */ /* 0x000fe80000100a00 */
[----:B------:R-:W-:Y:S09]  /*69c20*/  STL.64 [R1+0x5778], R8 ;  /* 0x0057780801007387 */ /* 0x000ff20000100a00 */
[----:B------:R0:W-:Y:S04]  /*69c30*/  STL.64 [R1+0xac0], R12 ;  /* 0x000ac00c01007387 */ /* 0x0001e80000100a00 */
[----:B------:R-:W-:Y:S04]  /*69c40*/  STL.64 [R1+0xac8], R14 ;  /* 0x000ac80e01007387 */ /* 0x000fe80000100a00 */
[----:B------:R-:W2:Y:S04]  /*69c50*/  LDL.LU R0, [R1+0x1320] ;  /* 0x0013200001007983 */ /* 0x000ea80000300800 */
        /* <DEDUP_REMOVED lines=17> */
[----:B------:R-:W4:Y:S04]  /*69d70*/  LDL.LU R27, [R1+0xa2c] ;  /* 0x000a2c00011b7983 */ /* 0x000f280000300800 */
[----:B----4-:R0:W-:Y:S04]  /*69d80*/  STL.64 [R1+0x57f0], R26 ;  /* 0x0057f01a01007387 */ /* 0x0101e80000100a00 */
[----:B0-----:R-:W4:Y:S04]  /*69d90*/  LDL R26, [R1] ;  /* 0x00000000011a7983 */ /* 0x001f280000100800 */
[----:B------:R-:W4:Y:S04]  /*69da0*/  LDL R27, [R1+0x4] ;  /* 0x00000400011b7983 */ /* 0x000f280000100800 */
[----:B---3--:R-:W-:Y:S04]  /*69db0*/  STL.64 [R1+0x57e8], R24 ;  /* 0x0057e81801007387 */ /* 0x008fe80000100a00 */
[----:B----4-:R-:W-:Y:S04]  /*69dc0*/  STL.64 [R1+0x5808], R26 ;  /* 0x0058081a01007387 */ /* 0x010fe80000100a00 */
[----:B--2---:R-:W-:Y:S04]  /*69dd0*/  STL.64 [R1+0x57d0], R22 ;  /* 0x0057d01601007387 */ /* 0x004fe80000100a00 */
[----:B-----5:R0:W-:Y:S04]  /*69de0*/  STL.64 [R1+0x57c8], R20 ;  /* 0x0057c81401007387 */ /* 0x0201e80000100a00 */
[----:B0-----:R-:W2:Y:S04]  /*69df0*/  LDL.LU R20, [R1+0xa10] ;  /* 0x000a100001147983 */ /* 0x001ea80000300800 */
[----:B------:R-:W2:Y:S04]  /*69e00*/  LDL.LU R21, [R1+0xa14] ;  /* 0x000a140001157983 */ /* 0x000ea80000300800 */
[----:B------:R-:W3:Y:S04]  /*69e10*/  LDL.LU R22, [R1+0xa18] ;  /* 0x000a180001167983 */ /* 0x000ee80000300800 */
[----:B------:R-:W3:Y:S04]  /*69e20*/  LDL.LU R23, [R1+0xa1c] ;  /* 0x000a1c0001177983 */ /* 0x000ee80000300800 */
[----:B------:R-:W4:Y:S04]  /*69e30*/  LDL R24, [R1+0x8] ;  /* 0x0000080001187983 */ /* 0x000f280000100800 */
[----:B------:R-:W4:Y:S04]  /*69e40*/  LDL R25, [R1+0xc] ;  /* 0x00000c0001197983 */ /* 0x000f280000100800 */
[----:B------:R-:W5:Y:S04]  /*69e50*/  LDL R26, [R1+0x10] ;  /* 0x00001000011a7983 */ /* 0x000f680000100800 */
[----:B------:R-:W5:Y:S04]  /*69e60*/  LDL R27, [R1+0x14] ;  /* 0x00001400011b7983 */ /* 0x000f680000100800 */
[----:B----4-:R-:W-:Y:S04]  /*69e70*/  STL.64 [R1+0x5820], R24 ;  /* 0x0058201801007387 */ /* 0x010fe80000100a00 */
[----:B-----5:R-:W-:Y:S04]  /*69e80*/  STL.64 [R1+0x5838], R26 ;  /* 0x0058381a01007387 */ /* 0x020fe80000100a00 */
[----:B---3--:R-:W-:Y:S04]  /*69e90*/  STL.64 [R1+0x5800], R22 ;  /* 0x0058001601007387 */ /* 0x008fe80000100a00 */
[----:B--2---:R0:W-:Y:S04]  /*69ea0*/  STL.64 [R1+0x57f8], R20 ;  /* 0x0057f81401007387 */ /* 0x0041e80000100a00 */
[----:B0-----:R-:W2:Y:S04]  /*69eb0*/  LDL.LU R20, [R1+0xa40] ;  /* 0x000a400001147983 */ /* 0x001ea80000300800 */
[----:B------:R-:W2:Y:S04]  /*69ec0*/  LDL.LU R21, [R1+0xa44] ;  /* 0x000a440001157983 */ /* 0x000ea80000300800 */
[----:B------:R-:W3:Y:S04]  /*69ed0*/  LDL.LU R22, [R1+0xa48] ;  /* 0x000a480001167983 */ /* 0x000ee80000300800 */
[----:B------:R-:W3:Y:S04]  /*69ee0*/  LDL.LU R23, [R1+0xa4c] ;  /* 0x000a4c0001177983 */ /* 0x000ee80000300800 */
[----:B------:R-:W4:Y:S04]  /*69ef0*/  LDL R24, [R1+0x18] ;  /* 0x0000180001187983 */ /* 0x000f280000100800 */
[----:B------:R-:W4:Y:S04]  /*69f00*/  LDL R25, [R1+0x1c] ;  /* 0x00001c0001197983 */ /* 0x000f280000100800 */
[----:B----4-:R-:W-:Y:S04]  /*69f10*/  STL.64 [R1+0x5850], R24 ;  /* 0x0058501801007387 */ /* 0x010fe80000100a00 */
[----:B---3--:R-:W-:Y:S04]  /*69f20*/  STL.64 [R1+0x5818], R22 ;  /* 0x0058181601007387 */ /* 0x008fe80000100a00 */
[----:B--2---:R0:W-:Y:S04]  /*69f30*/  STL.64 [R1+0x5810], R20 ;  /* 0x0058101401007387 */ /* 0x0041e80000100a00 */
[----:B0-----:R-:W2:Y:S04]  /*69f40*/  LDL.LU R20, [R1+0xa50] ;  /* 0x000a500001147983 */ /* 0x001ea80000300800 */
[----:B------:R-:W2:Y:S04]  /*69f50*/  LDL.LU R21, [R1+0xa54] ;  /* 0x000a540001157983 */ /* 0x000ea80000300800 */
[----:B------:R-:W3:Y:S04]  /*69f60*/  LDL.LU R22, [R1+0xa58] ;  /* 0x000a580001167983 */ /* 0x000ee80000300800 */
[----:B------:R-:W3:Y:S04]  /*69f70*/  LDL.LU R23, [R1+0xa5c] ;  /* 0x000a5c0001177983 */ /* 0x000ee80000300800 */
[----:B------:R-:W4:Y:S04]  /*69f80*/  LDL R26, [R1+0x28] ;  /* 0x00002800011a7983 */ /* 0x000f280000100800 */
[----:B------:R-:W4:Y:S01]  /*69f90*/  LDL R27, [R1+0x2c] ;  /* 0x00002c00011b7983 */ /* 0x000f220000100800 */
[----:B------:R-:W-:-:S03]  /*69fa0*/  IMAD.MOV.U32 R24, RZ, RZ, R28 ;  /* 0x000000ffff187224 */ /* 0x000fc600078e001c */
[----:B------:R-:W5:Y:S01]  /*69fb0*/  LDL.LU R28, [R1+0x587c] ;  /* 0x00587c00011c7983 */ /* 0x000f620000300800 */
[----:B------:R-:W-:-:S03]  /*69fc0*/  IMAD.MOV.U32 R25, RZ, RZ, R29 ;  /* 0x000000ffff197224 */ /* 0x000fc600078e001d */
[----:B------:R-:W5:Y:S04]  /*69fd0*/  LDL.LU R29, [R1+0x5878] ;  /* 0x00587800011d7983 */ /* 0x000f680000300800 */
        /* <DEDUP_REMOVED lines=28> */
[----:B------:R-:W5:Y:S04]  /*6a1a0*/  LDL.LU R8, [R1+0x9b0] ;  /* 0x0009b00001087983 */ /* 0x000f680000300800 */
[----:B------:R-:W5:Y:S04]  /*6a1b0*/  LDL.LU R9, [R1+0x9b4] ;  /* 0x0009b40001097983 */ /* 0x000f680000300800 */
[----:B------:R-:W2:Y:S04]  /*6a1c0*/  LDL.LU R10, [R1+0x9b8] ;  /* 0x0009b800010a7983 */ /* 0x000ea80000300800 */
[----:B------:R-:W2:Y:S01]  /*6a1d0*/  LDL.LU R11, [R1+0x9bc] ;  /* 0x0009bc00010b7983 */ /* 0x000ea20000300800 */
[----:B----4-:R-:W-:Y:S03]  /*6a1e0*/  HMMA.16816.F32 R16, R16, R24, R4 ;  /* 0x000000181010723c */ /* 0x010fe60000001804 */
[----:B--2---:R-:W-:Y:S04]  /*6a1f0*/  STL.64 [R1+0x5790], R10 ;  /* 0x0057900a01007387 */ /* 0x004fe80000100a00 */
[----:B-----5:R0:W-:Y:S04]  /*6a200*/  STL.64 [R1+0x5788], R8 ;  /* 0x0057880801007387 */ /* 0x0201e80000100a00 */
[----:B0-----:R-:W2:Y:S04]  /*6a210*/  LDL.LU R8, [R1+0x9c0] ;  /* 0x0009c00001087983 */ /* 0x001ea80000300800 */
[----:B------:R-:W2:Y:S04]  /*6a220*/  LDL.LU R9, [R1+0x9c4] ;  /* 0x0009c40001097983 */ /* 0x000ea80000300800 */
[----:B------:R-:W2:Y:S04]  /*6a230*/  LDL.LU R10, [R1+0x9c8] ;  /* 0x0009c800010a7983 */ /* 0x000ea80000300800 */
[----:B------:R-:W2:Y:S04]  /*6a240*/  LDL.LU R11, [R1+0x9cc] ;  /* 0x0009cc00010b7983 */ /* 0x000ea80000300800 */
[----:B------:R-:W4:Y:S04]  /*6a250*/  LDL.LU.64 R6, [R1+0x5870] ;  /* 0x0058700001067983 */ /* 0x000f280000300a00 */
[----:B------:R-:W4:Y:S04]  /*6a260*/  LDL.LU.64 R4, [R1+0x5868] ;  /* 0x0058680001047983 */ /* 0x000f280000300a00 */
[----:B------:R0:W-:Y:S04]  /*6a270*/  STL.64 [R1+0x890], R16 ;  /* 0x0008901001007387 */ /* 0x0001e80000100a00 */
[----:B------:R1:W-:Y:S04]  /*6a280*/  STL.64 [R1+0x898], R18 ;  /* 0x0008981201007387 */ /* 0x0003e80000100a00 */
[----:B0-----:R-:W5:Y:S04]  /*6a290*/  LDL.LU R16, [R1+0x1308] ;  /* 0x0013080001107983 */ /* 0x001f680000300800 */
[----:B------:R-:W5:Y:S04]  /*6a2a0*/  LDL.LU R17, [R1+0x1310] ;  /* 0x0013100001117983 */ /* 0x000f680000300800 */
[----:B-1----:R-:W5:Y:S04]  /*6a2b0*/  LDL.LU R18, [R1+0x1318] ;  /* 0x0013180001127983 */ /* 0x002f680000300800 */
[----:B------:R-:W5:Y:S01]  /*6a2c0*/  LDL.LU R19, [R1+0x1324] ;  /* 0x0013240001137983 */ /* 0x000f620000300800 */
        /* <DEDUP_REMOVED lines=41> */
[----:B------:R-:W3:Y:S04]  /*6a560*/  LDL.LU.64 R24, [R1+0x57d8] ;  /* 0x0057d80001187983 */ /* 0x000ee80000300a00 */
[----:B------:R0:W-:Y:S04]  /*6a570*/  STL.64 [R1+0x56e0], R28 ;  /* 0x0056e01c01007387 */ /* 0x0001e80000100a00 */
[----:B0-----:R-:W5:Y:S04]  /*6a580*/  LDL.LU R28, [R1+0x1314] ;  /* 0x00131400011c7983 */ /* 0x001f680000300800 */
[----:B------:R-:W5:Y:S01]  /*6a590*/  LDL.LU R29, [R1+0x131c] ;  /* 0x00131c00011d7983 */ /* 0x000f620000300800 */
        /* <DEDUP_REMOVED lines=29> */
[----:B------:R-:W3:Y:S04]  /*6a770*/  LDL.LU.64 R12, [R1+0x5798] ;  /* 0x00579800010c7983 */ /* 0x000ee80000300a00 */
[----:B------:R0:W-:Y:S04]  /*6a780*/  STL.64 [R1+0x56b8], R22 ;  /* 0x0056b81601007387 */ /* 0x0001e80000100a00 */
[----:B0-----:R-:W5:Y:S04]  /*6a790*/  LDL.LU R23, [R1+0x130c] ;  /* 0x00130c0001177983 */ /* 0x001f680000300800 */
[----:B------:R-:W-:Y:S01]  /*6a7a0*/  STL.64 [R1+0x56b0], R20 ;  /* 0x0056b01401007387 */ /* 0x000fe20000100a00 */
[----:B--2---:R-:W-:-:S15]  /*6a7b0*/  HMMA.16816.F32 R8, R4, R14, R8 ;  /* 0x0000000e0408723c */ /* 0x004fde0000001808 */
[----:B------:R-:W-:-:S08]  /*6a7c0*/  NOP ;  /* 0x0000000000007918 */ /* 0x000fd00000000000 */
[----:B------:R-:W-:Y:S04]  /*6a7d0*/  STL.64 [R1+0x9c0], R8 ;  /* 0x0009c00801007387 */ /* 0x000fe80000100a00 */
[----:B------:R0:W-:Y:S04]  /*6a7e0*/  STL.64 [R1+0x9c8], R10 ;  /* 0x0009c80a01007387 */ /* 0x0001e80000100a00 */
[----:B0-----:R-:W3:Y:S04]  /*6a7f0*/  LDL.LU.64 R10, [R1+0x5790] ;  /* 0x00579000010a7983 */ /* 0x001ee80000300a00 */
[----:B------:R-:W3:Y:S04]  /*6a800*/  LDL.LU.64 R8, [R1+0x5788] ;  /* 0x0057880001087983 */ /* 0x000ee80000300a00 */
[----:B------:R-:W-:Y:S04]  /*6a810*/  STL [R1+0x568c], R14 ;  /* 0x00568c0e01007387 */ /* 0x000fe80000100800 */
[----:B------:R-:W-:Y:S01]  /*6a820*/  STL [R1+0x5688], R15 ;  /* 0x0056880f01007387 */ /* 0x000fe20000100800 */
[----:B---3--:R-:W-:-:S15]  /*6a830*/  HMMA.16816.F32 R8, R4, R12, R8 ;  /* 0x0000000c0408723c */ /* 0x008fde0000001808 */
[----:B------:R-:W-:-:S08]  /*6a840*/  NOP ;  /* 0x0000000000007918 */ /* 0x000fd00000000000 */
[----:B------:R-:W-:Y:S04]  /*6a850*/  STL.64 [R1+0x9b0], R8 ;  /* 0x0009b00801007387 */ /* 0x000fe80000100a00 */
[----:B------:R0:W-:Y:S04]  /*6a860*/  STL.64 [R1+0x9b8], R10 ;  /* 0x0009b80a01007387 */ /* 0x0001e80000100a00 */
[----:B0-----:R-:W2:Y:S04]  /*6a870*/  LDL.LU.64 R10, [R1+0x5780] ;  /* 0x00578000010a7983 */ /* 0x001ea80000300a00 */
[----:B------:R-:W3:Y:S04]  /*6a880*/  LDL.LU.64 R8, [R1+0x5778] ;  /* 0x0057780001087983 */ /* 0x000ee80000300a00 */
[----:B------:R-:W-:Y:S04]  /*6a890*/  STL [R1+0x5694], R12 ;  /* 0x0056940c01007387 */ /* 0x000fe80000100800 */
[----:B------:R2:W-:Y:S01]  /*6a8a0*/  STL [R1+0x5690], R13 ;  /* 0x0056900d01007387 */ /* 0x0005e20000100800 */
[----:B-----5:R-:W-:Y:S01]  /*6a8b0*/  IMAD R16, R16, 0x100, R23 ;  /* 0x0000010010107824 */ /* 0x020fe200078e0217 */
[----:B--2---:R-:W-:Y:S06]  /*6a8c0*/  HMMA.16816.F32 R12, R4, R10, R24 ;  /* 0x0000000a040c723c */ /* 0x004fec0000001818 */
[----:B------:R-:W-:Y:S04]  /*6a8d0*/  STL [R1+0x5664], R10 ;  /* 0x0056640a01007387 */ /* 0x000fe80000100800 */
[----:B------:R-:W-:-:S13]  /*6a8e0*/  STL [R1+0x5660], R11 ;  /* 0x0056600b01007387 */ /* 0x000fda0000100800 */
[----:B------:R-:W-:Y:S04]  /*6a8f0*/  STL.64 [R1+0x9a0], R12 ;  /* 0x0009a00c01007387 */ /* 0x000fe80000100a00 */
[----:B------:R-:W-:Y:S04]  /*6a900*/  STL.64 [R1+0x9a8], R14 ;  /* 0x0009a80e01007387 */ /* 0x000fe80000100a00 */
        /* <DEDUP_REMOVED lines=14> */
[----:B--2---:R-:W-:Y:S04]  /*6a9f0*/  STL.64 [R1+0x56f8], R20 ;  /* 0x0056f81401007387 */ /* 0x004fe80000100a00 */
[----:B------:R-:W2:Y:S04]  /*6aa00*/  LDL.LU R22, [R1+0x928] ;  /* 0x0009280001167983 */ /* 0x000ea80000300800 */
[----:B------:R-:W2:Y:S04]  /*6aa10*/  LDL.LU R23, [R1+0x92c] ;  /* 0x00092c0001177983 */ /* 0x000ea80000300800 */
[----:B------:R-:W4:Y:S04]  /*6aa20*/  LDL.64 R14, [R1+0x18] ;  /* 0x00001800010e7983 */ /* 0x000f280000100a00 */
[----:B------:R-:W5:Y:S04]  /*6aa30*/  LDL.64 R12, [R1+0x10] ;  /* 0x00001000010c7983 */ /* 0x000f680000100a00 */
[----:B----4-:R-:W-:Y:S04]  /*6aa40*/  STL.64 [R1+0x5738], R14 ;  /* 0x0057380e01007387 */ /* 0x010fe80000100a00 */
[----:B-----5:R0:W-:Y:S04]  /*6aa50*/  STL.64 [R1+0x5730], R12 ;  /* 0x0057300c01007387 */ /* 0x0201e80000100a00 */
[----:B0-----:R-:W4:Y:S04]  /*6aa60*/  LDL.LU R12, [R1+0x970] ;  /* 0x00097000010c7983 */ /* 0x001f280000300800 */
[----:B------:R-:W4:Y:S04]  /*6aa70*/  LDL.LU R13, [R1+0x974] ;  /* 0x00097400010d7983 */ /* 0x000f280000300800 */
[----:B----4-:R0:W-:Y:S04]  /*6aa80*/  STL.64 [R1+0x5740], R12 ;  /* 0x0057400c01007387 */ /* 0x0101e80000100a00 */
[----:B------:R-:W4:Y:S04]  /*6aa90*/  LDL.LU R14, [R1+0x978] ;  /* 0x00097800010e7983 */ /* 0x000f280000300800 */
[----:B------:R-:W4:Y:S04]  /*6aaa0*/  LDL.LU R15, [R1+0x97c] ;  /* 0x00097c00010f7983 */ /* 0x000f280000300800 */
[----:B0-----:R-:W5:Y:S04]  /*6aab0*/  LDL.64 R12, [R1+0x20] ;  /* 0x00002000010c7983 */ /* 0x001f680000100a00 */
[----:B----4-:R-:W-:Y:S04]  /*6aac0*/  STL.64 [R1+0x5760], R14 ;  /* 0x0057600e01007387 */ /* 0x010fe80000100a00 */
[----:B-----5:R0:W-:Y:S04]  /*6aad0*/  STL.64 [R1+0x5758], R12 ;  /* 0x0057580c01007387 */ /* 0x0201e80000100a00 */
[----:B0-----:R-:W4:Y:S04]  /*6aae0*/  LDL.LU R12, [R1+0xa90] ;  /* 0x000a9000010c7983 */ /* 0x001f280000300800 */
[----:B------:R-:W4:Y:S04]  /*6aaf0*/  LDL.LU R13, [R1+0xa94] ;  /* 0x000a9400010d7983 */ /* 0x000f280000300800 */
[----:B------:R-:W5:Y:S04]  /*6ab00*/  LDL.LU R14, [R1+0xa98] ;  /* 0x000a9800010e7983 */ /* 0x000f680000300800 */
[----:B------:R-:W5:Y:S04]  /*6ab10*/  LDL.LU R15, [R1+0xa9c] ;  /* 0x000a9c00010f7983 */ /* 0x000f680000300800 */
[----:B-----5:R-:W-:Y:S04]  /*6ab20*/  STL.64 [R1+0x5770], R14 ;  /* 0x0057700e01007387 */ /* 0x020fe80000100a00 */
[----:B----4-:R0:W-:Y:S04]  /*6ab30*/  STL.64 [R1+0x5768], R12 ;  /* 0x0057680c01007387 */ /* 0x0101e80000100a00 */
[----:B0-----:R-:W3:Y:S04]  /*6ab40*/  LDL.LU R12, [R1+0xaa0] ;  /* 0x000aa000010c7983 */ /* 0x001ee80000300800 */
[----:B------:R-:W3:Y:S04]  /*6ab50*/  LDL.LU R13, [R1+0xaa4] ;  /* 0x000aa400010d7983 */ /* 0x000ee80000300800 */
[----:B------:R-:W3:Y:S04]  /*6ab60*/  LDL.LU R14, [R1+0xaa8] ;  /* 0x000aa800010e7983 */ /* 0x000ee80000300800 */
[----:B------:R-:W3:Y:S04]  /*6ab70*/  LDL.LU R15, [R1+0xaac] ;  /* 0x000aac00010f7983 */ /* 0x000ee80000300800 */
[----:B------:R-:W4:Y:S04]  /*6ab80*/  LDL.64 R20, [R1+0x8] ;  /* 0x0000080001147983 */ /* 0x000f280000100a00 */
        /* <DEDUP_REMOVED lines=22> */
[----:B------:R-:W4:Y:S04]  /*6acf0*/  LDL.LU R24, [R1+0x900] ;  /* 0x0009000001187983 */ /* 0x000f280000300800 */
        /* <DEDUP_REMOVED lines=18> */
[----:B0-----:R-:W5:Y:S04]  /*6ae20*/  LDL.LU.64 R14, [R1+0x5760] ;  /* 0x00576000010e7983 */ /* 0x001f680000300a00 */
[----:B------:R-:W2:Y:S01]  /*6ae30*/  LDL.LU.64 R12, [R1+0x5758] ;  /* 0x00575800010c7983 */ /* 0x000ea20000300a00 */
[----:B------:R-:W-:Y:S01]  /*6ae40*/  IMAD R19, R0, 0x100, R19 ;  /* 0x0000010000137824 */ /* 0x000fe200078e0213 */
[----:B--2---:R-:W-:Y:S02]  /*6ae50*/  HMMA.16816.F32 R4, R4, R12, R20 ;  /* 0x0000000c0404723c */ /* 0x004fe40000001814 */
[----:B------:R-:W2:Y:S04]  /*6ae60*/  LDL.LU.64 R22, [R1+0x5750] ;  /* 0x0057500001167983 */ /* 0x000ea80000300a00 */
[----:B------:R-:W2:Y:S01]  /*6ae70*/  LDL.LU.64 R20, [R1+0x5748] ;  /* 0x0057480001147983 */ /* 0x000ea20000300a00 */
[----:B------:R-:W-:-:S02]  /*6ae80*/  IMAD.MOV.U32 R10, RZ, RZ, R12 ;  /* 0x000000ffff0a7224 */ /* 0x000fc400078e000c */
[----:B------:R-:W-:-:S14]  /*6ae90*/  IMAD.MOV.U32 R0, RZ, RZ, R13 ;  /* 0x000000ffff007224 */ /* 0x000fdc00078e000d */
[----:B------:R-:W-:Y:S04]  /*6aea0*/  STL.64 [R1+0x990], R4 ;  /* 0x0009900401007387 */ /* 0x000fe80000100a00 */
[----:B------:R0:W-:Y:S04]  /*6aeb0*/  STL.64 [R1+0x998], R6 ;  /* 0x0009980601007387 */ /* 0x0001e80000100a00 */
[----:B------:R-:W5:Y:S04]  /*6aec0*/  LDL.LU.64 R12, [R1+0x5740] ;  /* 0x00574000010c7983 */ /* 0x000f680000300a00 */
[----:B0-----:R-:W5:Y:S01]  /*6aed0*/  LDL.64 R6, [R1+0x28] ;  /* 0x0000280001067983 */ /* 0x001f620000100a00 */
[----:B------:R-:W-:-:S02]  /*6aee0*/  F2FP.F16.E4M3.UNPACK_B R16, R16 ;  /* 0x00000010ff10723e */ /* 0x000fc400020006ff */
[----:B------:R-:W-:Y:S02]  /*6aef0*/  F2FP.F16.E4M3.UNPACK_B R17, R17 ;  /* 0x00000011ff11723e */ /* 0x000fe400020006ff */
[----:B------:R-:W-:Y:S02]  /*6af00*/  F2FP.F16.E4M3.UNPACK_B R18, R18 ;  /* 0x00000012ff12723e */ /* 0x000fe400020006ff */
[----:B------:R-:W-:-:S07]  /*6af10*/  F2FP.F16.E4M3.UNPACK_B R19, R19 ;  /* 0x00000013ff13723e */ /* 0x000fce00020006ff */
[----:B-----5:R-:W-:-:S15]  /*6af20*/  HMMA.16816.F32 R12, R16, R6, R12 ;  /* 0x00000006100c723c */ /* 0x020fde000000180c */
[----:B------:R-:W-:-:S08]  /*6af30*/  NOP ;  /* 0x0000000000007918 */ /* 0x000fd00000000000 */
[----:B------:R-:W-:Y:S04]  /*6af40*/  STL.64 [R1+0x970], R12 ;  /* 0x0009700c01007387 */ /* 0x000fe80000100a00 */
[----:B------:R0:W-:Y:S04]  /*6af50*/  STL.64 [R1+0x978], R14 ;  /* 0x0009780e01007387 */ /* 0x0001e80000100a00 */
[----:B0-----:R-:W2:Y:S04]  /*6af60*/  LDL.LU.64 R14, [R1+0x5738] ;  /* 0x00573800010e7983 */ /* 0x001ea80000300a00 */
[----:B------:R-:W5:Y:S01]  /*6af70*/  LDL.LU.64 R12, [R1+0x5730] ;  /* 0x00573000010c7983 */ /* 0x000f620000300a00 */
[----:B--2---:R-:W-:-:S15]  /*6af80*/  HMMA.16816.F32 R20, R16, R14, R20 ;  /* 0x0000000e1014723c */ /* 0x004fde0000001814 */
        /* <DEDUP_REMOVED lines=8> */
[----:B------:R-:W-:-:S05]  /*6b010*/  IMAD.MOV.U32 R6, RZ, RZ, R15 ;  /* 0x000000ffff067224 */ /* 0x000fca00078e000f */
[----:B------:R-:W-:Y:S04]  /*6b020*/  STL.64 [R1+0x56a8], R6 ;  /* 0x0056a80601007387 */ /* 0x000fe80000100a00 */
[----:B------:R0:W-:Y:S04]  /*6b030*/  STL.64 [R1+0x56a0], R4 ;  /* 0x0056a00401007387 */ /* 0x0001e80000100a00 */
[----:B0-----:R-:W2:Y:S04]  /*6b040*/  LDL.LU R4, [R1+0x8b0] ;  /* 0x0008b00001047983 */ /* 0x001ea80000300800 */
[----:B------:R-:W2:Y:S04]  /*6b050*/  LDL.LU R5, [R1+0x8b4] ;  /* 0x0008b40001057983 */ /* 0x000ea80000300800 */
[----:B------:R-:W2:Y:S04]  /*6b060*/  LDL.LU R6, [R1+0x8b8] ;  /* 0x0008b80001067983 */ /* 0x000ea80000300800 */
[----:B------:R-:W2:Y:S01]  /*6b070*/  LDL.LU R7, [R1+0x8bc] ;  /* 0x0008bc0001077983 */ /* 0x000ea20000300800 */
[----:B-----5:R-:W-:-:S15]  /*6b080*/  HMMA.16816.F32 R20, R16, R12, R20 ;  /* 0x0000000c1014723c */ /* 0x020fde0000001814 */
[----:B------:R-:W-:-:S08]  /*6b090*/  NOP ;  /* 0x0000000000007918 */ /* 0x000fd00000000000 */
[----:B------:R-:W-:Y:S04]  /*6b0a0*/  STL.64 [R1+0x950], R20 ;  /* 0x0009501401007387 */ /* 0x000fe80000100a00 */
[----:B------:R0:W-:Y:S04]  /*6b0b0*/  STL.64 [R1+0x958], R22 ;  /* 0x0009581601007387 */ /* 0x0001e80000100a00 */
[----:B0-----:R-:W5:Y:S04]  /*6b0c0*/  LDL.LU.64 R22, [R1+0x5718] ;  /* 0x0057180001167983 */ /* 0x001f680000300a00 */
[----:B------:R-:W4:Y:S01]  /*6b0d0*/  LDL.LU.64 R20, [R1+0x5710] ;  /* 0x0057100001147983 */ /* 0x000f220000300a00 */
[----:B------:R-:W-:Y:S01]  /*6b0e0*/  IMAD.MOV.U32 R11, RZ, RZ, R13 ;  /* 0x000000ffff0b7224 */ /* 0x000fe200078e000d */
[----:B----4-:R-:W-:Y:S06]  /*6b0f0*/  HMMA.16816.F32 R24, R16, R20, R24 ;  /* 0x000000141018723c */ /* 0x010fec0000001818 */
[----:B------:R-:W-:-:S02]  /*6b100*/  IMAD.MOV.U32 R13, RZ, RZ, R20 ;  /* 0x000000ffff0d7224 */ /* 0x000fc400078e0014 */
[----:B------:R-:W-:-:S15]  /*6b110*/  IMAD.MOV.U32 R14, RZ, RZ, R21 ;  /* 0x000000ffff0e7224 */ /* 0x000fde00078e0015 */
[----:B------:R-:W-:Y:S04]  /*6b120*/  STL.64 [R1+0x930], R24 ;  /* 0x0009301801007387 */ /* 0x000fe80000100a00 */
[----:B------:R0:W-:Y:S04]  /*6b130*/  STL.64 [R1+0x938], R26 ;  /* 0x0009381a01007387 */ /* 0x0001e80000100a00 */
[----:B0-----:R-:W4:Y:S04]  /*6b140*/  LDL.LU.64 R26, [R1+0x5708] ;  /* 0x00570800011a7983 */ /* 0x001f280000300a00 */
[----:B------:R-:W4:Y:S04]  /*6b150*/  LDL.LU.64 R24, [R1+0x5700] ;  /* 0x0057000001187983 */ /* 0x000f280000300a00 */
[----:B------:R-:W5:Y:S01]  /*6b160*/  LDL.LU.64 R20, [R1+0x56f8] ;  /* 0x0056f80001147983 */ /* 0x000f620000300a00 */
[----:B------:R-:W-:-:S02]  /*6b170*/  IMAD.MOV.U32 R15, RZ, RZ, R12 ;  /* 0x000000ffff0f7224 */ /* 0x000fc400078e000c */
[----:B---3--:R-:W-:Y:S02]  /*6b180*/  IMAD.MOV.U32 R9, RZ, RZ, R28 ;  /* 0x000000ffff097224 */ /* 0x008fe400078e001c */
[----:B------:R-:W-:Y:S01]  /*6b190*/  IMAD.MOV.U32 R12, RZ, RZ, R29 ;  /* 0x000000ffff0c7224 */ /* 0x000fe200078e001d */
[----:B-----5:R-:W-:-:S15]  /*6b1a0*/  HMMA.16816.F32 R20, R16, R28, R20 ;  /* 0x0000001c1014723c */ /* 0x020fde0000001814 */
[----:B------:R-:W-:-:S08]  /*6b1b0*/  NOP ;  /* 0x0000000000007918 */ /* 0x000fd00000000000 */
[----:B------:R-:W-:Y:S04]  /*6b1c0*/  STL.64 [R1+0x910], R20 ;  /* 0x0009101401007387 */ /* 0x000fe80000100a00 */
[----:B------:R0:W-:Y:S04]  /*6b1d0*/  STL.64 [R1+0x918], R22 ;  /* 0x0009181601007387 */ /* 0x0001e80000100a00 */
[----:B0-----:R-:W3:Y:S04]  /*6b1e0*/  LDL.LU.64 R22, [R1+0x56f0] ;  /* 0x0056f00001167983 */ /* 0x001ee80000300a00 */
[----:B------:R-:W3:Y:S04]  /*6b1f0*/  LDL.LU.64 R20, [R1+0x56e8] ;  /* 0x0056e80001147983 */ /* 0x000ee80000300a00 */
[----:B------:R-:W4:Y:S02]  /*6b200*/  LDL.LU.64 R28, [R1+0x56e0] ;  /* 0x0056e000011c7983 */ /* 0x000f240000300a00 */
[----:B----4-:R-:W-:-:S15]  /*6b210*/  HMMA.16816.F32 R24, R16, R28, R24 ;  /* 0x0000001c1018723c */ /* 0x010fde0000001818 */
[----:B------:R-:W-:-:S08]  /*6b220*/  NOP ;  /* 0x0000000000007918 */ /* 0x000fd00000000000 */
[----:B------:R-:W-:Y:S04]  /*6b230*/  STL.64 [R1+0x900], R24 ;  /* 0x0009001801007387 */ /* 0x000fe80000100a00 */
[----:B------:R0:W-:Y:S04]  /*6b240*/  STL.64 [R1+0x908], R26 ;  /* 0x0009081a01007387 */ /* 0x0001e80000100a00 */
[----:B0-----:R-:W3:Y:S04]  /*6b250*/  LDL.LU.64 R26, [R1+0x56d8] ;  /* 0x0056d800011a7983 */ /* 0x001ee80000300a00 */
[----:B------:R-:W4:Y:S01]  /*6b260*/  LDL.LU.64 R24, [R1+0x56d0] ;  /* 0x0056d00001187983 */ /* 0x000f220000300a00 */
        /* <DEDUP_REMOVED lines=12> */
[----:B------:R-:W-:Y:S04]  /*6b330*/  STL.64 [R1+0x5598], R26 ;  /* 0x0055981a01007387 */ /* 0x000fe80000100a00 */
        /* <DEDUP_REMOVED lines=14> */
[----:B------:R4:W-:Y:S01]  /*6b420*/  STL.64 [R1+0x8a8], R26 ;  /* 0x0008a81a01007387 */ /* 0x0009e20000100a00 */
[----:B0-----:R-:W-:-:S02]  /*6b430*/  IMAD.MOV.U32 R22, RZ, RZ, R9 ;  /* 0x000000ffff167224 */ /* 0x001fc400078e0009 */
[----:B------:R-:W-:Y:S01]  /*6b440*/  IMAD.MOV.U32 R23, RZ, RZ, R12 ;  /* 0x000000ffff177224 */ /* 0x000fe200078e000c */
[----:B------:R-:W5:Y:S04]  /*6b450*/  LDL.LU R9, [R1+0x5698] ;  /* 0x0056980001097983 */ /* 0x000f680000300800 */
[----:B------:R-:W5:Y:S04]  /*6b460*/  LDL.LU R12, [R1+0x5694] ;  /* 0x00569400010c7983 */ /* 0x000f680000300800 */
[----:B------:R0:W-:Y:S04]  /*6b470*/  STL.64 [R1+0x55a0], R20 ;  /* 0x0055a01401007387 */ /* 0x0001e80000100a00 */
[----:B------:R-:W-:Y:S04]  /*6b480*/  STL.64 [R1+0x55c0], R22 ;  /* 0x0055c01601007387 */ /* 0x000fe80000100a00 */
[----:B-1----:R-:W2:Y:S04]  /*6b490*/  LDL.LU R24, [R1+0x7a0] ;  /* 0x0007a00001187983 */ /* 0x002ea80000300800 */
[----:B------:R-:W2:Y:S04]  /*6b4a0*/  LDL.LU R25, [R1+0x7a4] ;  /* 0x0007a40001197983 */ /* 0x000ea80000300800 */
[----:B----4-:R-:W4:Y:S04]  /*6b4b0*/  LDL.LU R26, [R1+0x7a8] ;  /* 0x0007a800011a7983 */ /* 0x010f280000300800 */
[----:B------:R-:W4:Y:S01]  /*6b4c0*/  LDL.LU R27, [R1+0x7ac] ;  /* 0x0007ac00011b7983 */ /* 0x000f220000300800 */
[----:B0-----:R-:W-:-:S02]  /*6b4d0*/  IMAD.MOV.U32 R20, RZ, RZ, R13 ;  /* 0x000000ffff147224 */ /* 0x001fc400078e000d */
[----:B------:R-:W-:Y:S01]  /*6b4e0*/  IMAD.MOV.U32 R21, RZ, RZ, R14 ;  /* 0x000000ffff157224 */ /* 0x000fe200078e000e */
[----:B------:R-:W5:Y:S04]  /*6b4f0*/  LDL.LU R13, [R1+0x5690] ;  /* 0x00569000010d7983 */ /* 0x000f680000300800 */
[----:B------:R-:W5:Y:S04]  /*6b500*/  LDL.LU R14, [R1+0x568c] ;  /* 0x00568c00010e7983 */ /* 0x000f680000300800 */
[----:B------:R-:W-:Y:S04]  /*6b510*/  STL.64 [R1+0x55d8], R20 ;  /* 0x0055d81401007387 */ /* 0x000fe80000100a00 */
[----:B----4-:R-:W-:Y:S04]  /*6b520*/  STL.64 [R1+0x55b8], R26 ;  /* 0x0055b81a01007387 */ /* 0x010fe80000100a00 */
[----:B--2---:R0:W-:Y:S04]  /*6b530*/  STL.64 [R1+0x55b0], R24 ;  /* 0x0055b01801007387 */ /* 0x0041e80000100a00 */
[----:B0-----:R-:W2:Y:S04]  /*6b540*/  LDL.LU R24, [R1+0x7b0] ;  /* 0x0007b00001187983 */ /* 0x001ea80000300800 */
[----:B------:R-:W2:Y:S04]  /*6b550*/  LDL.LU R25, [R1+0x7b4] ;  /* 0x0007b40001197983 */ /* 0x000ea80000300800 */
[----:B------:R-:W4:Y:S04]  /*6b560*/  LDL.LU R26, [R1+0x7b8] ;  /* 0x0007b800011a7983 */ /* 0x000f280000300800 */
[----:B------:R-:W4:Y:S01]  /*6b570*/  LDL.LU R27, [R1+0x7bc] ;  /* 0x0007bc00011b7983 */ /* 0x000f220000300800 */
[----:B------:R-:W-:-:S02]  /*6b580*/  IMAD.MOV.U32 R22, RZ, RZ, R15 ;  /* 0x000000ffff167224 */ /* 0x000fc400078e000f */
[----:B------:R-:W-:Y:S01]  /*6b590*/  IMAD.MOV.U32 R23, RZ, RZ, R11 ;  /* 0x000000ffff177224 */ /* 0x000fe200078e000b */
        /* <DEDUP_REMOVED lines=9> */
[----:B------:R-:W-:-:S05]  /*6b630*/  IMAD.MOV.U32 R21, RZ, RZ, R6 ;  /* 0x000000ffff157224 */ /* 0x000fca00078e0006 */
[----:B------:R-:W-:Y:S04]  /*6b640*/  STL.64 [R1+0x5608], R20 ;  /* 0x0056081401007387 */ /* 0x000fe80000100a00 */
[----:B----4-:R-:W-:Y:S04]  /*6b650*/  STL.64 [R1+0x55e8], R26 ;  /* 0x0055e81a01007387 */ /* 0x010fe80000100a00 */
[----:B--2---:R0:W-:Y:S04]  /*6b660*/  STL.64 [R1+0x55e0], R24 ;  /* 0x0055e01801007387 */ /* 0x0041e80000100a00 */
[----:B0-----:R-:W2:Y:S04]  /*6b670*/  LDL.LU R24, [R1+0x7d0] ;  /* 0x0007d00001187983 */ /* 0x001ea80000300800 */
[----:B------:R-:W2:Y:S04]  /*6b680*/  LDL.LU R25, [R1+0x7d4] ;  /* 0x0007d40001197983 */ /* 0x000ea80000300800 */
[----:B------:R-:W4:Y:S04]  /*6b690*/  LDL.LU R26, [R1+0x7d8] ;  /* 0x0007d800011a7983 */ /* 0x000f280000300800 */
[----:B------:R-:W4:Y:S01]  /*6b6a0*/  LDL.LU R27, [R1+0x7dc] ;  /* 0x0007dc00011b7983 */ /* 0x000f220000300800 */
[----:B---3--:R-:W-:-:S02]  /*6b6b0*/  IMAD.MOV.U32 R22, RZ, RZ, R5 ;  /* 0x000000ffff167224 */ /* 0x008fc400078e0005 */
[----:B------:R-:W-:Y:S02]  /*6b6c0*/  IMAD.MOV.U32 R23, RZ, RZ, R4 ;  /* 0x000000ffff177224 */ /* 0x000fe400078e0004 */
[----:B------:R-:W-:Y:S02]  /*6b6d0*/  IMAD.MOV.U32 R20, RZ, RZ, R10 ;  /* 0x000000ffff147224 */ /* 0x000fe400078e000a */
[----:B------:R-:W-:Y:S01]  /*6b6e0*/  IMAD.MOV.U32 R21, RZ, RZ, R0 ;  /* 0x000000ffff157224 */ /* 0x000fe200078e0000 */
[----:B------:R-:W-:Y:S04]  /*6b6f0*/  STL.64 [R1+0x5638], R22 ;  /* 0x0056381601007387 */ /* 0x000fe80000100a00 */
[----:B------:R-:W-:Y:S04]  /*6b700*/  STL.64 [R1+0x5630], R20 ;  /* 0x0056301401007387 */ /* 0x000fe80000100a00 */
[----:B----4-:R-:W-:Y:S04]  /*6b710*/  STL.64 [R1+0x5600], R26 ;  /* 0x0056001a01007387 */ /* 0x010fe80000100a00 */
[----:B--2---:R0:W-:Y:S04]  /*6b720*/  STL.64 [R1+0x55f8], R24 ;  /* 0x0055f81801007387 */ /* 0x0041e80000100a00 */
[----:B0-----:R-:W2:Y:S04]  /*6b730*/  LDL.LU R24, [R1+0x7f0] ;  /* 0x0007f00001187983 */ /* 0x001ea80000300800 */
[----:B------:R-:W2:Y:S04]  /*6b740*/  LDL.LU R25, [R1+0x7f4] ;  /* 0x0007f40001197983 */ /* 0x000ea80000300800 */
[----:B------:R-:W3:Y:S04]  /*6b750*/  LDL.LU R26, [R1+0x7f8] ;  /* 0x0007f800011a7983 */ /* 0x000ee80000300800 */
[----:B------:R-:W3:Y:S04]  /*6b760*/  LDL.LU R27, [R1+0x7fc] ;  /* 0x0007fc00011b7983 */ /* 0x000ee80000300800 */
[----:B------:R-:W4:Y:S04]  /*6b770*/  LDL.LU R20, [R1+0x830] ;  /* 0x0008300001147983 */ /* 0x000f280000300800 */
[----:B------:R-:W4:Y:S04]  /*6b780*/  LDL.LU R21, [R1+0x834] ;  /* 0x0008340001157983 */ /* 0x000f280000300800 */
[----:B------:R-:W2:Y:S04]  /*6b790*/  LDL.LU R22, [R1+0x838] ;  /* 0x0008380001167983 */ /* 0x000ea80000300800 */
[----:B------:R-:W2:Y:S04]  /*6b7a0*/  LDL.LU R23, [R1+0x83c] ;  /* 0x00083c0001177983 */ /* 0x000ea80000300800 */
[----:B------:R-:W5:Y:S04]  /*6b7b0*/  LDL.LU R10, [R1+0x132c] ;  /* 0x00132c00010a7983 */ /* 0x000f680000300800 */
[----:B------:R-:W3:Y:S04]  /*6b7c0*/  LDL.LU R4, [R1+0x1328] ;  /* 0x0013280001047983 */ /* 0x000ee80000300800 */
[----:B------:R-:W5:Y:S04]  /*6b7d0*/  LDL.LU R11, [R1+0x1334] ;  /* 0x00133400010b7983 */ /* 0x000f680000300800 */
[----:B-----5:R-:W-:Y:S04]  /*6b7e0*/  STL.64 [R1+0x5670], R10 ;  /* 0x0056700a01007387 */ /* 0x020fe80000100a00 */
[----:B------:R0:W-:Y:S04]  /*6b7f0*/  STL.64 [R1+0x5668], R8 ;  /* 0x0056680801007387 */ /* 0x0001e80000100a00 */
[----:B0-----:R-:W5:Y:S04]  /*6b800*/  LDL.LU R8, [R1+0x870] ;  /* 0x0008700001087983 */ /* 0x001f680000300800 */
[----:B------:R-:W5:Y:S04]  /*6b810*/  LDL.LU R9, [R1+0x874] ;  /* 0x0008740001097983 */ /* 0x000f680000300800 */
[----:B------:R-:W4:Y:S04]  /*6b820*/  LDL.LU R10, [R1+0x878] ;  /* 0x00087800010a7983 */ /* 0x000f280000300800 */
[----:B------:R-:W4:Y:S04]  /*6b830*/  LDL.LU R11, [R1+0x87c] ;  /* 0x00087c00010b7983 */ /* 0x000f280000300800 */
        /* <DEDUP_REMOVED lines=10> */
[----:B--2---:R-:W-:Y:S04]  /*6b8e0*/  STL.64 [R1+0x5648], R22 ;  /* 0x0056481601007387 */ /* 0x004fe80000100a00 */
[----:B------:R0:W-:Y:S04]  /*6b8f0*/  STL.64 [R1+0x5640], R20 ;  /* 0x0056401401007387 */ /* 0x0001e80000100a00 */
        /* <DEDUP_REMOVED lines=14> */
[----:B------:R-:W5:Y:S04]  /*6b9e0*/  LDL.LU R26, [R1+0x808] ;  /* 0x00080800011a7983 */ /* 0x000f680000300800 */
[----:B------:R-:W5:Y:S01]  /*6b9f0*/  LDL.LU R27, [R1+0x80c] ;  /* 0x00080c00011b7983 */ /* 0x000f620000300800 */
[C---:B----4-:R-:W-:Y:S03]  /*6ba00*/  HMMA.16816.F32 R8, R16.reuse, R14, R8 ;  /* 0x0000000e1008723c */ /* 0x050fe60000001808 */
        /* <DEDUP_REMOVED lines=18> */
[----:B0-----:R-:W3:Y:S04]  /*6bb30*/  LDL.LU R12, [R1+0x770] ;  /* 0x00077000010c7983 */ /* 0x001ee80000300800 */
[----:B------:R-:W3:Y:S04]  /*6bb40*/  LDL.LU R13, [R1+0x774] ;  /* 0x00077400010d7983 */ /* 0x000ee80000300800 */
[----:B------:R-:W3:Y:S04]  /*6bb50*/  LDL.LU R14, [R1+0x778] ;  /* 0x00077800010e7983 */ /* 0x000ee80000300800 */
[----:B------:R-:W3:Y:S01]  /*6bb60*/  LDL.LU R15, [R1+0x77c] ;  /* 0x00077c00010f7983 */ /* 0x000ee20000300800 */
[----:B----4-:R-:W-:-:S02]  /*6bb70*/  IMAD R4, R4, 0x100, R10 ;  /* 0x0000010004047824 */ /* 0x010fc400078e020a */
[----:B------:R-:W-:Y:S01]  /*6bb80*/  IMAD R5, R5, 0x100, R11 ;  /* 0x0000010005057824 */ /* 0x000fe200078e020b */
[----:B------:R-:W2:Y:S04]  /*6bb90*/  LDL.LU R10, [R1+0x5664] ;  /* 0x00566400010a7983 */ /* 0x000ea80000300800 */
[----:B------:R-:W2:Y:S02]  /*6bba0*/  LDL.LU R11, [R1+0x5660] ;  /* 0x00566000010b7983 */ /* 0x000ea40000300800 */
[----:B--2---:R-:W-:-:S15]  /*6bbb0*/  HMMA.16816.F32 R20, R16, R10, R20 ;  /* 0x0000000a1014723c */ /* 0x004fde0000001814 */
[----:B------:R-:W-:-:S08]  /*6bbc0*/  NOP ;  /* 0x0000000000007918 */ /* 0x000fd00000000000 */
[----:B------:R-:W-:Y:S04]  /*6bbd0*/  STL.64 [R1+0x850], R20 ;  /* 0x0008501401007387 */ /* 0x000fe80000100a00 */
[----:B------:R0:W-:Y:S04]  /*6bbe0*/  STL.64 [R1+0x858], R22 ;  /* 0x0008581601007387 */ /* 0x0001e80000100a00 */
[----:B0-----:R-:W5:Y:S04]  /*6bbf0*/  LDL.LU.64 R22, [R1+0x5658] ;  /* 0x0056580001167983 */ /* 0x001f680000300a00 */
[----:B------:R-:W5:Y:S04]  /*6bc00*/  LDL.LU.64 R20, [R1+0x5650] ;  /* 0x0056500001147983 */ /* 0x000f680000300a00 */
[----:B------:R0:W-:Y:S04]  /*6bc10*/  STL [R1+0x5548], R11 ;  /* 0x0055480b01007387 */ /* 0x0001e80000100800 */
[----:B0-----:R-:W2:Y:S01]  /*6bc20*/  LDL.LU R11, [R1+0x133c] ;  /* 0x00133c00010b7983 */ /* 0x001ea20000300800 */
[----:B-----5:R-:W-:-:S15]  /*6bc30*/  HMMA.16816.F32 R20, R16, R8, R20 ;  /* 0x000000081014723c */ /* 0x020fde0000001814 */
        /* <DEDUP_REMOVED lines=10> */
[----:B------:R-:W3:Y:S01]  /*6bce0*/  LDL.LU.64 R20, [R1+0x5630] ;  /* 0x0056300001147983 */ /* 0x000ee20000300a00 */
[----:B--2---:R-:W-:-:S02]  /*6bcf0*/  IMAD R6, R6, 0x100, R11 ;  /* 0x0000010006067824 */ /* 0x004fc400078e020b */
[----:B------:R-:W-:Y:S01]  /*6bd00*/  IMAD R7, R0, 0x100, R7 ;  /* 0x0000010000077824 */ /* 0x000fe200078e0207 */
[----:B------:R-:W-:Y:S02]  /*6bd10*/  F2FP.F16.E4M3.UNPACK_B R4, R4 ;  /* 0x00000004ff04723e */ /* 0x000fe400020006ff */
[----:B------:R-:W-:Y:S01]  /*6bd20*/  F2FP.F16.E4M3.UNPACK_B R5, R5 ;  /* 0x00000005ff05723e */ /* 0x000fe200020006ff */
[----:B---3--:R-:W-:Y:S01]  /*6bd30*/  HMMA.16816.F32 R16, R16, R20, R24 ;  /* 0x000000141010723c */ /* 0x008fe20000001818 */
[----:B------:R-:W4:Y:S04]  /*6bd40*/  LDL.LU.64 R26, [R1+0x5628] ;  /* 0x00562800011a7983 */ /* 0x000f280000300a00 */
[----:B------:R-:W4:Y:S01]  /*6bd50*/  LDL.LU.64 R24, [R1+0x5620] ;  /* 0x0056200001187983 */ /* 0x000f220000300a00 */
[----:B------:R-:W-:-:S02]  /*6bd60*/  F2FP.F16.E4M3.UNPACK_B R6, R6 ;  /* 0x00000006ff06723e */ /* 0x000fc400020006ff */
[----:B------:R-:W-:-:S15]  /*6bd70*/  F2FP.F16.E4M3.UNPACK_B R7, R7 ;  /* 0x00000007ff07723e */ /* 0x000fde00020006ff */
[----:B------:R0:W-:Y:S04]  /*6bd80*/  STL.64 [R1+0x810], R16 ;  /* 0x0008101001007387 */ /* 0x0001e80000100a00 */
[----:B------:R1:W-:Y:S04]  /*6bd90*/  STL.64 [R1+0x818], R18 ;  /* 0x0008181201007387 */ /* 0x0003e80000100a00 */
[----:B0-----:R-:W2:Y:S04]  /*6bda0*/  LDL.LU R16, [R1+0x780] ;  /* 0x0007800001107983 */ /* 0x001ea80000300800 */
[----:B------:R-:W2:Y:S04]  /*6bdb0*/  LDL.LU R17, [R1+0x784] ;  /* 0x0007840001117983 */ /* 0x000ea80000300800 */
[----:B-1----:R-:W2:Y:S04]  /*6bdc0*/  LDL.LU R18, [R1+0x788] ;  /* 0x0007880001127983 */ /* 0x002ea80000300800 */
[----:B------:R-:W2:Y:S01]  /*6bdd0*/  LDL.LU R19, [R1+0x78c] ;  /* 0x00078c0001137983 */ /* 0x000ea20000300800 */
[----:B----4-:R-:W-:Y:S03]  /*6bde0*/  HMMA.16816.F32 R20, R4, R22, R24 ;  /* 0x000000160414723c */ /* 0x010fe60000001818 */
[----:B------:R-:W3:Y:S04]  /*6bdf0*/  LDL.LU.64 R26, [R1+0x5618] ;  /* 0x00561800011a7983 */ /* 0x000ee80000300a00 */
[----:B------:R-:W3:-:S15]  /*6be00*/  LDL.LU.64 R24, [R1+0x5610] ;  /* 0x0056100001187983 */ /* 0x000ede0000300a00 */
[----:B------:R-:W-:-:S01]  /*6be10*/  NOP ;  /* 0x0000000000007918 */ /* 0x000fc20000000000 */
[----:B------:R0:W-:Y:S04]  /*6be20*/  STL.64 [R1+0x800], R20 ;  /* 0x0008001401007387 */ /* 0x0001e80000100a00 */
[----:B------:R3:W-:Y:S04]  /*6be30*/  STL.64 [R1+0x808], R22 ;  /* 0x0008081601007387 */ /* 0x0007e80000100a00 */
[----:B0-----:R-:W3:Y:S02]  /*6be40*/  LDL.LU.64 R20, [R1+0x5608] ;  /* 0x0056080001147983 */ /* 0x001ee40000300a00 */
[----:B---3--:R-:W-:Y:S02]  /*6be50*/  HMMA.16816.F32 R20, R4, R20, R24 ;  /* 0x000000140414723c */ /* 0x008fe40000001818 */
[----:B------:R-:W3:Y:S04]  /*6be60*/  LDL.LU.64 R26, [R1+0x5600] ;  /* 0x00560000011a7983 */ /* 0x000ee80000300a00 */
[----:B------:R-:W3:-:S15]  /*6be70*/  LDL.LU.64 R24, [R1+0x55f8] ;  /* 0x0055f80001187983 */ /* 0x000ede0000300a00 */
[----:B------:R-:W-:-:S02]  /*6be80*/  NOP ;  /* 0x0000000000007918 */ /* 0x000fc40000000000 */
[----:B------:R-:W-:Y:S04]  /*6be90*/  STL.64 [R1+0x7f0], R20 ;  /* 0x0007f01401007387 */ /* 0x000fe80000100a00 */
[----:B------:R0:W-:Y:S04]  /*6bea0*/  STL.64 [R1+0x7f8], R22 ;  /* 0x0007f81601007387 */ /* 0x0001e80000100a00 */
[----:B0-----:R-:W3:Y:S02]  /*6beb0*/  LDL.LU.64 R22, [R1+0x55f0] ;  /* 0x0055f00001167983 */ /* 0x001ee40000300a00 */
[----:B---3--:R-:W-:Y:S02]  /*6bec0*/  HMMA.16816.F32 R20, R4, R22, R24 ;  /* 0x000000160414723c */ /* 0x008fe40000001818 */
[----:B------:R-:W3:Y:S04]  /*6bed0*/  LDL.LU.64 R26, [R1+0x55e8] ;  /* 0x0055e800011a7983 */ /* 0x000ee80000300a00 */
[----:B------:R-:W3:-:S15]  /*6bee0*/  LDL.LU.64 R24, [R1+0x55e0] ;  /* 0x0055e00001187983 */ /* 0x000ede0000300a00 */
[----:B------:R-:W-:-:S02]  /*6bef0*/  NOP ;  /* 0x0000000000007918 */ /* 0x000fc40000000000 */
        /* <DEDUP_REMOVED lines=16> */
[----:B0-----:R-:W4:Y:S04]  /*6c000*/  LDL.LU.64 R22, [R1+0x55a8] ;  /* 0x0055a80001167983 */ /* 0x001f280000300a00 */
[----:B------:R-:W5:Y:S01]  /*6c010*/  LDL.LU.64 R20, [R1+0x55a0] ;  /* 0x0055a00001147983 */ /* 0x000f620000300a00 */
[----:B---3--:R-:W-:-:S15]  /*6c020*/  HMMA.16816.F32 R24, R4, R28, R24 ;  /* 0x0000001c0418723c */ /* 0x008fde0000001818 */
[----:B------:R-:W-:-:S08]  /*6c030*/  NOP ;  /* 0x0000000000007918 */ /* 0x000fd00000000000 */
[----:B------:R-:W-:Y:S04]  /*6c040*/  STL.64 [R1+0x790], R24 ;  /* 0x0007901801007387 */ /* 0x000fe80000100a00 */
[----:B------:R0:W-:Y:S04]  /*6c050*/  STL.64 [R1+0x798], R26 ;  /* 0x0007981a01007387 */ /* 0x0001e80000100a00 */
[----:B0-----:R-:W2:Y:S04]  /*6c060*/  LDL.LU.64 R26, [R1+0x5598] ;  /* 0x00559800011a7983 */ /* 0x001ea80000300a00 */
[----:B------:R-:W3:Y:S04]  /*6c070*/  LDL.LU.64 R24, [R1+0x5590] ;  /* 0x0055900001187983 */ /* 0x000ee80000300a00 */
[----:B------:R-:W-:Y:S01]  /*6c080*/  STL.64 [R1+0x54c8], R28 ;  /* 0x0054c81c01007387 */ /* 0x000fe20000100a00 */
[C---:B--2---:R-:W-:Y:S06]  /*6c090*/  HMMA.16816.F32 R16, R4.reuse, R26, R16 ;  /* 0x0000001a0410723c */ /* 0x044fec0000001810 */
[----:B---3--:R-:W-:-:S15]  /*6c0a0*/  HMMA.16816.F32 R12, R4, R24, R12 ;  /* 0x00000018040c723c */ /* 0x008fde000000180c */
[----:B------:R-:W-:-:S02]  /*6c0b0*/  NOP ;  /* 0x0000000000007918 */ /* 0x000fc40000000000 */
[----:B------:R-:W-:Y:S04]  /*6c0c0*/  STL.64 [R1+0x780], R16 ;  /* 0x0007801001007387 */ /* 0x000fe80000100a00 */
[----:B------:R0:W-:Y:S04]  /*6c0d0*/  STL.64 [R1+0x788], R18 ;  /* 0x0007881201007387 */ /* 0x0001e80000100a00 */
[----:B0-----:R-:W2:Y:S04]  /*6c0e0*/  LDL.LU R18, [R1+0x1358] ;  /* 0x0013580001127983 */ /* 0x001ea80000300800 */
[----:B------:R-:W3:Y:S04]  /*6c0f0*/  LDL.LU R19, [R1+0x1364] ;  /* 0x0013640001137983 */ /* 0x000ee80000300800 */
[----:B------:R-:W-:Y:S04]  /*6c100*/  STL.64 [R1+0x770], R12 ;  /* 0x0007700c01007387 */ /* 0x000fe80000100a00 */
[----:B------:R-:W-:Y:S04]  /*6c110*/  STL.64 [R1+0x778], R14 ;  /* 0x0007780e01007387 */ /* 0x000fe80000100a00 */
[----:B------:R-:W3:Y:S04]  /*6c120*/  LDL.LU R0, [R1+0x1360] ;  /* 0x0013600001007983 */ /* 0x000ee80000300800 */
[----:B------:R-:W3:Y:S04]  /*6c130*/  LDL.64 R28, [R1+0x28] ;  /* 0x00002800011c7983 */ /* 0x000ee80000100a00 */
        /* <DEDUP_REMOVED lines=17> */
[----:B---3--:R-:W-:Y:S04]  /*6c250*/  STL.64 [R1+0x5558], R10 ;  /* 0x0055580a01007387 */ /* 0x008fe80000100a00 */
[----:B------:R0:W-:Y:S04]  /*6c260*/  STL.64 [R1+0x5550], R8 ;  /* 0x0055500801007387 */ /* 0x0001e80000100a00 */
[----:B0-----:R-:W3:Y:S04]  /*6c270*/  LDL.LU R8, [R1+0x720] ;  /* 0x0007200001087983 */ /* 0x001ee80000300800 */
[----:B------:R-:W3:Y:S04]  /*6c280*/  LDL.LU R9, [R1+0x724] ;  /* 0x0007240001097983 */ /* 0x000ee80000300800 */
[----:B------:R-:W4:Y:S04]  /*6c290*/  LDL.LU R10, [R1+0x728] ;  /* 0x00072800010a7983 */ /* 0x000f280000300800 */
[----:B------:R-:W4:Y:S04]  /*6c2a0*/  LDL.LU R11, [R1+0x72c] ;  /* 0x00072c00010b7983 */ /* 0x000f280000300800 */
[----:B----4-:R-:W-:Y:S04]  /*6c2b0*/  STL.64 [R1+0x5568], R10 ;  /* 0x0055680a01007387 */ /* 0x010fe80000100a00 */
[----:B---3--:R0:W-:Y:S04]  /*6c2c0*/  STL.64 [R1+0x5560], R8 ;  /* 0x0055600801007387 */ /* 0x0081e80000100a00 */
[----:B0-----:R-:W3:Y:S04]  /*6c2d0*/  LDL.LU R8, [R1+0x730] ;  /* 0x0007300001087983 */ /* 0x001ee80000300800 */
[----:B------:R-:W3:Y:S04]  /*6c2e0*/  LDL.LU R9, [R1+0x734] ;  /* 0x0007340001097983 */ /* 0x000ee80000300800 */
[----:B------:R-:W3:Y:S04]  /*6c2f0*/  LDL.LU R10, [R1+0x738] ;  /* 0x00073800010a7983 */ /* 0x000ee80000300800 */
[----:B------:R-:W3:Y:S04]  /*6c300*/  LDL.LU R11, [R1+0x73c] ;  /* 0x00073c00010b7983 */ /* 0x000ee80000300800 */
[----:B------:R-:W4:Y:S04]  /*6c310*/  LDL.LU R16, [R1+0x1348] ;  /* 0x0013480001107983 */ /* 0x000f280000300800 */
[----:B------:R-:W4:Y:S04]  /*6c320*/  LDL.LU R17, [R1+0x1350] ;  /* 0x0013500001117983 */ /* 0x000f280000300800 */
[----:B-----5:R-:W-:Y:S04]  /*6c330*/  STL.64 [R1+0x5520], R26 ;  /* 0x0055201a01007387 */ /* 0x020fe80000100a00 */
        /* <DEDUP_REMOVED lines=28> */
[----:B------:R0:W-:Y:S04]  /*6c500*/  STL.64 [R1+0x54a0], R22 ;  /* 0x0054a01601007387 */ /* 0x0001e80000100a00 */
[----:B0-----:R-:W2:Y:S04]  /*6c510*/  LDL.64 R22, [R1+0x20] ;  /* 0x0000200001167983 */ /* 0x001ea80000100a00 */
[----:B------:R0:W-:Y:S04]  /*6c520*/  STL.64 [R1+0x5498], R20 ;  /* 0x0054981401007387 */ /* 0x0001e80000100a00 */
[----:B0-----:R-:W2:Y:S04]  /*6c530*/  LDL.LU R20, [R1+0x1354] ;  /* 0x0013540001147983 */ /* 0x001ea80000300800 */
[----:B------:R-:W2:Y:S01]  /*6c540*/  LDL.LU R21, [R1+0x135c] ;  /* 0x00135c0001157983 */ /* 0x000ea20000300800 */
        /* <DEDUP_REMOVED lines=10> */
[----:B0-----:R-:W4:Y:S04]  /*6c5f0*/  LDL.LU.64 R10, [R1+0x5558] ;  /* 0x00555800010a7983 */ /* 0x001f280000300a00 */
[----:B------:R-:W3:Y:S04]  /*6c600*/  LDL.LU.64 R8, [R1+0x5550] ;  /* 0x0055500001087983 */ /* 0x000ee80000300a00 */
[----:B------:R-:W-:Y:S04]  /*6c610*/  STL.64 [R1+0x5480], R14 ;  /* 0x0054800e01007387 */ /* 0x000fe80000100a00 */
[----:B------:R0:W-:Y:S04]  /*6c620*/  STL.64 [R1+0x5478], R12 ;  /* 0x0054780c01007387 */ /* 0x0001e80000100a00 */
[----:B0-----:R-:W5:Y:S04]  /*6c630*/  LDL.LU R12, [R1+0x6e0] ;  /* 0x0006e000010c7983 */ /* 0x001f680000300800 */
[----:B------:R-:W5:Y:S04]  /*6c640*/  LDL.LU R13, [R1+0x6e4] ;  /* 0x0006e400010d7983 */ /* 0x000f680000300800 */
[----:B------:R-:W5:Y:S04]  /*6c650*/  LDL.LU R14, [R1+0x6e8] ;  /* 0x0006e800010e7983 */ /* 0x000f680000300800 */
[----:B------:R-:W5:Y:S01]  /*6c660*/  LDL.LU R15, [R1+0x6ec] ;  /* 0x0006ec00010f7983 */ /* 0x000f620000300800 */
[----:B----4-:R-:W-:-:S03]  /*6c670*/  IMAD R16, R16, 0x100, R11 ;  /* 0x0000010010107824 */ /* 0x010fc600078e020b */
[----:B------:R-:W2:Y:S02]  /*6c680*/  LDL.LU R11, [R1+0x5548] ;  /* 0x00554800010b7983 */ /* 0x000ea40000300800 */
        /* <DEDUP_REMOVED lines=12> */
[----:B------:R-:W-:Y:S04]  /*6c750*/  STL [R1+0x5444], R8 ;  /* 0x0054440801007387 */ /* 0x000fe80000100800 */
[----:B------:R-:W-:Y:S01]  /*6c760*/  STL [R1+0x5440], R9 ;  /* 0x0054400901007387 */ /* 0x000fe20000100800 */
[----:B--2---:R-:W-:-:S15]  /*6c770*/  HMMA.16816.F32 R24, R4, R2, R24 ;  /* 0x000000020418723c */ /* 0x004fde0000001818 */
[----:B------:R-:W-:-:S08]  /*6c780*/  NOP ;  /* 0x0000000000007918 */ /* 0x000fd00000000000 */
[----:B------:R-:W-:Y:S04]  /*6c790*/  STL.64 [R1+0x650], R24 ;  /* 0x0006501801007387 */ /* 0x000fe80000100a00 */
[----:B------:R0:W-:Y:S04]  /*6c7a0*/  STL.64 [R1+0x658], R26 ;  /* 0x0006581a01007387 */ /* 0x0001e80000100a00 */
[----:B0-----:R-:W2:Y:S04]  /*6c7b0*/  LDL.LU.64 R26, [R1+0x5520] ;  /* 0x00552000011a7983 */ /* 0x001ea80000300a00 */
[----:B------:R-:W2:Y:S01]  /*6c7c0*/  LDL.LU.64 R24, [R1+0x5518] ;  /* 0x0055180001187983 */ /* 0x000ea20000300a00 */
[----:B------:R-:W-:-:S02]  /*6c7d0*/  IMAD R17, R17, 0x100, R20 ;  /* 0x0000010011117824 */ /* 0x000fc400078e0214 */
[----:B------:R-:W-:Y:S02]  /*6c7e0*/  IMAD R18, R18, 0x100, R21 ;  /* 0x0000010012127824 */ /* 0x000fe400078e0215 */
[----:B------:R-:W-:Y:S01]  /*6c7f0*/  IMAD R19, R0, 0x100, R19 ;  /* 0x0000010000137824 */ /* 0x000fe200078e0213 */
[----:B------:R-:W-:Y:S02]  /*6c800*/  F2FP.F16.E4M3.UNPACK_B R16, R16 ;  /* 0x00000010ff10723e */ /* 0x000fe400020006ff */
[----:B------:R-:W-:Y:S02]  /*6c810*/  F2FP.F16.E4M3.UNPACK_B R17, R17 ;  /* 0x00000011ff11723e */ /* 0x000fe400020006ff */
[----:B------:R-:W-:Y:S02]  /*6c820*/  F2FP.F16.E4M3.UNPACK_B R18, R18 ;  /* 0x00000012ff12723e */ /* 0x000fe400020006ff */
[----:B------:R-:W-:Y:S01]  /*6c830*/  F2FP.F16.E4M3.UNPACK_B R19, R19 ;  /* 0x00000013ff13723e */ /* 0x000fe200020006ff */
[----:B-----5:R-:W-:Y:S01]  /*6c840*/  HMMA.16816.F32 R4, R4, R22, R12 ;  /* 0x000000160404723c */ /* 0x020fe2000000180c */
[----:B------:R-:W-:Y:S04]  /*6c850*/  STL [R1+0x544c], R2 ;  /* 0x00544c0201007387 */ /* 0x000fe80000100800 */
[----:B------:R-:W-:Y:S01]  /*6c860*/  STL [R1+0x5448], R3 ;  /* 0x0054480301007387 */ /* 0x000fe20000100800 */
[----:B------:R-:W-:-:S02]  /*6c870*/  IMAD.MOV.U32 R9, RZ, RZ, R22 ;  /* 0x000000ffff097224 */ /* 0x000fc400078e0016 */
[----:B------:R-:W-:-:S15]  /*6c880*/  IMAD.MOV.U32 R0, RZ, RZ, R23 ;  /* 0x000000ffff007224 */ /* 0x000fde00078e0017 */
[----:B------:R0:W-:Y:S04]  /*6c890*/  STL.64 [R1+0x640], R4 ;  /* 0x0006400401007387 */ /* 0x0001e80000100a00 */
[----:B------:R-:W-:Y:S04]  /*6c8a0*/  STL.64 [R1+0x648], R6 ;  /* 0x0006480601007387 */ /* 0x000fe80000100a00 */
[----:B0-----:R-:W3:Y:S04]  /*6c8b0*/  LDL.LU R4, [R1+0x1368] ;  /* 0x0013680001047983 */ /* 0x001ee80000300800 */
[----:B------:R-:W3:Y:S04]  /*6c8c0*/  LDL.LU R5, [R1+0x1370] ;  /* 0x0013700001057983 */ /* 0x000ee80000300800 */
[----:B------:R-:W-:Y:S01]  /*6c8d0*/  STL [R1+0x5450], R9 ;  /* 0x0054500901007387 */ /* 0x000fe20000100800 */
[----:B--2---:R-:W-:-:S15]  /*6c8e0*/  HMMA.16816.F32 R12, R16, R28, R24 ;  /* 0x0000001c100c723c */ /* 0x004fde0000001818 */
[----:B------:R-:W-:-:S08]  /*6c8f0*/  NOP ;  /* 0x0000000000007918 */ /* 0x000fd00000000000 */
        /* <DEDUP_REMOVED lines=18> */
[----:B----4-:R0:W-:Y:S04]  /*6ca20*/  STL.64 [R1+0x54e8], R22 ;  /* 0x0054e81601007387 */ /* 0x0101e80000100a00 */
[----:B------:R-:W4:Y:S04]  /*6ca30*/  LDL.64 R8, [R1+0x10] ;  /* 0x0000100001087983 */ /* 0x000f280000100a00 */
[----:B0-----:R-:W5:Y:S04]  /*6ca40*/  LDL R22, [R1+0x8] ;  /* 0x0000080001167983 */ /* 0x001f680000100800 */
[----:B------:R-:W5:Y:S04]  /*6ca50*/  LDL R23, [R1+0xc] ;  /* 0x00000c0001177983 */ /* 0x000f680000100800 */
[----:B------:R-:W-:Y:S01]  /*6ca60*/  STL.64 [R1+0x5510], R10 ;  /* 0x0055100a01007387 */ /* 0x000fe20000100a00 */
[----:B------:R-:W-:-:S02]  /*6ca70*/  IMAD.MOV.U32 R7, RZ, RZ, R28 ;  /* 0x000000ffff077224 */ /* 0x000fc400078e001c */
[----:B------:R-:W-:Y:S01]  /*6ca80*/  IMAD.MOV.U32 R6, RZ, RZ, R29 ;  /* 0x000000ffff067224 */ /* 0x000fe200078e001d */
[----:B----4-:R-:W-:Y:S04]  /*6ca90*/  STL.64 [R1+0x5508], R8 ;  /* 0x0055080801007387 */ /* 0x010fe80000100a00 */
[----:B--2---:R0:W-:Y:S04]  /*6caa0*/  STL.64 [R1+0x54e0], R20 ;  /* 0x0054e01401007387 */ /* 0x0041e80000100a00 */
[----:B-----5:R1:W-:Y:S04]  /*6cab0*/  STL.64 [R1+0x5500], R22 ;  /* 0x0055001601007387 */ /* 0x0203e80000100a00 */
[----:B0-----:R-:W2:Y:S04]  /*6cac0*/  LDL.LU R20, [R1+0x6a0] ;  /* 0x0006a00001147983 */ /* 0x001ea80000300800 */
[----:B------:R-:W2:Y:S04]  /*6cad0*/  LDL.LU R21, [R1+0x6a4] ;  /* 0x0006a40001157983 */ /* 0x000ea80000300800 */
[----:B-1----:R-:W2:Y:S04]  /*6cae0*/  LDL.LU R22, [R1+0x6a8] ;  /* 0x0006a80001167983 */ /* 0x002ea80000300800 */
[----:B------:R-:W2:Y:S04]  /*6caf0*/  LDL.LU R23, [R1+0x6ac] ;  /* 0x0006ac0001177983 */ /* 0x000ea80000300800 */
[----:B------:R-:W4:Y:S04]  /*6cb00*/  LDL R2, [R1+0x18] ;  /* 0x0000180001027983 */ /* 0x000f280000100800 */
[----:B------:R-:W4:Y:S04]  /*6cb10*/  LDL R3, [R1+0x1c] ;  /* 0x00001c0001037983 */ /* 0x000f280000100800 */
[----:B------:R-:W4:Y:S04]  /*6cb20*/  LDL.LU R8, [R1+0x6b0] ;  /* 0x0006b00001087983 */ /* 0x000f280000300800 */
[----:B------:R-:W4:Y:S04]  /*6cb30*/  LDL.LU R9, [R1+0x6b4] ;  /* 0x0006b40001097983 */ /* 0x000f280000300800 */
[----:B------:R-:W4:Y:S04]  /*6cb40*/  LDL.LU R10, [R1+0x6b8] ;  /* 0x0006b800010a7983 */ /* 0x000f280000300800 */
[----:B------:R-:W4:Y:S04]  /*6cb50*/  LDL.LU R11, [R1+0x6bc] ;  /* 0x0006bc00010b7983 */ /* 0x000f280000300800 */
[----:B------:R-:W5:Y:S04]  /*6cb60*/  LDL.64 R28, [R1] ;  /* 0x00000000011c7983 */ /* 0x000f680000100a00 */
        /* <DEDUP_REMOVED lines=50> */
[----:B------:R-:W-:-:S02]  /*6ce90*/  IMAD.MOV.U32 R3, RZ, RZ, R8 ;  /* 0x000000ffff037224 */ /* 0x000fc400078e0008 */
[----:B------:R-:W-:Y:S02]  /*6cea0*/  IMAD.MOV.U32 R8, RZ, RZ, R9 ;  /* 0x000000ffff087224 */ /* 0x000fe400078e0009 */
[----:B------:R-:W-:Y:S02]  /*6ceb0*/  IMAD.MOV.U32 R9, RZ, RZ, R28 ;  /* 0x000000ffff097224 */ /* 0x000fe400078e001c */
[----:B------:R-:W-:Y:S01]  /*6cec0*/  IMAD.MOV.U32 R2, RZ, RZ, R29 ;  /* 0x000000ffff027224 */ /* 0x000fe200078e001d */
[----:B---3--:R-:W-:-:S15]  /*6ced0*/  HMMA.16816.F32 R20, R16, R28, R20 ;  /* 0x0000001c1014723c */ /* 0x008fde0000001814 */
[----:B------:R-:W-:-:S08]  /*6cee0*/  NOP ;  /* 0x0000000000007918 */ /* 0x000fd00000000000 */
[----:B------:R-:W-:Y:S04]  /*6cef0*/  STL.64 [R1+0x5f0], R20 ;  /* 0x0005f01401007387 */ /* 0x000fe80000100a00 */
[----:B------:R0:W-:Y:S04]  /*6cf00*/  STL.64 [R1+0x5f8], R22 ;  /* 0x0005f81601007387 */ /* 0x0001e80000100a00 */
[----:B0-----:R-:W3:Y:S04]  /*6cf10*/  LDL.LU.64 R22, [R1+0x54d8] ;  /* 0x0054d80001167983 */ /* 0x001ee80000300a00 */
[----:B------:R-:W3:Y:S04]  /*6cf20*/  LDL.LU.64 R20, [R1+0x54d0] ;  /* 0x0054d00001147983 */ /* 0x000ee80000300a00 */
        /* <DEDUP_REMOVED lines=37> */
[----:B------:R0:W-:Y:S04]  /*6d180*/  STL.64 [R1+0x5388], R22 ;  /* 0x0053881601007387 */ /* 0x0001e80000100a00 */
[----:B0-----:R-:W3:Y:S04]  /*6d190*/  LDL.LU R22, [R1+0x136c] ;  /* 0x00136c0001167983 */ /* 0x001ee80000300800 */
[----:B------:R-:W3:Y:S04]  /*6d1a0*/  LDL.LU R23, [R1+0x1374] ;  /* 0x0013740001177983 */ /* 0x000ee80000300800 */
[----:B------:R-:W-:Y:S01]  /*6d1b0*/  STL.64 [R1+0x5380], R20 ;  /* 0x0053801401007387 */ /* 0x000fe20000100a00 */
        /* <DEDUP_REMOVED lines=13> */
[----:B------:R5:W-:Y:S02]  /*6d290*/  STL.64 [R1+0x5370], R12 ;  /* 0x0053700c01007387 */ /* 0x000be40000100a00 */
[----:B-----5:R-:W-:Y:S02]  /*6d2a0*/  HMMA.16816.F32 R12, R16, R10, R24 ;  /* 0x0000000a100c723c */ /* 0x020fe40000001818 */
[----:B------:R-:W4:-:S15]  /*6d2b0*/  LDL.LU R24, [R1+0x290] ;  /* 0x0002900001187983 */ /* 0x000f1e0000300800 */
[----:B------:R-:W-:-:S06]  /*6d2c0*/  NOP ;  /* 0x0000000000007918 */ /* 0x000fcc0000000000 */
[----:B------:R-:W-:Y:S04]  /*6d2d0*/  STL.64 [R1+0x570], R12 ;  /* 0x0005700c01007387 */ /* 0x000fe80000100a00 */
[----:B------:R-:W-:Y:S04]  /*6d2e0*/  STL.64 [R1+0x578], R14 ;  /* 0x0005780e01007387 */ /* 0x000fe80000100a00 */
[----:B------:R-:W4:Y:S04]  /*6d2f0*/  LDL.LU R25, [R1+0x294] ;  /* 0x0002940001197983 */ /* 0x000f280000300800 */
[----:B------:R-:W5:Y:S04]  /*6d300*/  LDL.LU R26, [R1+0x298] ;  /* 0x00029800011a7983 */ /* 0x000f680000300800 */
[----:B------:R-:W5:Y:S01]  /*6d310*/  LDL.LU R27, [R1+0x29c] ;  /* 0x00029c00011b7983 */ /* 0x000f620000300800 */
[----:B---3--:R-:W-:-:S02]  /*6d320*/  IMAD R4, R4, 0x100, R22 ;  /* 0x0000010004047824 */ /* 0x008fc400078e0216 */
[----:B------:R-:W-:Y:S01]  /*6d330*/  IMAD R5, R5, 0x100, R23 ;  /* 0x0000010005057824 */ /* 0x000fe200078e0217 */
[----:B-----5:R0:W-:Y:S02]  /*6d340*/  STL.64 [R1+0x53a8], R26 ;  /* 0x0053a81a01007387 */ /* 0x0201e40000100a00 */
[----:B0-----:R-:W-:Y:S02]  /*6d350*/  IMAD.MOV.U32 R26, RZ, RZ, R9 ;  /* 0x000000ffff1a7224 */ /* 0x001fe400078e0009 */
[----:B------:R-:W-:Y:S01]  /*6d360*/  IMAD.MOV.U32 R27, RZ, RZ, R2 ;  /* 0x000000ffff1b7224 */ /* 0x000fe200078e0002 */
[----:B------:R-:W3:Y:S04]  /*6d370*/  LDL.LU R9, [R1+0x5450] ;  /* 0x0054500001097983 */ /* 0x000ee80000300800 */
[----:B------:R-:W5:Y:S04]  /*6d380*/  LDL.LU R2, [R1+0x544c] ;  /* 0x00544c0001027983 */ /* 0x000f680000300800 */
[----:B----4-:R0:W-:Y:S04]  /*6d390*/  STL.64 [R1+0x53a0], R24 ;  /* 0x0053a01801007387 */ /* 0x0101e80000100a00 */
[----:B------:R-:W4:Y:S04]  /*6d3a0*/  LDL.LU R20, [R1+0x280] ;  /* 0x0002800001147983 */ /* 0x000f280000300800 */
[----:B------:R-:W4:Y:S04]  /*6d3b0*/  LDL.LU R21, [R1+0x284] ;  /* 0x0002840001157983 */ /* 0x000f280000300800 */
[----:B------:R-:W2:Y:S04]  /*6d3c0*/  LDL.LU R22, [R1+0x288] ;  /* 0x0002880001167983 */ /* 0x000ea80000300800 */
[----:B------:R-:W2:Y:S04]  /*6d3d0*/  LDL.LU R23, [R1+0x28c] ;  /* 0x00028c0001177983 */ /* 0x000ea80000300800 */
[----:B0-----:R-:W3:Y:S04]  /*6d3e0*/  LDL.64 R24, [R1+0x8] ;  /* 0x0000080001187983 */ /* 0x001ee80000100a00 */
[----:B------:R0:W-:Y:S02]  /*6d3f0*/  STL.64 [R1+0x53d8], R26 ;  /* 0x0053d81a01007387 */ /* 0x0001e40000100a00 */
[----:B0-----:R-:W-:-:S02]  /*6d400*/  IMAD.MOV.U32 R26, RZ, RZ, R3 ;  /* 0x000000ffff1a7224 */ /* 0x001fc400078e0003 */
[----:B------:R-:W-:Y:S01]  /*6d410*/  IMAD.MOV.U32 R27, RZ, RZ, R8 ;  /* 0x000000ffff1b7224 */ /* 0x000fe200078e0008 */
[----:B---3--:R-:W-:Y:S04]  /*6d420*/  STL.64 [R1+0x53d0], R24 ;  /* 0x0053d01801007387 */ /* 0x008fe80000100a00 */
[----:B--2---:R-:W-:Y:S04]  /*6d430*/  STL.64 [R1+0x53b8], R22 ;  /* 0x0053b81601007387 */ /* 0x004fe80000100a00 */
[----:B----4-:R0:W-:Y:S04]  /*6d440*/  STL.64 [R1+0x53b0], R20 ;  /* 0x0053b01401007387 */ /* 0x0101e80000100a00 */
[----:B0-----:R-:W2:Y:S04]  /*6d450*/  LDL.LU R20, [R1+0x2e0] ;  /* 0x0002e00001147983 */ /* 0x001ea80000300800 */
[----:B------:R-:W2:Y:S04]  /*6d460*/  LDL.LU R21, [R1+0x2e4] ;  /* 0x0002e40001157983 */ /* 0x000ea80000300800 */
[----:B------:R-:W3:Y:S04]  /*6d470*/  LDL.LU R22, [R1+0x2e8] ;  /* 0x0002e80001167983 */ /* 0x000ee80000300800 */
[----:B------:R-:W3:Y:S04]  /*6d480*/  LDL.LU R23, [R1+0x2ec] ;  /* 0x0002ec0001177983 */ /* 0x000ee80000300800 */
[----:B------:R-:W5:Y:S04]  /*6d490*/  LDL.LU R3, [R1+0x5448] ;  /* 0x0054480001037983 */ /* 0x000f680000300800 */
[----:B------:R-:W4:Y:S04]  /*6d4a0*/  LDL.LU R8, [R1+0x5444] ;  /* 0x0054440001087983 */ /* 0x000f280000300800 */
[----:B------:R-:W2:Y:S04]  /*6d4b0*/  LDL.64 R24, [R1+0x18] ;  /* 0x0000180001187983 */ /* 0x000ea80000100a00 */
[----:B------:R-:W-:Y:S04]  /*6d4c0*/  STL.64 [R1+0x53f8], R26 ;  /* 0x0053f81a01007387 */ /* 0x000fe80000100a00 */
[----:B--2---:R-:W-:Y:S04]  /*6d4d0*/  STL.64 [R1+0x53f0], R24 ;  /* 0x0053f01801007387 */ /* 0x004fe80000100a00 */
[----:B---3--:R-:W-:Y:S04]  /*6d4e0*/  STL.64 [R1+0x53c8], R22 ;  /* 0x0053c81601007387 */ /* 0x008fe80000100a00 */
[----:B------:R0:W-:Y:S04]  /*6d4f0*/  STL.64 [R1+0x53c0], R20 ;  /* 0x0053c01401007387 */ /* 0x0001e80000100a00 */
[----:B0-----:R-:W2:Y:S04]  /*6d500*/  LDL.LU R20, [R1+0x310] ;  /* 0x0003100001147983 */ /* 0x001ea80000300800 */
[----:B------:R-:W2:Y:S04]  /*6d510*/  LDL.LU R21, [R1+0x314] ;  /* 0x0003140001157983 */ /* 0x000ea80000300800 */
[----:B------:R-:W3:Y:S04]  /*6d520*/  LDL.LU R22, [R1+0x318] ;  /* 0x0003180001167983 */ /* 0x000ee80000300800 */
[----:B------:R-:W3:Y:S01]  /*6d530*/  LDL.LU R23, [R1+0x31c] ;  /* 0x00031c0001177983 */ /* 0x000ee20000300800 */
[----:B------:R-:W-:-:S02]  /*6d540*/  IMAD.MOV.U32 R24, RZ, RZ, R9 ;  /* 0x000000ffff187224 */ /* 0x000fc400078e0009 */
[----:B------:R-:W-:Y:S02]  /*6d550*/  IMAD.MOV.U32 R26, RZ, RZ, R7 ;  /* 0x000000ffff1a7224 */ /* 0x000fe400078e0007 */
[----:B------:R-:W-:Y:S01]  /*6d560*/  IMAD.MOV.U32 R27, RZ, RZ, R6 ;  /* 0x000000ffff1b7224 */ /* 0x000fe200078e0006 */
[----:B------:R-:W4:Y:S01]  /*6d570*/  LDL.LU R9, [R1+0x5440] ;  /* 0x0054400001097983 */ /* 0x000f220000300800 */
[----:B------:R-:W-:-:S03]  /*6d580*/  IMAD.MOV.U32 R25, RZ, RZ, R0 ;  /* 0x000000ffff197224 */ /* 0x000fc600078e0000 */
[----:B------:R-:W5:Y:S04]  /*6d590*/  LDL.LU R15, [R1+0x137c] ;  /* 0x00137c00010f7983 */ /* 0x000f680000300800 */
[----:B------:R-:W5:Y:S04]  /*6d5a0*/  LDL.LU R6, [R1+0x1378] ;  /* 0x0013780001067983 */ /* 0x000f680000300800 */
[----:B------:R-:W4:Y:S04]  /*6d5b0*/  LDL.LU R7, [R1+0x1384] ;  /* 0x0013840001077983 */ /* 0x000f280000300800 */
[----:B------:R-:W4:Y:S04]  /*6d5c0*/  LDL.LU R0, [R1+0x1380] ;  /* 0x0013800001007983 */ /* 0x000f280000300800 */
[----:B------:R-:W-:Y:S04]  /*6d5d0*/  STL.64 [R1+0x5428], R26 ;  /* 0x0054281a01007387 */ /* 0x000fe80000100a00 */
[----:B------:R-:W-:Y:S04]  /*6d5e0*/  STL.64 [R1+0x5420], R24 ;  /* 0x0054201801007387 */ /* 0x000fe80000100a00 */
        /* <DEDUP_REMOVED lines=21> */
[----:B------:R-:W3:Y:S01]  /*6d740*/  LDL.LU R23, [R1+0x38c] ;  /* 0x00038c0001177983 */ /* 0x000ee20000300800 */
[----:B------:R-:W-:Y:S01]  /*6d750*/  IMAD R6, R6, 0x100, R15 ;  /* 0x0000010006067824 */ /* 0x000fe200078e020f */
[C---:B----4-:R-:W-:Y:S02]  /*6d760*/  HMMA.16816.F32 R24, R16.reuse, R8, R24 ;  /* 0x000000081018723c */ /* 0x050fe40000001818 */
[----:B---3--:R-:W-:Y:S04]  /*6d770*/  STL.64 [R1+0x5418], R22 ;  /* 0x0054181601007387 */ /* 0x008fe80000100a00 */
[----:B--2---:R0:W-:Y:S04]  /*6d780*/  STL.64 [R1+0x5410], R20 ;  /* 0x0054101401007387 */ /* 0x0041e80000100a00 */
[----:B0-----:R-:W2:Y:S04]  /*6d790*/  LDL.LU R20, [R1+0x3b0] ;  /* 0x0003b00001147983 */ /* 0x001ea80000300800 */
[----:B------:R-:W2:Y:S04]  /*6d7a0*/  LDL.LU R21, [R1+0x3b4] ;  /* 0x0003b40001157983 */ /* 0x000ea80000300800 */
[----:B------:R-:W2:Y:S04]  /*6d7b0*/  LDL.LU R22, [R1+0x3b8] ;  /* 0x0003b80001167983 */ /* 0x000ea80000300800 */
[----:B------:R-:W2:Y:S04]  /*6d7c0*/  LDL.LU R23, [R1+0x3bc] ;  /* 0x0003bc0001177983 */ /* 0x000ea80000300800 */
[----:B------:R-:W-:Y:S04]  /*6d7d0*/  STL [R1+0x534c], R10 ;  /* 0x00534c0a01007387 */ /* 0x000fe80000100800 */
[----:B------:R-:W-:Y:S04]  /*6d7e0*/  STL [R1+0x5348], R11 ;  /* 0x0053480b01007387 */ /* 0x000fe80000100800 */
[----:B------:R-:W3:Y:S04]  /*6d7f0*/  LDL.LU R12, [R1+0x260] ;  /* 0x00026000010c7983 */ /* 0x000ee80000300800 */
[----:B------:R-:W3:Y:S04]  /*6d800*/  LDL.LU R13, [R1+0x264] ;  /* 0x00026400010d7983 */ /* 0x000ee80000300800 */
[----:B------:R-:W3:Y:S04]  /*6d810*/  LDL.LU R14, [R1+0x268] ;  /* 0x00026800010e7983 */ /* 0x000ee80000300800 */
[----:B------:R-:W3:Y:S04]  /*6d820*/  LDL.LU R15, [R1+0x26c] ;  /* 0x00026c00010f7983 */ /* 0x000ee80000300800 */
[----:B------:R-:W-:Y:S04]  /*6d830*/  STL.64 [R1+0x560], R24 ;  /* 0x0005601801007387 */ /* 0x000fe80000100a00 */
[----:B------:R0:W-:Y:S04]  /*6d840*/  STL.64 [R1+0x568], R26 ;  /* 0x0005681a01007387 */ /* 0x0001e80000100a00 */
[----:B0-----:R-:W4:Y:S04]  /*6d850*/  LDL.LU.64 R26, [R1+0x5438] ;  /* 0x00543800011a7983 */ /* 0x001f280000300a00 */
[----:B------:R-:W4:Y:S04]  /*6d860*/  LDL.LU.64 R24, [R1+0x5430] ;  /* 0x0054300001187983 */ /* 0x000f280000300a00 */
[----:B------:R0:W-:Y:S04]  /*6d870*/  STL [R1+0x5334], R8 ;  /* 0x0053340801007387 */ /* 0x0001e80000100800 */
[----:B------:R1:W-:Y:S04]  /*6d880*/  STL [R1+0x5330], R9 ;  /* 0x0053300901007387 */ /* 0x0003e80000100800 */
[----:B0-----:R-:W5:Y:S04]  /*6d890*/  LDL.LU R8, [R1+0x360] ;  /* 0x0003600001087983 */ /* 0x001f680000300800 */
[----:B-1----:R-:W5:Y:S04]  /*6d8a0*/  LDL.LU R9, [R1+0x364] ;  /* 0x0003640001097983 */ /* 0x002f680000300800 */
[----:B------:R-:W5:Y:S04]  /*6d8b0*/  LDL.LU R10, [R1+0x368] ;  /* 0x00036800010a7983 */ /* 0x000f680000300800 */
[----:B------:R-:W5:Y:S01]  /*6d8c0*/  LDL.LU R11, [R1+0x36c] ;  /* 0x00036c00010b7983 */ /* 0x000f620000300800 */
        /* <DEDUP_REMOVED lines=25> */
[----:B------:R-:W-:Y:S04]  /*6da60*/  STL.64 [R1+0x510], R24 ;  /* 0x0005101801007387 */ /* 0x000fe80000100a00 */
[----:B------:R0:W-:Y:S04]  /*6da70*/  STL.64 [R1+0x518], R26 ;  /* 0x0005181a01007387 */ /* 0x0001e80000100a00 */
[----:B0-----:R-:W4:Y:S04]  /*6da80*/  LDL.LU.64 R26, [R1+0x53f8] ;  /* 0x0053f800011a7983 */ /* 0x001f280000300a00 */
[----:B------:R-:W5:Y:S02]  /*6da90*/  LDL.LU.64 R24, [R1+0x53f0] ;  /* 0x0053f00001187983 */ /* 0x000f640000300a00 */
[----:B-----5:R-:W-:-:S15]  /*6daa0*/  HMMA.16816.F32 R8, R4, R24, R8 ;  /* 0x000000180408723c */ /* 0x020fde0000001808 */
[----:B------:R-:W-:-:S08]  /*6dab0*/  NOP ;  /* 0x0000000000007918 */ /* 0x000fd00000000000 */
[----:B------:R0:W-:Y:S02]  /*6dac0*/  STL.64 [R1+0x500], R8 ;  /* 0x0005000801007387 */ /* 0x0001e40000100a00 */
[----:B0-----:R-:W-:Y:S02]  /*6dad0*/  IMAD.MOV.U32 R9, RZ, RZ, R24 ;  /* 0x000000ffff097224 */ /* 0x001fe400078e0018 */
[----:B------:R-:W-:Y:S02]  /*6dae0*/  IMAD.MOV.U32 R8, RZ, RZ, R25 ;  /* 0x000000ffff087224 */ /* 0x000fe400078e0019 */
[----:B----4-:R-:W-:Y:S01]  /*6daf0*/  HMMA.16816.F32 R24, R4, R26, R20 ;  /* 0x0000001a0418723c */ /* 0x010fe20000001814 */
[----:B------:R-:W-:Y:S04]  /*6db00*/  STL.64 [R1+0x508], R10 ;  /* 0x0005080a01007387 */ /* 0x000fe80000100a00 */
[----:B------:R-:W4:Y:S04]  /*6db10*/  LDL.LU.64 R22, [R1+0x53e8] ;  /* 0x0053e80001167983 */ /* 0x000f280000300a00 */
[----:B------:R-:W4:-:S14]  /*6db20*/  LDL.LU.64 R20, [R1+0x53e0] ;  /* 0x0053e00001147983 */ /* 0x000f1c0000300a00 */
[----:B------:R-:W-:Y:S04]  /*6db30*/  STL.64 [R1+0x4e0], R24 ;  /* 0x0004e01801007387 */ /* 0x000fe80000100a00 */
[----:B------:R0:W-:Y:S04]  /*6db40*/  STL.64 [R1+0x4e8], R26 ;  /* 0x0004e81a01007387 */ /* 0x0001e80000100a00 */
[----:B0-----:R-:W5:Y:S04]  /*6db50*/  LDL.LU.64 R26, [R1+0x53d8] ;  /* 0x0053d800011a7983 */ /* 0x001f680000300a00 */
[----:B------:R-:W4:Y:S02]  /*6db60*/  LDL.LU.64 R24, [R1+0x53d0] ;  /* 0x0053d00001187983 */ /* 0x000f240000300a00 */
[----:B----4-:R-:W-:-:S15]  /*6db70*/  HMMA.16816.F32 R20, R4, R24, R20 ;  /* 0x000000180414723c */ /* 0x010fde0000001814 */
[----:B------:R-:W-:-:S08]  /*6db80*/  NOP ;  /* 0x0000000000007918 */ /* 0x000fd00000000000 */
[----:B------:R-:W-:Y:S04]  /*6db90*/  STL.64 [R1+0x4c0], R20 ;  /* 0x0004c01401007387 */ /* 0x000fe80000100a00 */
[----:B------:R0:W-:Y:S04]  /*6dba0*/  STL.64 [R1+0x4c8], R22 ;  /* 0x0004c81601007387 */ /* 0x0001e80000100a00 */
[----:B0-----:R-:W5:Y:S04]  /*6dbb0*/  LDL.LU.64 R22, [R1+0x53c8] ;  /* 0x0053c80001167983 */ /* 0x001f680000300a00 */
[----:B------:R-:W5:Y:S01]  /*6dbc0*/  LDL.LU.64 R20, [R1+0x53c0] ;  /* 0x0053c00001147983 */ /* 0x000f620000300a00 */
[----:B------:R-:W-:-:S02]  /*6dbd0*/  IMAD.MOV.U32 R0, RZ, RZ, R25 ;  /* 0x000000ffff007224 */ /* 0x000fc400078e0019 */
[----:B-----5:R-:W-:Y:S01]  /*6dbe0*/  HMMA.16816.F32 R24, R4, R26, R20 ;  /* 0x0000001a0418723c */ /* 0x020fe20000001814 */
[----:B------:R-:W4:Y:S04]  /*6dbf0*/  LDL.LU.64 R22, [R1+0x53b8] ;  /* 0x0053b80001167983 */ /* 0x000f280000300a00 */
[----:B------:R-:W4:-:S15]  /*6dc00*/  LDL.LU.64 R20, [R1+0x53b0] ;  /* 0x0053b00001147983 */ /* 0x000f1e0000300a00 */
[----:B------:R-:W-:-:S03]  /*6dc10*/  NOP ;  /* 0x0000000000007918 */ /* 0x000fc60000000000 */
        /* <DEDUP_REMOVED lines=9> */
[----:B------:R-:W2:Y:S04]  /*6dcb0*/  LDL.LU.64 R24, [R1+0x5390] ;  /* 0x0053900001187983 */ /* 0x000ea80000300a00 */
[----:B------:R-:W-:Y:S01]  /*6dcc0*/  STL.64 [R1+0x52c0], R28 ;  /* 0x0052c01c01007387 */ /* 0x000fe20000100a00 */
        /* <DEDUP_REMOVED lines=8> */
[----:B------:R-:W-:Y:S04]  /*6dd50*/  STL.64 [R1+0x478], R18 ;  /* 0x0004781201007387 */ /* 0x000fe80000100a00 */
[----:B------:R-:W-:Y:S04]  /*6dd60*/  STL.64 [R1+0x52b8], R26 ;  /* 0x0052b81a01007387 */ /* 0x000fe80000100a00 */
[----:B------:R0:W-:Y:S04]  /*6dd70*/  STL.64 [R1+0x52b0], R24 ;  /* 0x0052b01801007387 */ /* 0x0001e80000100a00 */
[----:B0-----:R-:W4:Y:S04]  /*6dd80*/  LDL.LU R24, [R1+0x1f0] ;  /* 0x0001f00001187983 */ /* 0x001f280000300800 */
[----:B------:R-:W4:Y:S04]  /*6dd90*/  LDL.LU R25, [R1+0x1f4] ;  /* 0x0001f40001197983 */ /* 0x000f280000300800 */
[----:B------:R-:W5:Y:S04]  /*6dda0*/  LDL.LU R26, [R1+0x1f8] ;  /* 0x0001f800011a7983 */ /* 0x000f680000300800 */
[----:B------:R-:W5:Y:S01]  /*6ddb0*/  LDL.LU R27, [R1+0x1fc] ;  /* 0x0001fc00011b7983 */ /* 0x000f620000300800 */
[----:B------:R-:W-:-:S02]  /*6ddc0*/  IMAD.MOV.U32 R29, RZ, RZ, R8 ;  /* 0x000000ffff1d7224 */ /* 0x000fc400078e0008 */
[----:B------:R-:W-:Y:S01]  /*6ddd0*/  IMAD.MOV.U32 R28, RZ, RZ, R9 ;  /* 0x000000ffff1c7224 */ /* 0x000fe200078e0009 */
[----:B------:R-:W2:Y:S04]  /*6dde0*/  LDL.LU R8, [R1+0x139c] ;  /* 0x00139c0001087983 */ /* 0x000ea80000300800 */
[----:B------:R-:W2:Y:S04]  /*6ddf0*/  LDL.LU R18, [R1+0x1398] ;  /* 0x0013980001127983 */ /* 0x000ea80000300800 */
[----:B------:R-:W2:Y:S04]  /*6de00*/  LDL.LU R9, [R1+0x13a4] ;  /* 0x0013a40001097983 */ /* 0x000ea80000300800 */
[----:B------:R-:W2:Y:S04]  /*6de10*/  LDL.LU R19, [R1+0x13a0] ;  /* 0x0013a00001137983 */ /* 0x000ea80000300800 */
[----:B-----5:R-:W-:Y:S04]  /*6de20*/  STL.64 [R1+0x5318], R26 ;  /* 0x0053181a01007387 */ /* 0x020fe80000100a00 */
[----:B----4-:R3:W-:Y:S02]  /*6de30*/  STL.64 [R1+0x5310], R24 ;  /* 0x0053101801007387 */ /* 0x0107e40000100a00 */
[----:B---3--:R-:W-:Y:S02]  /*6de40*/  HMMA.16816.F32 R24, R4, R22, R12 ;  /* 0x000000160418723c */ /* 0x008fe4000000180c */
[----:B------:R-:W3:-:S15]  /*6de50*/  LDL.LU R12, [R1+0x250] ;  /* 0x00025000010c7983 */ /* 0x000ede0000300800 */
[----:B------:R-:W-:-:S06]  /*6de60*/  NOP ;  /* 0x0000000000007918 */ /* 0x000fcc0000000000 */
[----:B------:R-:W-:Y:S04]  /*6de70*/  STL.64 [R1+0x450], R24 ;  /* 0x0004501801007387 */ /* 0x000fe80000100a00 */
[----:B------:R-:W-:Y:S04]  /*6de80*/  STL.64 [R1+0x458], R26 ;  /* 0x0004581a01007387 */ /* 0x000fe80000100a00 */
[----:B------:R-:W3:Y:S04]  /*6de90*/  LDL.LU R13, [R1+0x254] ;  /* 0x00025400010d7983 */ /* 0x000ee80000300800 */
[----:B------:R-:W3:Y:S04]  /*6dea0*/  LDL.LU R14, [R1+0x258] ;  /* 0x00025800010e7983 */ /* 0x000ee80000300800 */
[----:B------:R-:W3:Y:S04]  /*6deb0*/  LDL.LU R15, [R1+0x25c] ;  /* 0x00025c00010f7983 */ /* 0x000ee80000300800 */
[----:B------:R-:W4:Y:S04]  /*6dec0*/  LDL.LU R10, [R1+0x138c] ;  /* 0x00138c00010a7983 */ /* 0x000f280000300800 */
[----:B------:R-:W5:Y:S04]  /*6ded0*/  LDL.LU R16, [R1+0x1388] ;  /* 0x0013880001107983 */ /* 0x000f680000300800 */
        /* <DEDUP_REMOVED lines=14> */
[----:B------:R-:W5:Y:S04]  /*6dfc0*/  LDL.LU R24, [R1+0x2c0] ;  /* 0x0002c00001187983 */ /* 0x000f680000300800 */
[----:B------:R-:W5:Y:S04]  /*6dfd0*/  LDL.LU R25, [R1+0x2c4] ;  /* 0x0002c40001197983 */ /* 0x000f680000300800 */
[----:B------:R-:W2:Y:S04]  /*6dfe0*/  LDL.LU R26, [R1+0x2c8] ;  /* 0x0002c800011a7983 */ /* 0x000ea80000300800 */
[----:B------:R-:W2:Y:S01]  /*6dff0*/  LDL.LU R27, [R1+0x2cc] ;  /* 0x0002cc00011b7983 */ /* 0x000ea20000300800 */
[C---:B---3--:R-:W-:Y:S03]  /*6e000*/  HMMA.16816.F32 R12, R4.reuse, R20, R12 ;  /* 0x00000014040c723c */ /* 0x048fe6000000180c */
[----:B--2---:R-:W-:Y:S04]  /*6e010*/  STL.64 [R1+0x5328], R26 ;  /* 0x0053281a01007387 */ /* 0x004fe80000100a00 */
        /* <DEDUP_REMOVED lines=14> */
[----:B------:R-:W5:Y:S04]  /*6e100*/  LDL.LU.64 R12, [R1+0x5370] ;  /* 0x00537000010c7983 */ /* 0x000f680000300a00 */
[----:B------:R0:W-:Y:S04]  /*6e110*/  STL.64 [R1+0x5298], R22 ;  /* 0x0052981601007387 */ /* 0x0001e80000100a00 */
[----:B0-----:R-:W2:Y:S04]  /*6e120*/  LDL.LU.64 R22, [R1+0x28] ;  /* 0x0000280001167983 */ /* 0x001ea80000300a00 */
[----:B------:R0:W-:Y:S04]  /*6e130*/  STL.64 [R1+0x5290], R20 ;  /* 0x0052901401007387 */ /* 0x0001e80000100a00 */
[----:B0-----:R-:W2:Y:S04]  /*6e140*/  LDL R20, [R1+0x20] ;  /* 0x0000200001147983 */ /* 0x001ea80000100800 */
[----:B------:R-:W2:Y:S01]  /*6e150*/  LDL R21, [R1+0x24] ;  /* 0x0000240001157983 */ /* 0x000ea20000100800 */
        /* <DEDUP_REMOVED lines=18> */
[----:B---3--:R-:W-:-:S02]  /*6e280*/  IMAD R16, R16, 0x100, R10 ;  /* 0x0000010010107824 */ /* 0x008fc400078e020a */
[----:B----4-:R-:W-:Y:S01]  /*6e290*/  IMAD R17, R17, 0x100, R11 ;  /* 0x0000010011117824 */ /* 0x010fe200078e020b */
[----:B------:R-:W2:Y:S04]  /*6e2a0*/  LDL.LU R10, [R1+0x534c] ;  /* 0x00534c00010a7983 */ /* 0x000ea80000300800 */
[----:B------:R-:W2:Y:S01]  /*6e2b0*/  LDL.LU R11, [R1+0x5348] ;  /* 0x00534800010b7983 */ /* 0x000ea20000300800 */
[----:B-----5:R-:W-:Y:S02]  /*6e2c0*/  IMAD R18, R18, 0x100, R8 ;  /* 0x0000010012127824 */ /* 0x020fe400078e0208 */
        /* <DEDUP_REMOVED lines=14> */
[----:B------:R-:W2:Y:S04]  /*6e3b0*/  LDL.LU.64 R24, [R1+0x5320] ;  /* 0x0053200001187983 */ /* 0x000ea80000300a00 */
[----:B------:R-:W-:Y:S04]  /*6e3c0*/  STL.64 [R1+0x5258], R10 ;  /* 0x0052580a01007387 */ /* 0x000fe80000100a00 */
        /* <DEDUP_REMOVED lines=10> */
[----:B------:R-:W2:Y:S01]  /*6e470*/  LDL.LU.64 R24, [R1+0x5310] ;  /* 0x0053100001187983 */ /* 0x000ea20000300a00 */
[----:B------:R-:W-:-:S02]  /*6e480*/  F2FP.F16.E4M3.UNPACK_B R16, R16 ;  /* 0x00000010ff10723e */ /* 0x000fc400020006ff */
[----:B------:R-:W-:Y:S02]  /*6e490*/  F2FP.F16.E4M3.UNPACK_B R17, R17 ;  /* 0x00000011ff11723e */ /* 0x000fe400020006ff */
[----:B------:R-:W-:Y:S02]  /*6e4a0*/  F2FP.F16.E4M3.UNPACK_B R18, R18 ;  /* 0x00000012ff12723e */ /* 0x000fe400020006ff */
[----:B------:R-:W-:Y:S01]  /*6e4b0*/  F2FP.F16.E4M3.UNPACK_B R19, R19 ;  /* 0x00000013ff13723e */ /* 0x000fe200020006ff */
[----:B---3--:R-:W-:Y:S06]  /*6e4c0*/  HMMA.16816.F32 R8, R4, R20, R8 ;  /* 0x000000140408723c */ /* 0x008fec0000001808 */
[----:B------:R-:W-:Y:S01]  /*6e4d0*/  HMMA.16816.F32 R4, R16, R22, R12 ;  /* 0x000000161004723c */ /* 0x000fe2000000180c */
[----:B------:R-:W-:Y:S04]  /*6e4e0*/  STL [R1+0x523c], R2 ;  /* 0x00523c0201007387 */ /* 0x000fe80000100800 */
[----:B------:R0:W-:-:S12]  /*6e4f0*/  STL [R1+0x5238], R3 ;  /* 0x0052380301007387 */ /* 0x0001d80000100800 */
[----:B------:R1:W-:Y:S04]  /*6e500*/  STL.64 [R1+0x3d0], R8 ;  /* 0x0003d00801007387 */ /* 0x0003e80000100a00 */
[----:B------:R-:W-:Y:S04]  /*6e510*/  STL.64 [R1+0x3d8], R10 ;  /* 0x0003d80a01007387 */ /* 0x000fe80000100a00 */
[----:B------:R-:W-:Y:S04]  /*6e520*/  STL.64 [R1+0x3c0], R4 ;  /* 0x0003c00401007387 */ /* 0x000fe80000100a00 */
[----:B------:R2:W-:Y:S01]  /*6e530*/  STL.64 [R1+0x3c8], R6 ;  /* 0x0003c80601007387 */ /* 0x0005e20000100a00 */
[----:B0-----:R-:W-:-:S02]  /*6e540*/  IMAD.MOV.U32 R3, RZ, RZ, R23 ;  /* 0x000000ffff037224 */ /* 0x001fc400078e0017 */
[----:B------:R-:W-:-:S03]  /*6e550*/  IMAD.MOV.U32 R2, RZ, RZ, R22 ;  /* 0x000000ffff027224 */ /* 0x000fc600078e0016 */
[----:B------:R-:W-:Y:S04]  /*6e560*/  STL [R1+0x5244], R3 ;  /* 0x0052440301007387 */ /* 0x000fe80000100800 */
[----:B------:R-:W-:Y:S04]  /*6e570*/  STL [R1+0x5240], R2 ;  /* 0x0052400201007387 */ /* 0x000fe80000100800 */
[----:B-1----:R-:W3:Y:S01]  /*6e580*/  LDL.LU R8, [R1+0x150] ;  /* 0x0001500001087983 */ /* 0x002ee20000300800 */
[----:B--2---:R-:W-:-:S15]  /*6e590*/  HMMA.16816.F32 R4, R16, R28, R24 ;  /* 0x0000001c1004723c */ /* 0x004fde0000001818 */
[----:B------:R-:W-:-:S08]  /*6e5a0*/  NOP ;  /* 0x0000000000007918 */ /* 0x000fd00000000000 */
[----:B------:R-:W-:Y:S04]  /*6e5b0*/  STL.64 [R1+0x3b0], R4 ;  /* 0x0003b00401007387 */ /* 0x000fe80000100a00 */
[----:B------:R-:W-:Y:S04]  /*6e5c0*/  STL.64 [R1+0x3b8], R6 ;  /* 0x0003b80601007387 */ /* 0x000fe80000100a00 */
[----:B------:R-:W3:Y:S04]  /*6e5d0*/  LDL.LU R9, [R1+0x154] ;  /* 0x0001540001097983 */ /* 0x000ee80000300800 */
[----:B------:R-:W2:Y:S04]  /*6e5e0*/  LDL.LU R10, [R1+0x158] ;  /* 0x00015800010a7983 */ /* 0x000ea80000300800 */
[----:B------:R-:W2:Y:S04]  /*6e5f0*/  LDL.LU R11, [R1+0x15c] ;  /* 0x00015c00010b7983 */ /* 0x000ea80000300800 */
        /* <DEDUP_REMOVED lines=16> */
[----:B-----5:R0:W-:Y:S04]  /*6e700*/  STL.64 [R1+0x52e0], R22 ;  /* 0x0052e01601007387 */ /* 0x0201e80000100a00 */
[----:B0-----:R-:W5:Y:S01]  /*6e710*/  LDL R22, [R1+0x8] ;  /* 0x0000080001167983 */ /* 0x001f620000100800 */
[----:B------:R-:W-:-:S03]  /*6e720*/  IMAD.MOV.U32 R23, RZ, RZ, R0 ;  /* 0x000000ffff177224 */ /* 0x000fc600078e0000 */
[----:B------:R-:W5:Y:S04]  /*6e730*/  LDL.LU R0, [R1+0x5308] ;  /* 0x0053080001007983 */ /* 0x000f680000300800 */
[----:B----4-:R0:W-:Y:S04]  /*6e740*/  STL.64 [R1+0x52d8], R20 ;  /* 0x0052d81401007387 */ /* 0x0101e80000100a00 */
[----:B0-----:R-:W4:Y:S04]  /*6e750*/  LDL.LU.64 R20, [R1+0x10] ;  /* 0x0000100001147983 */ /* 0x001f280000300a00 */
[----:B------:R-:W5:Y:S04]  /*6e760*/  LDL.LU.64 R28, [R1] ;  /* 0x00000000011c7983 */ /* 0x000f680000300a00 */
        /* <DEDUP_REMOVED lines=10> */
[----:B---3--:R-:W-:Y:S04]  /*6e810*/  STL.64 [R1+0x5300], R26 ;  /* 0x0053001a01007387 */ /* 0x008fe80000100a00 */
[----:B--2---:R0:W-:Y:S04]  /*6e820*/  STL.64 [R1+0x52f8], R24 ;  /* 0x0052f81801007387 */ /* 0x0041e80000100a00 */
[----:B0-----:R-:W4:Y:S04]  /*6e830*/  LDL.LU R24, [R1+0x1e0] ;  /* 0x0001e00001187983 */ /* 0x001f280000300800 */
[----:B------:R-:W4:Y:S04]  /*6e840*/  LDL.LU R25, [R1+0x1e4] ;  /* 0x0001e40001197983 */ /* 0x000f280000300800 */
[----:B------:R-:W4:Y:S04]  /*6e850*/  LDL.LU R26, [R1+0x1e8] ;  /* 0x0001e800011a7983 */ /* 0x000f280000300800 */
[----:B------:R-:W4:Y:S04]  /*6e860*/  LDL.LU R27, [R1+0x1ec] ;  /* 0x0001ec00011b7983 */ /* 0x000f280000300800 */
[----:B------:R-:W2:Y:S04]  /*6e870*/  LDL.LU R12, [R1+0x170] ;  /* 0x00017000010c7983 */ /* 0x000ea80000300800 */
[----:B------:R-:W2:Y:S04]  /*6e880*/  LDL.LU R13, [R1+0x174] ;  /* 0x00017400010d7983 */ /* 0x000ea80000300800 */
[----:B------:R-:W3:Y:S04]  /*6e890*/  LDL.LU R14, [R1+0x178] ;  /* 0x00017800010e7983 */ /* 0x000ee80000300800 */
        /* <DEDUP_REMOVED lines=13> */
[----:B------:R-:W4:Y:S04]  /*6e970*/  LDL.LU R4, [R1+0x13ac] ;  /* 0x0013ac0001047983 */ /* 0x000f280000300800 */
[----:B------:R-:W4:Y:S04]  /*6e980*/  LDL.LU R5, [R1+0x13b4] ;  /* 0x0013b40001057983 */ /* 0x000f280000300800 */
[----:B------:R-:W4:Y:S01]  /*6e990*/  LDL.LU R6, [R1+0x13bc] ;  /* 0x0013bc0001067983 */ /* 0x000f220000300800 */
[----:B-----5:R-:W-:-:S03]  /*6e9a0*/  IMAD.MOV.U32 R11, RZ, RZ, R0 ;  /* 0x000000ffff0b7224 */ /* 0x020fc600078e0000 */
[----:B------:R-:W5:Y:S04]  /*6e9b0*/  LDL.LU R7, [R1+0x13c8] ;  /* 0x0013c80001077983 */ /* 0x000f680000300800 */
[----:B------:R-:W5:Y:S04]  /*6e9c0*/  LDL.LU R0, [R1+0x13c4] ;  /* 0x0013c40001007983 */ /* 0x000f680000300800 */
[----:B------:R-:W-:Y:S04]  /*6e9d0*/  STL.64 [R1+0x390], R24 ;  /* 0x0003901801007387 */ /* 0x000fe80000100a00 */
[----:B------:R0:W-:Y:S04]  /*6e9e0*/  STL.64 [R1+0x398], R26 ;  /* 0x0003981a01007387 */ /* 0x0001e80000100a00 */
[----:B0-----:R-:W2:Y:S04]  /*6e9f0*/  LDL.LU.64 R26, [R1+0x5300] ;  /* 0x00530000011a7983 */ /* 0x001ea80000300a00 */
[----:B------:R-:W2:Y:S01]  /*6ea00*/  LDL.LU.64 R24, [R1+0x52f8] ;  /* 0x0052f80001187983 */ /* 0x000ea20000300a00 */
[----:B------:R-:W-:-:S02]  /*6ea10*/  IMAD.MOV.U32 R3, RZ, RZ, R20 ;  /* 0x000000ffff037224 */ /* 0x000fc400078e0014 */
[----:B------:R-:W-:-:S05]  /*6ea20*/  IMAD.MOV.U32 R2, RZ, RZ, R21 ;  /* 0x000000ffff027224 */ /* 0x000fca00078e0015 */
[----:B------:R-:W-:Y:S04]  /*6ea30*/  STL [R1+0x524c], R2 ;  /* 0x00524c0201007387 */ /* 0x000fe80000100800 */
[----:B------:R-:W-:Y:S01]  /*6ea40*/  STL [R1+0x5248], R3 ;  /* 0x0052480301007387 */ /* 0x000fe20000100800 */
[----:B--2---:R-:W-:Y:S03]  /*6ea50*/  HMMA.16816.F32 R20, R16, R22, R24 ;  /* 0x000000161014723c */ /* 0x004fe60000001818 */
[----:B------:R-:W2:Y:S04]  /*6ea60*/  LDL.LU.64 R26, [R1+0x52f0] ;  /* 0x0052f000011a7983 */ /* 0x000ea80000300a00 */
[----:B------:R-:W2:-:S15]  /*6ea70*/  LDL.LU.64 R24, [R1+0x52e8] ;  /* 0x0052e80001187983 */ /* 0x000e9e0000300a00 */
[----:B------:R-:W-:-:S01]  /*6ea80*/  NOP ;  /* 0x0000000000007918 */ /* 0x000fc20000000000 */
[----:B------:R-:W-:Y:S04]  /*6ea90*/  STL.64 [R1+0x380], R20 ;  /* 0x0003801401007387 */ /* 0x000fe80000100a00 */
[----:B------:R0:W-:Y:S04]  /*6eaa0*/  STL.64 [R1+0x388], R22 ;  /* 0x0003881601007387 */ /* 0x0001e80000100a00 */
[----:B0-----:R-:W3:Y:S04]  /*6eab0*/  LDL.LU.64 R22, [R1+0x52e0] ;  /* 0x0052e00001167983 */ /* 0x001ee80000300a00 */
[----:B------:R-:W3:Y:S01]  /*6eac0*/  LDL.LU.64 R20, [R1+0x52d8] ;  /* 0x0052d80001147983 */ /* 0x000ee20000300a00 */
[----:B------:R-:W-:-:S02]  /*6ead0*/  IMAD.MOV.U32 R2, RZ, RZ, R28 ;  /* 0x000000ffff027224 */ /* 0x000fc400078e001c */
        /* <DEDUP_REMOVED lines=65> */
[----:B------:R-:W2:Y:S04]  /*6eef0*/  LDL.LU R14, [R1+0x148] ;  /* 0x00014800010e7983 */ /* 0x000ea80000300800 */
[----:B------:R-:W2:Y:S01]  /*6ef00*/  LDL.LU R15, [R1+0x14c] ;  /* 0x00014c00010f7983 */ /* 0x000ea20000300800 */
[----:B-----5:R-:W-:-:S02]  /*6ef10*/  IMAD R7, R0, 0x100, R7 ;  /* 0x0000010000077824 */ /* 0x020fc400078e0207 */
[----:B----4-:R-:W-:Y:S02]  /*6ef20*/  IMAD R4, R4, 0x100, R21 ;  /* 0x0000010004047824 */ /* 0x010fe400078e0215 */
[----:B------:R-:W-:Y:S02]  /*6ef30*/  IMAD R5, R5, 0x100, R22 ;  /* 0x0000010005057824 */ /* 0x000fe400078e0216 */
[----:B------:R-:W-:Y:S01]  /*6ef40*/  IMAD R6, R6, 0x100, R23 ;  /* 0x0000010006067824 */ /* 0x000fe200078e0217 */
[----:B--2---:R-:W-:-:S15]  /*6ef50*/  HMMA.16816.F32 R12, R16, R10, R12 ;  /* 0x0000000a100c723c */ /* 0x004fde000000180c */
[----:B------:R-:W-:-:S08]  /*6ef60*/  NOP ;  /* 0x0000000000007918 */ /* 0x000fd00000000000 */
[----:B------:R-:W-:Y:S04]  /*6ef70*/  STL.64 [R1+0x270], R12 ;  /* 0x0002700c01007387 */ /* 0x000fe80000100a00 */
[----:B------:R3:W-:Y:S04]  /*6ef80*/  STL.64 [R1+0x278], R14 ;  /* 0x0002780e01007387 */ /* 0x0007e80000100a00 */
[----:B------:R-:W2:Y:S01]  /*6ef90*/  LDL.LU R0, [R1+0x13cc] ;  /* 0x0013cc0001007983 */ /* 0x000ea20000300800 */
[----:B---3--:R-:W-:Y:S03]  /*6efa0*/  HMMA.16816.F32 R12, R16, R8, R24 ;  /* 0x00000008100c723c */ /* 0x008fe60000001818 */
[----:B------:R-:W-:Y:S04]  /*6efb0*/  STL.64 [R1+0x5130], R10 ;  /* 0x0051300a01007387 */ /* 0x000fe80000100a00 */
[----:B------:R0:W-:-:S15]  /*6efc0*/  STL.64 [R1+0x5128], R8 ;  /* 0x0051280801007387 */ /* 0x0001de0000100a00 */
[----:B------:R-:W-:-:S01]  /*6efd0*/  NOP ;  /* 0x0000000000007918 */ /* 0x000fc20000000000 */
[----:B------:R1:W-:Y:S04]  /*6efe0*/  STL.64 [R1+0x260], R12 ;  /* 0x0002600c01007387 */ /* 0x0003e80000100a00 */
[----:B------:R3:W-:Y:S04]  /*6eff0*/  STL.64 [R1+0x268], R14 ;  /* 0x0002680e01007387 */ /* 0x0007e80000100a00 */
[----:B0-----:R-:W4:Y:S04]  /*6f000*/  LDL.LU R8, [R1+0x70] ;  /* 0x0000700001087983 */ /* 0x001f280000300800 */
[----:B------:R-:W4:Y:S04]  /*6f010*/  LDL.LU R9, [R1+0x74] ;  /* 0x0000740001097983 */ /* 0x000f280000300800 */
[----:B------:R-:W5:Y:S04]  /*6f020*/  LDL.LU R10, [R1+0x78] ;  /* 0x00007800010a7983 */ /* 0x000f680000300800 */
[----:B------:R-:W5:Y:S04]  /*6f030*/  LDL.LU R11, [R1+0x7c] ;  /* 0x00007c00010b7983 */ /* 0x000f680000300800 */
[----:B-1----:R-:W2:Y:S04]  /*6f040*/  LDL.LU R12, [R1+0x90] ;  /* 0x00009000010c7983 */ /* 0x002ea80000300800 */
[----:B------:R-:W2:Y:S04]  /*6f050*/  LDL.LU R13, [R1+0x94] ;  /* 0x00009400010d7983 */ /* 0x000ea80000300800 */
[----:B---3--:R-:W3:Y:S04]  /*6f060*/  LDL.LU R14, [R1+0x98] ;  /* 0x00009800010e7983 */ /* 0x008ee80000300800 */
[----:B------:R-:W3:Y:S04]  /*6f070*/  LDL.LU R15, [R1+0x9c] ;  /* 0x00009c00010f7983 */ /* 0x000ee80000300800 */
        /* <DEDUP_REMOVED lines=10> */
[----:B-----5:R0:W-:Y:S02]  /*6f120*/  STL.64 [R1+0x51a0], R22 ;  /* 0x0051a01601007387 */ /* 0x0201e40000100a00 */
[----:B0-----:R-:W-:-:S02]  /*6f130*/  IMAD.MOV.U32 R22, RZ, RZ, R2 ;  /* 0x000000ffff167224 */ /* 0x001fc400078e0002 */
[----:B------:R-:W-:Y:S01]  /*6f140*/  IMAD.MOV.U32 R23, RZ, RZ, R3 ;  /* 0x000000ffff177224 */ /* 0x000fe200078e0003 */
[----:B------:R-:W5:Y:S04]  /*6f150*/  LDL.LU R2, [R1+0x524c] ;  /* 0x00524c0001027983 */ /* 0x000f680000300800 */
[----:B------:R-:W2:Y:S04]  /*6f160*/  LDL.LU R3, [R1+0x5248] ;  /* 0x0052480001037983 */ /* 0x000ea80000300800 */
[----:B----4-:R0:W-:Y:S04]  /*6f170*/  STL.64 [R1+0x5198], R20 ;  /* 0x0051981401007387 */ /* 0x0101e80000100a00 */
[----:B------:R-:W-:Y:S04]  /*6f180*/  STL.64 [R1+0x51b8], R22 ;  /* 0x0051b81601007387 */ /* 0x000fe80000100a00 */
[----:B------:R-:W4:Y:S04]  /*6f190*/  LDL.LU R24, [R1+0xd0] ;  /* 0x0000d00001187983 */ /* 0x000f280000300800 */
[----:B------:R-:W4:Y:S04]  /*6f1a0*/  LDL.LU R25, [R1+0xd4] ;  /* 0x0000d40001197983 */ /* 0x000f280000300800 */
[----:B------:R-:W3:Y:S04]  /*6f1b0*/  LDL.LU R26, [R1+0xd8] ;  /* 0x0000d800011a7983 */ /* 0x000ee80000300800 */
[----:B------:R-:W3:Y:S04]  /*6f1c0*/  LDL.LU R27, [R1+0xdc] ;  /* 0x0000dc00011b7983 */ /* 0x000ee80000300800 */
[----:B0-----:R-:W5:Y:S04]  /*6f1d0*/  LDL.LU R20, [R1+0x8] ;  /* 0x0000080001147983 */ /* 0x001f680000300800 */
[----:B------:R-:W5:Y:S04]  /*6f1e0*/  LDL.LU R21, [R1+0xc] ;  /* 0x00000c0001157983 */ /* 0x000f680000300800 */
[----:B-----5:R-:W-:Y:S04]  /*6f1f0*/  STL.64 [R1+0x51d0], R20 ;  /* 0x0051d01401007387 */ /* 0x020fe80000100a00 */
[----:B---3--:R-:W-:Y:S04]  /*6f200*/  STL.64 [R1+0x51b0], R26 ;  /* 0x0051b01a01007387 */ /* 0x008fe80000100a00 */
[----:B----4-:R0:W-:Y:S04]  /*6f210*/  STL.64 [R1+0x51a8], R24 ;  /* 0x0051a81801007387 */ /* 0x0101e80000100a00 */
[----:B0-----:R-:W3:Y:S04]  /*6f220*/  LDL.LU R24, [R1+0xe0] ;  /* 0x0000e00001187983 */ /* 0x001ee80000300800 */
[----:B------:R-:W3:Y:S04]  /*6f230*/  LDL.LU R25, [R1+0xe4] ;  /* 0x0000e40001197983 */ /* 0x000ee80000300800 */
[----:B------:R-:W4:Y:S04]  /*6f240*/  LDL.LU R26, [R1+0xe8] ;  /* 0x0000e800011a7983 */ /* 0x000f280000300800 */
[----:B------:R-:W4:Y:S01]  /*6f250*/  LDL.LU R27, [R1+0xec] ;  /* 0x0000ec00011b7983 */ /* 0x000f220000300800 */
[----:B--2---:R-:W-:-:S02]  /*6f260*/  IMAD.MOV.U32 R22, RZ, RZ, R3 ;  /* 0x000000ffff167224 */ /* 0x004fc400078e0003 */
[----:B------:R-:W-:Y:S01]  /*6f270*/  IMAD.MOV.U32 R23, RZ, RZ, R2 ;  /* 0x000000ffff177224 */ /* 0x000fe200078e0002 */
[----:B------:R-:W2:Y:S04]  /*6f280*/  LDL.LU R3, [R1+0x5244] ;  /* 0x0052440001037983 */ /* 0x000ea80000300800 */
[----:B------:R-:W5:Y:S04]  /*6f290*/  LDL.LU R2, [R1+0x5240] ;  /* 0x0052400001027983 */ /* 0x000f680000300800 */
[----:B------:R-:W-:Y:S04]  /*6f2a0*/  STL.64 [R1+0x51e8], R22 ;  /* 0x0051e81601007387 */ /* 0x000fe80000100a00 */
[----:B----4-:R-:W-:Y:S04]  /*6f2b0*/  STL.64 [R1+0x51c8], R26 ;  /* 0x0051c81a01007387 */ /* 0x010fe80000100a00 */
[----:B---3--:R0:W-:Y:S04]  /*6f2c0*/  STL.64 [R1+0x51c0], R24 ;  /* 0x0051c01801007387 */ /* 0x0081e80000100a00 */
[----:B0-----:R-:W3:Y:S04]  /*6f2d0*/  LDL.LU R24, [R1+0xf0] ;  /* 0x0000f00001187983 */ /* 0x001ee80000300800 */
[----:B------:R-:W3:Y:S04]  /*6f2e0*/  LDL.LU R25, [R1+0xf4] ;  /* 0x0000f40001197983 */ /* 0x000ee80000300800 */
[----:B------:R-:W4:Y:S04]  /*6f2f0*/  LDL.LU R26, [R1+0xf8] ;  /* 0x0000f800011a7983 */ /* 0x000f280000300800 */
[----:B------:R-:W4:Y:S04]  /*6f300*/  LDL.LU R27, [R1+0xfc] ;  /* 0x0000fc00011b7983 */ /* 0x000f280000300800 */
[----:B------:R-:W3:Y:S04]  /*6f310*/  LDL.LU R20, [R1+0x18] ;  /* 0x0000180001147983 */ /* 0x000ee80000300800 */
[----:B------:R-:W3:Y:S01]  /*6f320*/  LDL.LU R21, [R1+0x1c] ;  /* 0x00001c0001157983 */ /* 0x000ee20000300800 */
[----:B-----5:R-:W-:-:S02]  /*6f330*/  IMAD.MOV.U32 R22, RZ, RZ, R2 ;  /* 0x000000ffff167224 */ /* 0x020fc400078e0002 */
[----:B--2---:R-:W-:Y:S01]  /*6f340*/  IMAD.MOV.U32 R23, RZ, RZ, R3 ;  /* 0x000000ffff177224 */ /* 0x004fe200078e0003 */
[----:B---3--:R0:W-:Y:S04]  /*6f350*/  STL.64 [R1+0x5200], R20 ;  /* 0x0052001401007387 */ /* 0x0081e80000100a00 */
[----:B0-----:R-:W2:Y:S04]  /*6f360*/  LDL R20, [R1+0x20] ;  /* 0x0000200001147983 */ /* 0x001ea80000100800 */
[----:B------:R-:W2:Y:S04]  /*6f370*/  LDL R21, [R1+0x24] ;  /* 0x0000240001157983 */ /* 0x000ea80000100800 */
[----:B----4-:R-:W-:Y:S04]  /*6f380*/  STL.64 [R1+0x51e0], R26 ;  /* 0x0051e01a01007387 */ /* 0x010fe80000100a00 */
[----:B------:R0:W-:Y:S04]  /*6f390*/  STL.64 [R1+0x51d8], R24 ;  /* 0x0051d81801007387 */ /* 0x0001e80000100a00 */
[----:B0-----:R-:W3:Y:S04]  /*6f3a0*/  LDL.LU R24, [R1+0x100] ;  /* 0x0001000001187983 */ /* 0x001ee80000300800 */
[----:B------:R-:W3:Y:S04]  /*6f3b0*/  LDL.LU R25, [R1+0x104] ;  /* 0x0001040001197983 */ /* 0x000ee80000300800 */
[----:B------:R-:W4:Y:S04]  /*6f3c0*/  LDL.LU R26, [R1+0x108] ;  /* 0x00010800011a7983 */ /* 0x000f280000300800 */
[----:B------:R-:W4:Y:S04]  /*6f3d0*/  LDL.LU R27, [R1+0x10c] ;  /* 0x00010c00011b7983 */ /* 0x000f280000300800 */
[----:B------:R-:W5:Y:S04]  /*6f3e0*/  LDL.LU R2, [R1+0x523c] ;  /* 0x00523c0001027983 */ /* 0x000f680000300800 */
[----:B------:R-:W5:Y:S04]  /*6f3f0*/  LDL.LU R3, [R1+0x5238] ;  /* 0x0052380001037983 */ /* 0x000f680000300800 */
[----:B------:R-:W-:Y:S04]  /*6f400*/  STL.64 [R1+0x5230], R22 ;  /* 0x0052301601007387 */ /* 0x000fe80000100a00 */
[----:B--2---:R0:W-:Y:S04]  /*6f410*/  STL.64 [R1+0x5228], R20 ;  /* 0x0052281401007387 */ /* 0x0041e80000100a00 */
[----:B0-----:R-:W5:Y:S04]  /*6f420*/  LDL.LU R20, [R1+0x2a0] ;  /* 0x0002a00001147983 */ /* 0x001f680000300800 */
[----:B------:R-:W5:Y:S04]  /*6f430*/  LDL.LU R21, [R1+0x2a4] ;  /* 0x0002a40001157983 */ /* 0x000f680000300800 */
[----:B------:R-:W5:Y:S04]  /*6f440*/  LDL.LU R22, [R1+0x2a8] ;  /* 0x0002a80001167983 */ /* 0x000f680000300800 */
[----:B------:R-:W5:Y:S04]  /*6f450*/  LDL.LU R23, [R1+0x2ac] ;  /* 0x0002ac0001177983 */ /* 0x000f680000300800 */
[----:B----4-:R-:W-:Y:S04]  /*6f460*/  STL.64 [R1+0x51f8], R26 ;  /* 0x0051f81a01007387 */ /* 0x010fe80000100a00 */
[----:B---3--:R0:W-:Y:S04]  /*6f470*/  STL.64 [R1+0x51f0], R24 ;  /* 0x0051f01801007387 */ /* 0x0081e80000100a00 */
        /* <DEDUP_REMOVED lines=10> */
[C---:B-----5:R-:W-:Y:S03]  /*6f520*/  HMMA.16816.F32 R20, R16.reuse, R2, R20 ;  /* 0x000000021014723c */ /* 0x060fe60000001814 */
        /* <DEDUP_REMOVED lines=22> */
[----:B--2---:R-:W-:Y:S02]  /*6f690*/  HMMA.16816.F32 R16, R16, R20, R24 ;  /* 0x000000141010723c */ /* 0x004fe40000001818 */
[----:B------:R-:W5:Y:S04]  /*6f6a0*/  LDL.LU.64 R26, [R1+0x5220] ;  /* 0x00522000011a7983 */ /* 0x000f680000300a00 */
[----:B------:R-:W5:-:S15]  /*6f6b0*/  LDL.LU.64 R24, [R1+0x5218] ;  /* 0x0052180001187983 */ /* 0x000f5e0000300a00 */
[----:B------:R-:W-:-:S02]  /*6f6c0*/  NOP ;  /* 0x0000000000007918 */ /* 0x000fc40000000000 */
[----:B------:R0:W-:Y:S04]  /*6f6d0*/  STL.64 [R1+0x220], R16 ;  /* 0x0002201001007387 */ /* 0x0001e80000100a00 */
[----:B------:R1:W-:Y:S04]  /*6f6e0*/  STL.64 [R1+0x228], R18 ;  /* 0x0002281201007387 */ /* 0x0003e80000100a00 */
[----:B0-----:R-:W2:Y:S04]  /*6f6f0*/  LDL.LU R16, [R1+0x13d0] ;  /* 0x0013d00001107983 */ /* 0x001ea80000300800 */
[----:B------:R-:W2:Y:S04]  /*6f700*/  LDL.LU R17, [R1+0x13d4] ;  /* 0x0013d40001117983 */ /* 0x000ea80000300800 */
[----:B-1----:R-:W3:Y:S04]  /*6f710*/  LDL.LU R18, [R1+0x13dc] ;  /* 0x0013dc0001127983 */ /* 0x002ee80000300800 */
[----:B------:R-:W3:Y:S01]  /*6f720*/  LDL.LU R19, [R1+0x13e4] ;  /* 0x0013e40001137983 */ /* 0x000ee20000300800 */
[----:B------:R-:W-:-:S02]  /*6f730*/  F2FP.F16.E4M3.UNPACK_B R4, R4 ;  /* 0x00000004ff04723e */ /* 0x000fc400020006ff */
[----:B------:R-:W-:Y:S02]  /*6f740*/  F2FP.F16.E4M3.UNPACK_B R5, R5 ;  /* 0x00000005ff05723e */ /* 0x000fe400020006ff */
[----:B------:R-:W-:Y:S02]  /*6f750*/  F2FP.F16.E4M3.UNPACK_B R6, R6 ;  /* 0x00000006ff06723e */ /* 0x000fe400020006ff */
[----:B------:R-:W-:-:S07]  /*6f760*/  F2FP.F16.E4M3.UNPACK_B R7, R7 ;  /* 0x00000007ff07723e */ /* 0x000fce00020006ff */
[C---:B-----5:R-:W-:Y:S01]  /*6f770*/  HMMA.16816.F32 R20, R4.reuse, R22, R24 ;  /* 0x000000160414723c */ /* 0x060fe20000001818 */
[----:B---3--:R-:W-:Y:S04]  /*6f780*/  STL.64 [R1+0x5120], R18 ;  /* 0x0051201201007387 */ /* 0x008fe80000100a00 */
[----:B--2---:R0:W-:Y:S04]  /*6f790*/  STL.64 [R1+0x5118], R16 ;  /* 0x0051181001007387 */ /* 0x0041e80000100a00 */
[----:B0-----:R-:W2:Y:S04]  /*6f7a0*/  LDL.LU R16, [R1+0x60] ;  /* 0x0000600001107983 */ /* 0x001ea80000300800 */
[----:B------:R-:W2:Y:S04]  /*6f7b0*/  LDL.LU R17, [R1+0x64] ;  /* 0x0000640001117983 */ /* 0x000ea80000300800 */
[----:B------:R-:W2:Y:S04]  /*6f7c0*/  LDL.LU R18, [R1+0x68] ;  /* 0x0000680001127983 */ /* 0x000ea80000300800 */
[----:B------:R-:W2:Y:S04]  /*6f7d0*/  LDL.LU R19, [R1+0x6c] ;  /* 0x00006c0001137983 */ /* 0x000ea80000300800 */
[----:B------:R-:W3:Y:S04]  /*6f7e0*/  LDL.LU.64 R26, [R1+0x5210] ;  /* 0x00521000011a7983 */ /* 0x000ee80000300a00 */
[----:B------:R-:W3:Y:S04]  /*6f7f0*/  LDL.LU.64 R24, [R1+0x5208] ;  /* 0x0052080001187983 */ /* 0x000ee80000300a00 */
        /* <DEDUP_REMOVED lines=36> */
[----:B0-----:R-:W5:Y:S04]  /*6fa40*/  LDL.LU.64 R26, [R1+0x5190] ;  /* 0x00519000011a7983 */ /* 0x001f680000300a00 */
[----:B------:R-:W3:Y:S04]  /*6fa50*/  LDL.LU.64 R24, [R1+0x5188] ;  /* 0x0051880001187983 */ /* 0x000ee80000300a00 */
[----:B------:R-:W2:Y:S04]  /*6fa60*/  LDL.LU R28, [R1+0x13e0] ;  /* 0x0013e000011c7983 */ /* 0x000ea80000300800 */
[----:B------:R-:W2:Y:S01]  /*6fa70*/  LDL.LU R29, [R1+0x13e8] ;  /* 0x0013e800011d7983 */ /* 0x000ea20000300800 */
[----:B-----5:R-:W-:-:S15]  /*6fa80*/  HMMA.16816.F32 R20, R4, R26, R20 ;  /* 0x0000001a0414723c */ /* 0x020fde0000001814 */
[----:B------:R-:W-:-:S08]  /*6fa90*/  NOP ;  /* 0x0000000000007918 */ /* 0x000fd00000000000 */
[----:B------:R-:W-:Y:S04]  /*6faa0*/  STL.64 [R1+0x150], R20 ;  /* 0x0001501401007387 */ /* 0x000fe80000100a00 */
[----:B------:R0:W-:Y:S04]  /*6fab0*/  STL.64 [R1+0x158], R22 ;  /* 0x0001581601007387 */ /* 0x0001e80000100a00 */
[----:B0-----:R-:W3:Y:S04]  /*6fac0*/  LDL.LU.64 R22, [R1+0x5180] ;  /* 0x0051800001167983 */ /* 0x001ee80000300a00 */
[----:B------:R-:W3:Y:S02]  /*6fad0*/  LDL.LU.64 R20, [R1+0x5178] ;  /* 0x0051780001147983 */ /* 0x000ee40000300a00 */
[----:B---3--:R-:W-:Y:S02]  /*6fae0*/  HMMA.16816.F32 R24, R4, R24, R20 ;  /* 0x000000180418723c */ /* 0x008fe40000001814 */
[----:B------:R-:W3:Y:S04]  /*6faf0*/  LDL.LU.64 R22, [R1+0x5170] ;  /* 0x0051700001167983 */ /* 0x000ee80000300a00 */
[----:B------:R-:W5:-:S15]  /*6fb00*/  LDL.LU.64 R20, [R1+0x5168] ;  /* 0x0051680001147983 */ /* 0x000f5e0000300a00 */
[----:B------:R-:W-:-:S02]  /*6fb10*/  NOP ;  /* 0x0000000000007918 */ /* 0x000fc40000000000 */
[----:B------:R0:W-:Y:S04]  /*6fb20*/  STL.64 [R1+0x130], R24 ;  /* 0x0001301801007387 */ /* 0x0001e80000100a00 */
[----:B------:R1:W-:Y:S04]  /*6fb30*/  STL.64 [R1+0x138], R26 ;  /* 0x0001381a01007387 */ /* 0x0003e80000100a00 */
[----:B0-----:R-:W2:Y:S04]  /*6fb40*/  LDL.LU R24, [R1+0x30] ;  /* 0x0000300001187983 */ /* 0x001ea80000300800 */
[----:B------:R-:W2:Y:S04]  /*6fb50*/  LDL.LU R25, [R1+0x34] ;  /* 0x0000340001197983 */ /* 0x000ea80000300800 */
[----:B-1----:R-:W2:Y:S04]  /*6fb60*/  LDL.LU R26, [R1+0x38] ;  /* 0x00003800011a7983 */ /* 0x002ea80000300800 */
[----:B------:R-:W2:Y:S01]  /*6fb70*/  LDL.LU R27, [R1+0x3c] ;  /* 0x00003c00011b7983 */ /* 0x000ea20000300800 */
[----:B---3--:R-:W-:-:S15]  /*6fb80*/  HMMA.16816.F32 R12, R4, R22, R12 ;  /* 0x00000016040c723c */ /* 0x008fde000000180c */
[----:B------:R-:W-:-:S08]  /*6fb90*/  NOP ;  /* 0x0000000000007918 */ /* 0x000fd00000000000 */
[----:B------:R-:W-:Y:S04]  /*6fba0*/  STL.64 [R1+0x110], R12 ;  /* 0x0001100c01007387 */ /* 0x000fe80000100a00 */
[----:B------:R0:W-:Y:S04]  /*6fbb0*/  STL.64 [R1+0x118], R14 ;  /* 0x0001180e01007387 */ /* 0x0001e80000100a00 */
[----:B0-----:R-:W5:Y:S04]  /*6fbc0*/  LDL.LU.64 R14, [R1+0x5160] ;  /* 0x00516000010e7983 */ /* 0x001f680000300a00 */
[----:B------:R-:W5:Y:S04]  /*6fbd0*/  LDL.LU.64 R12, [R1+0x5158] ;  /* 0x00515800010c7983 */ /* 0x000f680000300a00 */
[----:B------:R-:W3:Y:S01]  /*6fbe0*/  LDL.LU R23, [R1+0x13d8] ;  /* 0x0013d80001177983 */ /* 0x000ee20000300800 */
[----:B-----5:R-:W-:-:S15]  /*6fbf0*/  HMMA.16816.F32 R12, R4, R20, R12 ;  /* 0x00000014040c723c */ /* 0x020fde000000180c */
[----:B------:R-:W-:-:S08]  /*6fc00*/  NOP ;  /* 0x0000000000007918 */ /* 0x000fd00000000000 */
[----:B------:R-:W-:Y:S04]  /*6fc10*/  STL.64 [R1+0xf0], R12 ;  /* 0x0000f00c01007387 */ /* 0x000fe80000100a00 */
[----:B------:R0:W-:Y:S04]  /*6fc20*/  STL.64 [R1+0xf8], R14 ;  /* 0x0000f80e01007387 */ /* 0x0001e80000100a00 */
[----:B0-----:R-:W4:Y:S04]  /*6fc30*/  LDL.LU.64 R14, [R1+0x5150] ;  /* 0x00515000010e7983 */ /* 0x001f280000300a00 */
[----:B------:R-:W5:Y:S01]  /*6fc40*/  LDL.LU.64 R12, [R1+0x5148] ;  /* 0x00514800010c7983 */ /* 0x000f620000300a00 */
[----:B----4-:R-:W-:-:S15]  /*6fc50*/  HMMA.16816.F32 R8, R4, R14, R8 ;  /* 0x0000000e0408723c */ /* 0x010fde0000001808 */
[----:B------:R-:W-:-:S08]  /*6fc60*/  NOP ;  /* 0x0000000000007918 */ /* 0x000fd00000000000 */
[----:B------:R-:W-:Y:S04]  /*6fc70*/  STL.64 [R1+0xd0], R8 ;  /* 0x0000d00801007387 */ /* 0x000fe80000100a00 */
[----:B------:R0:W-:Y:S04]  /*6fc80*/  STL.64 [R1+0xd8], R10 ;  /* 0x0000d80a01007387 */ /* 0x0001e80000100a00 */
[----:B0-----:R-:W5:Y:S04]  /*6fc90*/  LDL.LU.64 R10, [R1+0x5140] ;  /* 0x00514000010a7983 */ /* 0x001f680000300a00 */
[----:B------:R-:W5:Y:S02]  /*6fca0*/  LDL.LU.64 R8, [R1+0x5138] ;  /* 0x0051380001087983 */ /* 0x000f640000300a00 */
[----:B-----5:R-:W-:Y:S02]  /*6fcb0*/  HMMA.16816.F32 R12, R4, R12, R8 ;  /* 0x0000000c040c723c */ /* 0x020fe40000001808 */
[----:B------:R-:W2:Y:S04]  /*6fcc0*/  LDL.LU.64 R10, [R1+0x5130] ;  /* 0x00513000010a7983 */ /* 0x000ea80000300a00 */
[----:B------:R-:W4:-:S15]  /*6fcd0*/  LDL.LU.64 R8, [R1+0x5128] ;  /* 0x0051280001087983 */ /* 0x000f1e0000300a00 */
[----:B------:R-:W-:-:S02]  /*6fce0*/  NOP ;  /* 0x0000000000007918 */ /* 0x000fc40000000000 */
[----:B------:R0:W-:Y:S04]  /*6fcf0*/  STL.64 [R1+0xb0], R12 ;  /* 0x0000b00c01007387 */ /* 0x0001e80000100a00 */
[----:B------:R1:W-:Y:S04]  /*6fd00*/  STL.64 [R1+0xb8], R14 ;  /* 0x0000b80e01007387 */ /* 0x0003e80000100a00 */
[----:B0-----:R-:W4:Y:S04]  /*6fd10*/  LDL.LU R12, [R1+0x40] ;  /* 0x00004000010c7983 */ /* 0x001f280000300800 */
[----:B------:R-:W4:Y:S04]  /*6fd20*/  LDL.LU R13, [R1+0x44] ;  /* 0x00004400010d7983 */ /* 0x000f280000300800 */
[----:B-1----:R-:W4:Y:S04]  /*6fd30*/  LDL.LU R14, [R1+0x48] ;  /* 0x00004800010e7983 */ /* 0x002f280000300800 */
[----:B------:R-:W4:Y:S01]  /*6fd40*/  LDL.LU R15, [R1+0x4c] ;  /* 0x00004c00010f7983 */ /* 0x000f220000300800 */
[----:B--2---:R-:W-:-:S15]  /*6fd50*/  HMMA.16816.F32 R16, R4, R10, R16 ;  /* 0x0000000a0410723c */ /* 0x004fde0000001810 */
[----:B------:R-:W-:-:S08]  /*6fd60*/  NOP ;  /* 0x0000000000007918 */ /* 0x000fd00000000000 */
[----:B------:R-:W-:Y:S04]  /*6fd70*/  STL.64 [R1+0x90], R16 ;  /* 0x0000901001007387 */ /* 0x000fe80000100a00 */
[----:B------:R0:W-:Y:S04]  /*6fd80*/  STL.64 [R1+0x98], R18 ;  /* 0x0000981201007387 */ /* 0x0001e80000100a00 */
[----:B0-----:R-:W2:Y:S04]  /*6fd90*/  LDL.LU.64 R18, [R1+0x5120] ;  /* 0x0051200001127983 */ /* 0x001ea80000300a00 */
[----:B------:R-:W5:Y:S01]  /*6fda0*/  LDL.LU.64 R16, [R1+0x5118] ;  /* 0x0051180001107983 */ /* 0x000f620000300a00 */
[C---:B----4-:R-:W-:Y:S06]  /*6fdb0*/  HMMA.16816.F32 R8, R4.reuse, R8, R12 ;  /* 0x000000080408723c */ /* 0x050fec000000180c */
[----:B------:R-:W-:Y:S01]  /*6fdc0*/  HMMA.16816.F32 R12, R4, R2, R24 ;  /* 0x00000002040c723c */ /* 0x000fe20000001818 */
[----:B-----5:R-:W-:-:S02]  /*6fdd0*/  IMAD R16, R0, 0x100, R16 ;  /* 0x0000010000107824 */ /* 0x020fc400078e0210 */
[----:B------:R-:W4:-:S14]  /*6fde0*/  LDL.LU R0, [R1+0xdb4] ;  /* 0x000db40001007983 */ /* 0x000f1c0000300800 */
[----:B------:R0:W-:Y:S04]  /*6fdf0*/  STL.64 [R1+0x70], R8 ;  /* 0x0000700801007387 */ /* 0x0001e80000100a00 */
[----:B------:R1:W-:Y:S04]  /*6fe00*/  STL.64 [R1+0x78], R10 ;  /* 0x0000780a01007387 */ /* 0x0003e80000100a00 */
[----:B0-----:R-:W5:Y:S04]  /*6fe10*/  LDL.LU R8, [R1+0x3e0] ;  /* 0x0003e00001087983 */ /* 0x001f680000300800 */
[----:B------:R-:W-:Y:S04]  /*6fe20*/  STL.64 [R1+0x40], R12 ;  /* 0x0000400c01007387 */ /* 0x000fe80000100a00 */
[----:B------:R-:W-:Y:S04]  /*6fe30*/  STL.64 [R1+0x48], R14 ;  /* 0x0000480e01007387 */ /* 0x000fe80000100a00 */
[----:B------:R-:W5:Y:S04]  /*6fe40*/  LDL.LU R9, [R1+0x3e4] ;  /* 0x0003e40001097983 */ /* 0x000f680000300800 */
[----:B-1----:R-:W3:Y:S04]  /*6fe50*/  LDL.LU R10, [R1+0x3e8] ;  /* 0x0003e800010a7983 */ /* 0x002ee80000300800 */
[----:B------:R-:W3:Y:S04]  /*6fe60*/  LDL.LU R11, [R1+0x3ec] ;  /* 0x0003ec00010b7983 */ /* 0x000ee80000300800 */
[----:B------:R-:W2:Y:S04]  /*6fe70*/  LDL R20, [R1+0xd80] ;  /* 0x000d800001147983 */ /* 0x000ea80000100800 */
[----:B------:R-:W2:Y:S04]  /*6fe80*/  LDL R21, [R1+0xd84] ;  /* 0x000d840001157983 */ /* 0x000ea80000100800 */
[----:B--2---:R-:W-:Y:S04]  /*6fe90*/  STL.64 [R1+0x5100], R20 ;  /* 0x0051001401007387 */ /* 0x004fe80000100a00 */
[----:B---3--:R-:W-:Y:S04]  /*6fea0*/  STL.64 [R1+0x50b0], R10 ;  /* 0x0050b00a01007387 */ /* 0x008fe80000100a00 */
[----:B-----5:R-:W-:Y:S04]  /*6feb0*/  STL.64 [R1+0x50a8], R8 ;  /* 0x0050a80801007387 */ /* 0x020fe80000100a00 */
[----:B------:R-:W2:Y:S04]  /*6fec0*/  LDL R26, [R1+0xda0] ;  /* 0x000da000011a7983 */ /* 0x000ea80000100800 */
[----:B------:R-:W2:Y:S04]  /*6fed0*/  LDL R27, [R1+0xda4] ;  /* 0x000da400011b7983 */ /* 0x000ea80000100800 */
[----:B------:R-:W3:Y:S01]  /*6fee0*/  LDL R25, [R1+0xdb0] ;  /* 0x000db00001197983 */ /* 0x000ee20000100800 */
[----:B------:R-:W-:-:S02]  /*6fef0*/  IMAD R18, R18, 0x100, R28 ;  /* 0x0000010012127824 */ /* 0x000fc400078e021c */
[----:B------:R-:W-:Y:S01]  /*6ff00*/  IMAD R19, R19, 0x100, R29 ;  /* 0x0000010013137824 */ /* 0x000fe200078e021d */
[----:B------:R-:W5:Y:S04]  /*6ff10*/  LDL R28, [R1+0xd90] ;  /* 0x000d9000011c7983 */ /* 0x000f680000100800 */
[----:B------:R-:W4:Y:S04]  /*6ff20*/  LDL R29, [R1+0xd94] ;  /* 0x000d9400011d7983 */ /* 0x000f280000100800 */
[----:B--2---:R-:W-:Y:S04]  /*6ff30*/  STL.64 [R1+0x50c0], R26 ;  /* 0x0050c01a01007387 */ /* 0x004fe80000100a00 */
[----:B---3--:R0:W-:Y:S04]  /*6ff40*/  STL [R1+0x50b8], R25 ;  /* 0x0050b81901007387 */ /* 0x0081e80000100800 */
[----:B------:R-:W2:Y:S04]  /*6ff50*/  LDL.LU R24, [R1+0x330] ;  /* 0x0003300001187983 */ /* 0x000ea80000300800 */
[----:B0-----:R-:W2:Y:S04]  /*6ff60*/  LDL.LU R25, [R1+0x334] ;  /* 0x0003340001197983 */ /* 0x001ea80000300800 */
[----:B------:R-:W3:Y:S04]  /*6ff70*/  LDL.LU R26, [R1+0x338] ;  /* 0x00033800011a7983 */ /* 0x000ee80000300800 */
[----:B------:R-:W3:Y:S04]  /*6ff80*/  LDL.LU R27, [R1+0x33c] ;  /* 0x00033c00011b7983 */ /* 0x000ee80000300800 */
[----:B------:R-:W5:Y:S04]  /*6ff90*/  LDL.LU R20, [R1+0x20] ;  /* 0x0000200001147983 */ /* 0x000f680000300800 */
[----:B------:R-:W5:Y:S04]  /*6ffa0*/  LDL.LU R21, [R1+0x24] ;  /* 0x0000240001157983 */ /* 0x000f680000300800 */
[----:B------:R-:W4:Y:S04]  /*6ffb0*/  LDL R10, [R1+0xd70] ;  /* 0x000d7000010a7983 */ /* 0x000f280000100800 */
[----:B------:R-:W4:Y:S04]  /*6ffc0*/  LDL R11, [R1+0xd74] ;  /* 0x000d7400010b7983 */ /* 0x000f280000100800 */
[----:B------:R-:W5:Y:S04]  /*6ffd0*/  LDL R2, [R1+0xd60] ;  /* 0x000d600001027983 */ /* 0x000f680000100800 */
[----:B------:R-:W5:Y:S04]  /*6ffe0*/  LDL R3, [R1+0xd64] ;  /* 0x000d640001037983 */ /* 0x000f680000100800 */
        /* <DEDUP_REMOVED lines=31> */
[----:B------:R-:W2:Y:S01]  /*701e0*/  LDL.LU R14, [R1+0x468] ;  /* 0x00046800010e7983 */ /* 0x000ea20000300800 */
[----:B------:R-:W-:-:S03]  /*701f0*/  IMAD R17, R17, 0x100, R23 ;  /* 0x0000010011117824 */ /* 0x000fc600078e0217 */
[----:B------:R-:W2:Y:S04]  /*70200*/  LDL.LU R15, [R1+0x46c] ;  /* 0x00046c00010f7983 */ /* 0x000ea80000300800 */
[----:B------:R-:W3:Y:S04]  /*70210*/  LDL R22, [R1+0xdc0] ;  /* 0x000dc00001167983 */ /* 0x000ee80000100800 */
[----:B------:R-:W3:Y:S01]  /*70220*/  LDL R23, [R1+0xdc4] ;  /* 0x000dc40001177983 */ /* 0x000ee20000100800 */
[----:B-----5:R-:W-:Y:S03]  /*70230*/  HMMA.16816.F32 R4, R4, R20, R24 ;  /* 0x000000140404723c */ /* 0x020fe60000001818 */
[----:B------:R-:W5:Y:S04]  /*70240*/  LDL.LU.64 R26, [R1+0x5110] ;  /* 0x00511000011a7983 */ /* 0x000f680000300a00 */
[----:B------:R-:W5:Y:S01]  /*70250*/  LDL.LU.64 R24, [R1+0x5108] ;  /* 0x0051080001187983 */ /* 0x000f620000300a00 */
[----:B------:R-:W-:-:S02]  /*70260*/  F2FP.F16.E4M3.UNPACK_B R16, R16 ;  /* 0x00000010ff10723e */ /* 0x000fc400020006ff */
[----:B------:R-:W-:Y:S02]  /*70270*/  F2FP.F16.E4M3.UNPACK_B R17, R17 ;  /* 0x00000011ff11723e */ /* 0x000fe400020006ff */
[----:B------:R-:W-:Y:S02]  /*70280*/  F2FP.F16.E4M3.UNPACK_B R18, R18 ;  /* 0x00000012ff12723e */ /* 0x000fe400020006ff */
[----:B------:R-:W-:Y:S02]  /*70290*/  F2FP.F16.E4M3.UNPACK_B R19, R19 ;  /* 0x00000013ff13723e */ /* 0x000fe400020006ff */
[----:B----4-:R-:W-:Y:S02]  /*702a0*/  F2FP.F16.E4M3.UNPACK_B R10, R10 ;  /* 0x0000000aff0a723e */ /* 0x010fe400020006ff */
[----:B------:R-:W-:Y:S01]  /*702b0*/  F2FP.F16.E4M3.UNPACK_B R11, R11 ;  /* 0x0000000bff0b723e */ /* 0x000fe200020006ff */
[----:B------:R-:W4:Y:S04]  /*702c0*/  LDL.LU.64 R20, [R1+0x5100] ;  /* 0x0051000001147983 */ /* 0x000f280000300a00 */
[----:B------:R0:W-:Y:S04]  /*702d0*/  STL.64 [R1+0x30], R4 ;  /* 0x0000300401007387 */ /* 0x0001e80000100a00 */
[----:B------:R1:W-:Y:S04]  /*702e0*/  STL.64 [R1+0x38], R6 ;  /* 0x0000380601007387 */ /* 0x0003e80000100a00 */
[----:B0-----:R-:W2:Y:S04]  /*702f0*/  LDL.LU R4, [R1+0x3a0] ;  /* 0x0003a00001047983 */ /* 0x001ea80000300800 */
[----:B------:R-:W-:Y:S04]  /*70300*/  STL [R1+0x28], R10 ;  /* 0x0000280a01007387 */ /* 0x000fe80000100800 */
[----:B------:R-:W2:Y:S04]  /*70310*/  LDL.LU R5, [R1+0x3a4] ;  /* 0x0003a40001057983 */ /* 0x000ea80000300800 */
[----:B------:R-:W-:Y:S04]  /*70320*/  STL [R1+0x2c], R11 ;  /* 0x00002c0b01007387 */ /* 0x000fe80000100800 */
[----:B-1----:R-:W2:Y:S04]  /*70330*/  LDL.LU R6, [R1+0x3a8] ;  /* 0x0003a80001067983 */ /* 0x002ea80000300800 */
[----:B------:R-:W2:Y:S01]  /*70340*/  LDL.LU R7, [R1+0x3ac] ;  /* 0x0003ac0001077983 */ /* 0x000ea20000300800 */
[----:B-----5:R-:W-:-:S15]  /*70350*/  HMMA.16816.F32 R24, R16, R10, R24 ;  /* 0x0000000a1018723c */ /* 0x020fde0000001818 */
[----:B------:R-:W-:-:S08]  /*70360*/  NOP ;  /* 0x0000000000007918 */ /* 0x000fd00000000000 */
[----:B------:R-:W-:Y:S04]  /*70370*/  STL.64 [R1+0x60], R24 ;  /* 0x0000601801007387 */ /* 0x000fe80000100a00 */
[----:B------:R0:W-:Y:S04]  /*70380*/  STL.64 [R1+0x68], R26 ;  /* 0x0000681a01007387 */ /* 0x0001e80000100a00 */
[----:B0-----:R-:W5:Y:S04]  /*70390*/  LDL.LU.64 R26, [R1+0x50f8] ;  /* 0x0050f800011a7983 */ /* 0x001f680000300a00 */
[----:B------:R-:W5:Y:S01]  /*703a0*/  LDL.LU.64 R24, [R1+0x50f0] ;  /* 0x0050f00001187983 */ /* 0x000f620000300a00 */
[----:B------:R-:W-:-:S02]  /*703b0*/  F2FP.F16.E4M3.UNPACK_B R8, R8 ;  /* 0x00000008ff08723e */ /* 0x000fc400020006ff */
[----:B------:R-:W-:-:S03]  /*703c0*/  F2FP.F16.E4M3.UNPACK_B R9, R9 ;  /* 0x00000009ff09723e */ /* 0x000fc600020006ff */
[----:B------:R-:W-:Y:S04]  /*703d0*/  STL [R1+0x18], R8 ;  /* 0x0000180801007387 */ /* 0x000fe80000100800 */
[----:B------:R5:W-:Y:S02]  /*703e0*/  STL [R1+0x1c], R9 ;  /* 0x00001c0901007387 */ /* 0x000be40000100800 */
[----:B-----5:R-:W-:Y:S02]  /*703f0*/  HMMA.16816.F32 R8, R16, R8, R24 ;  /* 0x000000081008723c */ /* 0x020fe40000001818 */
[----:B------:R-:W5:Y:S04]  /*70400*/  LDL.LU.64 R26, [R1+0x50e8] ;  /* 0x0050e800011a7983 */ /* 0x000f680000300a00 */
[----:B------:R-:W5:Y:S01]  /*70410*/  LDL.LU.64 R24, [R1+0x50e0] ;  /* 0x0050e00001187983 */ /* 0x000f620000300a00 */
[----:B------:R-:W-:-:S02]  /*70420*/  F2FP.F16.E4M3.UNPACK_B R2, R2 ;  /* 0x00000002ff02723e */ /* 0x000fc400020006ff */
[----:B------:R-:W-:-:S14]  /*70430*/  F2FP.F16.E4M3.UNPACK_B R3, R3 ;  /* 0x00000003ff03723e */ /* 0x000fdc00020006ff */
[----:B------:R-:W-:Y:S04]  /*70440*/  STL.64 [R1+0x80], R8 ;  /* 0x0000800801007387 */ /* 0x000fe80000100a00 */
[----:B------:R0:W-:Y:S04]  /*70450*/  STL.64 [R1+0x88], R10 ;  /* 0x0000880a01007387 */ /* 0x0001e80000100a00 */
[----:B0-----:R-:W3:Y:S04]  /*70460*/  LDL.LU.64 R10, [R1+0x50d8] ;  /* 0x0050d800010a7983 */ /* 0x001ee80000300a00 */
        /* <DEDUP_REMOVED lines=8> */
[----:B---3--:R-:W-:-:S02]  /*704f0*/  F2FP.F16.E4M3.UNPACK_B R8, R10 ;  /* 0x0000000aff08723e */ /* 0x008fc400020006ff */
[----:B------:R-:W-:-:S03]  /*70500*/  F2FP.F16.E4M3.UNPACK_B R9, R11 ;  /* 0x0000000bff09723e */ /* 0x000fc600020006ff */
[----:B------:R-:W-:Y:S04]  /*70510*/  STL [R1+0x8], R8 ;  /* 0x0000080801007387 */ /* 0x000fe80000100800 */
[----:B------:R5:W-:Y:S02]  /*70520*/  STL [R1+0xc], R9 ;  /* 0x00000c0901007387 */ /* 0x000be40000100800 */
[----:B-----5:R-:W-:Y:S02]  /*70530*/  HMMA.16816.F32 R8, R16, R8, R24 ;  /* 0x000000081008723c */ /* 0x020fe40000001818 */
[----:B------:R-:W3:Y:S04]  /*70540*/  LDL.LU.64 R26, [R1+0x50c0] ;  /* 0x0050c000011a7983 */ /* 0x000ee80000300a00 */
[----:B------:R-:W5:-:S15]  /*70550*/  LDL.LU R25, [R1+0x50b8] ;  /* 0x0050b80001197983 */ /* 0x000f5e0000300800 */
[----:B------:R-:W-:-:S02]  /*70560*/  NOP ;  /* 0x0000000000007918 */ /* 0x000fc40000000000 */
[----:B------:R-:W-:Y:S04]  /*70570*/  STL.64 [R1+0xc0], R8 ;  /* 0x0000c00801007387 */ /* 0x000fe80000100a00 */
[----:B------:R0:W-:Y:S04]  /*70580*/  STL.64 [R1+0xc8], R10 ;  /* 0x0000c80a01007387 */ /* 0x0001e80000100a00 */
[----:B0-----:R-:W5:Y:S04]  /*70590*/  LDL.LU.64 R10, [R1+0x50b0] ;  /* 0x0050b000010a7983 */ /* 0x001f680000300a00 */
[----:B------:R-:W5:Y:S01]  /*705a0*/  LDL.LU.64 R8, [R1+0x50a8] ;  /* 0x0050a80001087983 */ /* 0x000f620000300a00 */
[----:B----4-:R-:W-:-:S02]  /*705b0*/  F2FP.F16.E4M3.UNPACK_B R2, R20 ;  /* 0x00000014ff02723e */ /* 0x010fc400020006ff */
[----:B------:R-:W-:-:S07]  /*705c0*/  F2FP.F16.E4M3.UNPACK_B R3, R21 ;  /* 0x00000015ff03723e */ /* 0x000fce00020006ff */
[----:B--2---:R-:W-:Y:S01]  /*705d0*/  HMMA.16816.F32 R4, R16, R2, R4 ;  /* 0x000000021004723c */ /* 0x004fe20000001804 */
[----:B------:R-:W-:Y:S02]  /*705e0*/  F2FP.F16.E4M3.UNPACK_B R28, R28 ;  /* 0x0000001cff1c723e */ /* 0x000fe400020006ff */
[----:B------:R-:W-:-:S03]  /*705f0*/  F2FP.F16.E4M3.UNPACK_B R29, R29 ;  /* 0x0000001dff1d723e */ /* 0x000fc600020006ff */
[----:B------:R-:W-:Y:S04]  /*70600*/  STL [R1], R2 ;  /* 0x0000000201007387 */ /* 0x000fe80000100800 */
[----:B------:R-:W-:-:S13]  /*70610*/  STL [R1+0x4], R3 ;  /* 0x0000040301007387 */ /* 0x000fda0000100800 */
[----:B------:R-:W-:Y:S04]  /*70620*/  STL.64 [R1+0xe0], R4 ;  /* 0x0000e00401007387 */ /* 0x000fe80000100a00 */
[----:B------:R5:W-:Y:S04]  /*70630*/  STL.64 [R1+0xe8], R6 ;  /* 0x0000e80601007387 */ /* 0x000be80000100a00 */
[----:B------:R-:W-:Y:S01]  /*70640*/  STL.64 [R1+0x4fb0], R28 ;  /* 0x004fb01c01007387 */ /* 0x000fe20000100a00 */
[----:B---3--:R-:W-:Y:S02]  /*70650*/  F2FP.F16.E4M3.UNPACK_B R26, R26 ;  /* 0x0000001aff1a723e */ /* 0x008fe400020006ff */
[----:B------:R-:W-:Y:S01]  /*70660*/  F2FP.F16.E4M3.UNPACK_B R27, R27 ;  /* 0x0000001bff1b723e */ /* 0x000fe200020006ff */
[----:B-----5:R-:W-:-:S15]  /*70670*/  HMMA.16816.F32 R4, R16, R28, R8 ;  /* 0x0000001c1004723c */ /* 0x020fde0000001808 */
[----:B------:R-:W-:-:S08]  /*70680*/  NOP ;  /* 0x0000000000007918 */ /* 0x000fd00000000000 */
[----:B------:R-:W-:Y:S04]  /*70690*/  STL.64 [R1+0x100], R4 ;  /* 0x0001000401007387 */ /* 0x000fe80000100a00 */
[----:B------:R0:W-:Y:S02]  /*706a0*/  STL.64 [R1+0x108], R6 ;  /* 0x0001080601007387 */ /* 0x0001e40000100a00 */
[----:B0-----:R-:W-:Y:S02]  /*706b0*/  HMMA.16816.F32 R4, R16, R26, R12 ;  /* 0x0000001a1004723c */ /* 0x001fe4000000180c */
[----:B------:R-:W-:-:S15]  /*706c0*/  STL [R1+0x4920], R0 ;  /* 0x0049200001007387 */ /* 0x000fde0000100800 */
[----:B------:R-:W-:-:S06]  /*706d0*/  NOP ;  /* 0x0000000000007918 */ /* 0x000fcc0000000000 */
[----:B------:R-:W-:Y:S04]  /*706e0*/  STL.64 [R1+0x120], R4 ;  /* 0x0001200401007387 */ /* 0x000fe80000100a00 */
[----:B------:R-:W-:Y:S04]  /*706f0*/  STL.64 [R1+0x128], R6 ;  /* 0x0001280601007387 */ /* 0x000fe80000100a00 */
[----:B------:R-:W2:Y:S04]  /*70700*/  LDL R14, [R1+0xde0] ;  /* 0x000de000010e7983 */ /* 0x000ea80000100800 */
[----:B------:R-:W2:Y:S04]  /*70710*/  LDL R15, [R1+0xde4] ;  /* 0x000de400010f7983 */ /* 0x000ea80000100800 */
[----:B------:R-:W3:Y:S04]  /*70720*/  LDL R12, [R1+0xdf0] ;  /* 0x000df000010c7983 */ /* 0x000ee80000100800 */
[----:B------:R-:W3:Y:S04]  /*70730*/  LDL R13, [R1+0xdf4] ;  /* 0x000df400010d7983 */ /* 0x000ee80000100800 */
[----:B--2---:R-:W-:Y:S04]  /*70740*/  STL.64 [R1+0x5090], R14 ;  /* 0x0050900e01007387 */ /* 0x004fe80000100a00 */
[----:B---3--:R0:W-:Y:S04]  /*70750*/  STL.64 [R1+0x5088], R12 ;  /* 0x0050880c01007387 */ /* 0x0081e80000100a00 */
[----:B0-----:R-:W2:Y:S04]  /*70760*/  LDL.LU R12, [R1+0x4d0] ;  /* 0x0004d000010c7983 */ /* 0x001ea80000300800 */
[----:B------:R-:W2:Y:S04]  /*70770*/  LDL.LU R13, [R1+0x4d4] ;  /* 0x0004d400010d7983 */ /* 0x000ea80000300800 */
[----:B------:R-:W3:Y:S04]  /*70780*/  LDL.LU R14, [R1+0x4d8] ;  /* 0x0004d800010e7983 */ /* 0x000ee80000300800 */
[----:B------:R-:W3:Y:S01]  /*70790*/  LDL.LU R15, [R1+0x4dc] ;  /* 0x0004dc00010f7983 */ /* 0x000ee20000300800 */
[----:B------:R-:W-:-:S02]  /*707a0*/  F2FP.F16.E4M3.UNPACK_B R24, R25 ;  /* 0x00000019ff18723e */ /* 0x000fc400020006ff */
[----:B------:R-:W-:Y:S01]  /*707b0*/  F2FP.F16.E4M3.UNPACK_B R25, R0 ;  /* 0x00000000ff19723e */ /* 0x000fe200020006ff */
[----:B---3--:R-:W-:Y:S04]  /*707c0*/  STL.64 [R1+0x50a0], R14 ;  /* 0x0050a00e01007387 */ /* 0x008fe80000100a00 */
[----:B--2---:R0:W-:Y:S04]  /*707d0*/  STL.64 [R1+0x5098], R12 ;  /* 0x0050980c01007387 */ /* 0x0041e80000100a00 */
[----:B0-----:R-:W2:Y:S04]  /*707e0*/  LDL.LU R12, [R1+0x4a0] ;  /* 0x0004a000010c7983 */ /* 0x001ea80000300800 */
[----:B------:R-:W2:Y:S04]  /*707f0*/  LDL.LU R13, [R1+0x4a4] ;  /* 0x0004a400010d7983 */ /* 0x000ea80000300800 */
[----:B------:R-:W2:Y:S04]  /*70800*/  LDL.LU R14, [R1+0x4a8] ;  /* 0x0004a800010e7983 */ /* 0x000ea80000300800 */
[----:B------:R-:W2:Y:S04]  /*70810*/  LDL.LU R15, [R1+0x4ac] ;  /* 0x0004ac00010f7983 */ /* 0x000ea80000300800 */
[----:B------:R-:W3:Y:S04]  /*70820*/  LDL R20, [R1+0xdd0] ;  /* 0x000dd00001147983 */ /* 0x000ee80000100800 */
[----:B------:R-:W4:Y:S04]  /*70830*/  LDL R21, [R1+0xdd4] ;  /* 0x000dd40001157983 */ /* 0x000f280000100800 */
[----:B------:R-:W5:Y:S04]  /*70840*/  LDL.LU R4, [R1+0x13ec] ;  /* 0x0013ec0001047983 */ /* 0x000f680000300800 */
[----:B------:R-:W2:Y:S04]  /*70850*/  LDL.LU R0, [R1+0x13f8] ;  /* 0x0013f80001007983 */ /* 0x000ea80000300800 */
[----:B--2---:R0:W-:Y:S04]  /*70860*/  STL [R1+0x5060], R0 ;  /* 0x0050600001007387 */ /* 0x0041e80000100800 */
[----:B0-----:R-:W2:Y:S04]  /*70870*/  LDL.LU R0, [R1+0x13f0] ;  /* 0x0013f00001007983 */ /* 0x001ea80000300800 */
[----:B------:R-:W5:Y:S04]  /*70880*/  LDL.LU R5, [R1+0x13f4] ;  /* 0x0013f40001057983 */ /* 0x000f680000300800 */
[----:B------:R-:W2:Y:S04]  /*70890*/  LDL.LU R28, [R1+0x1400] ;  /* 0x00140000011c7983 */ /* 0x000ea80000300800 */
[----:B------:R-:W3:Y:S04]  /*708a0*/  LDL.LU R6, [R1+0x13fc] ;  /* 0x0013fc0001067983 */ /* 0x000ee80000300800 */
[----:B------:R-:W2:Y:S04]  /*708b0*/  LDL R10, [R1+0xe00] ;  /* 0x000e0000010a7983 */ /* 0x000ea80000100800 */
[----:B------:R-:W2:Y:S04]  /*708c0*/  LDL R11, [R1+0xe04] ;  /* 0x000e0400010b7983 */ /* 0x000ea80000100800 */
[----:B------:R-:W2:Y:S04]  /*708d0*/  LDL.LU R29, [R1+0x1408] ;  /* 0x00140800011d7983 */ /* 0x000ea80000300800 */
[----:B------:R-:W3:Y:S01]  /*708e0*/  LDL.LU R7, [R1+0x1404] ;  /* 0x0014040001077983 */ /* 0x000ee20000300800 */
[----:B------:R-:W-:Y:S03]  /*708f0*/  HMMA.16816.F32 R12, R16, R24, R12 ;  /* 0x00000018100c723c */ /* 0x000fe6000000180c */
[----:B---3--:R-:W-:Y:S04]  /*70900*/  STL.64 [R1+0x5070], R6 ;  /* 0x0050700601007387 */ /* 0x008fe80000100a00 */
[----:B-----5:R0:W-:Y:S04]  /*70910*/  STL.64 [R1+0x5068], R4 ;  /* 0x0050680401007387 */ /* 0x0201e80000100a00 */
        /* <DEDUP_REMOVED lines=12> */
[----:B0-----:R-:W5:Y:S04]  /*709e0*/  LDL.LU.64 R14, [R1+0x50a0] ;  /* 0x0050a000010e7983 */ /* 0x001f680000300a00 */
[----:B------:R-:W5:Y:S01]  /*709f0*/  LDL.LU.64 R12, [R1+0x5098] ;  /* 0x00509800010c7983 */ /* 0x000f620000300a00 */
[----:B------:R-:W-:-:S02]  /*70a00*/  F2FP.F16.E4M3.UNPACK_B R22, R22 ;  /* 0x00000016ff16723e */ /* 0x000fc400020006ff */
[----:B------:R-:W-:Y:S02]  /*70a10*/  F2FP.F16.E4M3.UNPACK_B R23, R23 ;  /* 0x00000017ff17723e */ /* 0x000fe400020006ff */
[----:B------:R-:W-:Y:S02]  /*70a20*/  F2FP.F16.E4M3.UNPACK_B R20, R20 ;  /* 0x00000014ff14723e */ /* 0x000fe400020006ff */
[----:B----4-:R-:W-:Y:S01]  /*70a30*/  F2FP.F16.E4M3.UNPACK_B R21, R21 ;  /* 0x00000015ff15723e */ /* 0x010fe200020006ff */
[----:B------:R-:W4:Y:S04]  /*70a40*/  LDL R8, [R1+0xe10] ;  /* 0x000e100001087983 */ /* 0x000f280000100800 */
[----:B------:R-:W4:Y:S04]  /*70a50*/  LDL R9, [R1+0xe14] ;  /* 0x000e140001097983 */ /* 0x000f280000100800 */
[----:B------:R-:W4:Y:S04]  /*70a60*/  LDL R2, [R1+0xe30] ;  /* 0x000e300001027983 */ /* 0x000f280000100800 */
[----:B------:R-:W4:Y:S04]  /*70a70*/  LDL R3, [R1+0xe34] ;  /* 0x000e340001037983 */ /* 0x000f280000100800 */
[----:B------:R-:W-:Y:S04]  /*70a80*/  STL.64 [R1+0x4fa8], R26 ;  /* 0x004fa81a01007387 */ /* 0x000fe80000100a00 */
[----:B------:R0:W-:Y:S04]  /*70a90*/  STL.64 [R1+0x4fa0], R24 ;  /* 0x004fa01801007387 */ /* 0x0001e80000100a00 */
[----:B0-----:R-:W4:Y:S04]  /*70aa0*/  LDL.LU R24, [R1+0x7e0] ;  /* 0x0007e00001187983 */ /* 0x001f280000300800 */
[----:B------:R-:W4:Y:S04]  /*70ab0*/  LDL.LU R25, [R1+0x7e4] ;  /* 0x0007e40001197983 */ /* 0x000f280000300800 */
[----:B------:R-:W4:Y:S04]  /*70ac0*/  LDL.LU R26, [R1+0x7e8] ;  /* 0x0007e800011a7983 */ /* 0x000f280000300800 */
[----:B------:R-:W4:Y:S01]  /*70ad0*/  LDL.LU R27, [R1+0x7ec] ;  /* 0x0007ec00011b7983 */ /* 0x000f220000300800 */
[C---:B---3--:R-:W-:Y:S06]  /*70ae0*/  HMMA.16816.F32 R4, R16.reuse, R20, R4 ;  /* 0x000000141004723c */ /* 0x048fec0000001804 */
        /* <DEDUP_REMOVED lines=8> */
[----:B0-----:R-:W2:Y:S04]  /*70b70*/  LDL.LU.64 R6, [R1+0x5080] ;  /* 0x0050800001067983 */ /* 0x001ea80000300a00 */
[----:B------:R-:W2:Y:S04]  /*70b80*/  LDL.LU.64 R4, [R1+0x5078] ;  /* 0x0050780001047983 */ /* 0x000ea80000300a00 */
[----:B------:R-:W-:Y:S04]  /*70b90*/  STL.64 [R1+0x4f88], R22 ;  /* 0x004f881601007387 */ /* 0x000fe80000100a00 */
[----:B------:R0:W-:Y:S04]  /*70ba0*/  STL.64 [R1+0x4f80], R20 ;  /* 0x004f801401007387 */ /* 0x0001e80000100a00 */
[----:B0-----:R-:W4:Y:S04]  /*70bb0*/  LDL.LU R20, [R1+0x540] ;  /* 0x0005400001147983 */ /* 0x001f280000300800 */
[----:B------:R-:W4:Y:S04]  /*70bc0*/  LDL.LU R21, [R1+0x544] ;  /* 0x0005440001157983 */ /* 0x000f280000300800 */
[----:B------:R-:W4:Y:S04]  /*70bd0*/  LDL.LU R22, [R1+0x548] ;  /* 0x0005480001167983 */ /* 0x000f280000300800 */
[----:B------:R-:W4:Y:S01]  /*70be0*/  LDL.LU R23, [R1+0x54c] ;  /* 0x00054c0001177983 */ /* 0x000f220000300800 */
[----:B---3--:R-:W-:-:S02]  /*70bf0*/  F2FP.F16.E4M3.UNPACK_B R14, R14 ;  /* 0x0000000eff0e723e */ /* 0x008fc400020006ff */
[----:B------:R-:W-:-:S07]  /*70c00*/  F2FP.F16.E4M3.UNPACK_B R15, R15 ;  /* 0x0000000fff0f723e */ /* 0x000fce00020006ff */
[----:B--2---:R-:W-:-:S15]  /*70c10*/  HMMA.16816.F32 R4, R16, R14, R4 ;  /* 0x0000000e1004723c */ /* 0x004fde0000001804 */
[----:B------:R-:W-:-:S08]  /*70c20*/  NOP ;  /* 0x0000000000007918 */ /* 0x000fd00000000000 */
[----:B------:R-:W-:Y:S04]  /*70c30*/  STL.64 [R1+0x1a0], R4 ;  /* 0x0001a00401007387 */ /* 0x000fe80000100a00 */
[----:B------:R0:W-:Y:S04]  /*70c40*/  STL.64 [R1+0x1a8], R6 ;  /* 0x0001a80601007387 */ /* 0x0001e80000100a00 */
[----:B0-----:R-:W2:Y:S04]  /*70c50*/  LDL.LU.64 R6, [R1+0x5070] ;  /* 0x0050700001067983 */ /* 0x001ea80000300a00 */
[----:B------:R-:W3:Y:S01]  /*70c60*/  LDL.LU.64 R4, [R1+0x5068] ;  /* 0x0050680001047983 */ /* 0x000ee20000300a00 */
[----:B-----5:R-:W-:-:S02]  /*70c70*/  F2FP.F16.E4M3.UNPACK_B R12, R12 ;  /* 0x0000000cff0c723e */ /* 0x020fc400020006ff */
[----:B------:R-:W-:Y:S02]  /*70c80*/  F2FP.F16.E4M3.UNPACK_B R13, R13 ;  /* 0x0000000dff0d723e */ /* 0x000fe400020006ff */
[----:B------:R-:W-:Y:S02]  /*70c90*/  F2FP.F16.E4M3.UNPACK_B R10, R10 ;  /* 0x0000000aff0a723e */ /* 0x000fe400020006ff */
[----:B------:R-:W-:-:S03]  /*70ca0*/  F2FP.F16.E4M3.UNPACK_B R11, R11 ;  /* 0x0000000bff0b723e */ /* 0x000fc600020006ff */
[C---:B----4-:R-:W-:Y:S01]  /*70cb0*/  HMMA.16816.F32 R20, R16.reuse, R12, R20 ;  /* 0x0000000c1014723c */ /* 0x050fe20000001814 */
[----:B---3--:R-:W-:Y:S02]  /*70cc0*/  IMAD R4, R4, 0x100, R0 ;  /* 0x0000010004047824 */ /* 0x008fe400078e0200 */
[----:B------:R-:W3:Y:S04]  /*70cd0*/  LDL.LU R0, [R1+0x5060] ;  /* 0x0050600001007983 */ /* 0x000ee80000300800 */
[----:B------:R-:W-:Y:S04]  /*70ce0*/  STL.64 [R1+0x4f68], R14 ;  /* 0x004f680e01007387 */ /* 0x000fe80000100a00 */
[----:B------:R0:W-:Y:S02]  /*70cf0*/  STL.64 [R1+0x4f60], R12 ;  /* 0x004f600c01007387 */ /* 0x0001e40000100a00 */
[----:B0-----:R-:W-:Y:S01]  /*70d00*/  HMMA.16816.F32 R12, R16, R10, R24 ;  /* 0x0000000a100c723c */ /* 0x001fe20000001818 */
[----:B--2---:R-:W-:-:S09]  /*70d10*/  IMAD R6, R6, 0x100, R28 ;  /* 0x0000010006067824 */ /* 0x004fd200078e021c */
[----:B------:R0:W-:Y:S01]  /*70d20*/  STL.64 [R1+0x1c0], R20 ;  /* 0x0001c01401007387 */ /* 0x0001e20000100a00 */
[----:B------:R-:W-:-:S03]  /*70d30*/  IMAD R7, R7, 0x100, R29 ;  /* 0x0000010007077824 */ /* 0x000fc600078e021d */
[----:B------:R1:W-:Y:S01]  /*70d40*/  STL.64 [R1+0x1c8], R22 ;  /* 0x0001c81601007387 */ /* 0x0003e20000100a00 */
[----:B------:R-:W-:Y:S02]  /*70d50*/  F2FP.F16.E4M3.UNPACK_B R4, R4 ;  /* 0x00000004ff04723e */ /* 0x000fe400020006ff */
[----:B------:R-:W-:Y:S01]  /*70d60*/  F2FP.F16.E4M3.UNPACK_B R6, R6 ;  /* 0x00000006ff06723e */ /* 0x000fe200020006ff */
[----:B------:R-:W-:Y:S05]  /*70d70*/  STL [R1+0x4f58], R11 ;  /* 0x004f580b01007387 */ /* 0x000fea0000100800 */
[----:B------:R-:W-:Y:S04]  /*70d80*/  STL.64 [R1+0x1f0], R12 ;  /* 0x0001f00c01007387 */ /* 0x000fe80000100a00 */
[----:B------:R-:W-:Y:S04]  /*70d90*/  STL.64 [R1+0x1f8], R14 ;  /* 0x0001f80e01007387 */ /* 0x000fe80000100a00 */
[----:B------:R-:W-:Y:S01]  /*70da0*/  STL.64 [R1+0x5058], R6 ;  /* 0x0050580601007387 */ /* 0x000fe20000100a00 */
[----:B---3--:R-:W-:-:S05]  /*70db0*/  IMAD R5, R5, 0x100, R0 ;  /* 0x0000010005057824 */ /* 0x008fca00078e0200 */
[----:B------:R-:W-:-:S05]  /*70dc0*/  F2FP.F16.E4M3.UNPACK_B R5, R5 ;  /* 0x00000005ff05723e */ /* 0x000fca00020006ff */
[----:B------:R-:W-:Y:S04]  /*70dd0*/  STL.64 [R1+0x5050], R4 ;  /* 0x0050500401007387 */ /* 0x000fe80000100a00 */
[----:B0-----:R-:W2:Y:S04]  /*70de0*/  LDL.LU R20, [R1+0xa00] ;  /* 0x000a000001147983 */ /* 0x001ea80000300800 */
[----:B------:R-:W2:Y:S04]  /*70df0*/  LDL.LU R21, [R1+0xa04] ;  /* 0x000a040001157983 */ /* 0x000ea80000300800 */
[----:B-1----:R-:W3:Y:S04]  /*70e00*/  LDL.LU R22, [R1+0xa08] ;  /* 0x000a080001167983 */ /* 0x002ee80000300800 */
        /* <DEDUP_REMOVED lines=12> */
[----:B0-----:R-:W5:Y:S04]  /*70ed0*/  LDL R26, [R1+0x8] ;  /* 0x00000800011a7983 */ /* 0x001f680000100800 */
[----:B------:R-:W5:Y:S04]  /*70ee0*/  LDL R27, [R1+0xc] ;  /* 0x00000c00011b7983 */ /* 0x000f680000100800 */
[----:B----4-:R-:W-:Y:S04]  /*70ef0*/  STL.64 [R1+0x4fc8], R24 ;  /* 0x004fc81801007387 */ /* 0x010fe80000100a00 */
[----:B-----5:R-:W-:Y:S04]  /*70f00*/  STL.64 [R1+0x4fe8], R26 ;  /* 0x004fe81a01007387 */ /* 0x020fe80000100a00 */
[----:B------:R-:W4:Y:S04]  /*70f10*/  LDL.64 R28, [R1] ;  /* 0x00000000011c7983 */ /* 0x000f280000100a00 */
[----:B---3--:R-:W-:Y:S04]  /*70f20*/  STL.64 [R1+0x4f98], R22 ;  /* 0x004f981601007387 */ /* 0x008fe80000100a00 */
[----:B--2---:R0:W-:Y:S04]  /*70f30*/  STL.64 [R1+0x4f90], R20 ;  /* 0x004f901401007387 */ /* 0x0041e80000100a00 */
[----:B0-----:R-:W2:Y:S04]  /*70f40*/  LDL.LU R20, [R1+0xa10] ;  /* 0x000a100001147983 */ /* 0x001ea80000300800 */
[----:B------:R-:W2:Y:S04]  /*70f50*/  LDL.LU R21, [R1+0xa14] ;  /* 0x000a140001157983 */ /* 0x000ea80000300800 */
[----:B------:R-:W3:Y:S04]  /*70f60*/  LDL.LU R22, [R1+0xa18] ;  /* 0x000a180001167983 */ /* 0x000ee80000300800 */
[----:B------:R-:W3:Y:S04]  /*70f70*/  LDL.LU R23, [R1+0xa1c] ;  /* 0x000a1c0001177983 */ /* 0x000ee80000300800 */
[----:B------:R-:W5:Y:S04]  /*70f80*/  LDL.64 R26, [R1+0x18] ;  /* 0x00001800011a7983 */ /* 0x000f680000100a00 */
[----:B------:R-:W4:Y:S04]  /*70f90*/  LDL R24, [R1+0x10] ;  /* 0x0000100001187983 */ /* 0x000f280000100800 */
[----:B------:R-:W4:Y:S04]  /*70fa0*/  LDL R25, [R1+0x14] ;  /* 0x0000140001197983 */ /* 0x000f280000100800 */
[----:B-----5:R-:W-:Y:S04]  /*70fb0*/  STL.64 [R1+0x5018], R26 ;  /* 0x0050181a01007387 */ /* 0x020fe80000100a00 */
        /* <DEDUP_REMOVED lines=21> */
[----:B------:R-:W5:Y:S04]  /*71110*/  LDL R11, [R1+0xe20] ;  /* 0x000e2000010b7983 */ /* 0x000f680000100800 */
[----:B------:R-:W4:Y:S04]  /*71120*/  LDL R0, [R1+0xe24] ;  /* 0x000e240001007983 */ /* 0x000f280000100800 */
[----:B------:R-:W5:Y:S04]  /*71130*/  LDL.LU R4, [R1+0xac0] ;  /* 0x000ac00001047983 */ /* 0x000f680000300800 */
[----:B------:R-:W5:Y:S04]  /*71140*/  LDL.LU R5, [R1+0xac4] ;  /* 0x000ac40001057983 */ /* 0x000f680000300800 */
[----:B------:R-:W5:Y:S04]  /*71150*/  LDL.LU R6, [R1+0xac8] ;  /* 0x000ac80001067983 */ /* 0x000f680000300800 */
[----:B------:R-:W5:Y:S04]  /*71160*/  LDL.LU R7, [R1+0xacc] ;  /* 0x000acc0001077983 */ /* 0x000f680000300800 */
        /* <DEDUP_REMOVED lines=23> */
[----:B------:R-:W3:Y:S01]  /*712e0*/  LDL.LU R15, [R1+0x9dc] ;  /* 0x0009dc00010f7983 */ /* 0x000ee20000300800 */
[----:B------:R-:W-:-:S02]  /*712f0*/  F2FP.F16.E4M3.UNPACK_B R2, R2 ;  /* 0x00000002ff02723e */ /* 0x000fc400020006ff */
[----:B------:R-:W-:Y:S01]  /*71300*/  F2FP.F16.E4M3.UNPACK_B R3, R3 ;  /* 0x00000003ff03723e */ /* 0x000fe200020006ff */
[----:B-----5:R-:W-:Y:S01]  /*71310*/  HMMA.16816.F32 R4, R16, R8, R4 ;  /* 0x000000081004723c */ /* 0x020fe20000001804 */
[----:B------:R-:W-:Y:S02]  /*71320*/  F2FP.F16.E4M3.UNPACK_B R24, R11 ;  /* 0x0000000bff18723e */ /* 0x000fe400020006ff */
[----:B----4-:R-:W-:-:S03]  /*71330*/  F2FP.F16.E4M3.UNPACK_B R25, R0 ;  /* 0x00000000ff19723e */ /* 0x010fc600020006ff */
[C---:B--2---:R-:W-:Y:S01]  /*71340*/  HMMA.16816.F32 R20, R16.reuse, R2, R20 ;  /* 0x000000021014723c */ /* 0x044fe20000001814 */
[----:B---3--:R-:W-:Y:S04]  /*71350*/  STL.64 [R1+0x4f78], R14 ;  /* 0x004f780e01007387 */ /* 0x008fe80000100a00 */
[----:B------:R0:W-:Y:S04]  /*71360*/  STL.64 [R1+0x4f70], R12 ;  /* 0x004f700c01007387 */ /* 0x0001e80000100a00 */
[----:B0-----:R-:W2:Y:S04]  /*71370*/  LDL.LU R12, [R1+0x9f0] ;  /* 0x0009f000010c7983 */ /* 0x001ea80000300800 */
[----:B------:R-:W2:Y:S04]  /*71380*/  LDL.LU R13, [R1+0x9f4] ;  /* 0x0009f400010d7983 */ /* 0x000ea80000300800 */
[----:B------:R-:W2:Y:S04]  /*71390*/  LDL.LU R14, [R1+0x9f8] ;  /* 0x0009f800010e7983 */ /* 0x000ea80000300800 */
[----:B------:R-:W2:Y:S04]  /*713a0*/  LDL.LU R15, [R1+0x9fc] ;  /* 0x0009fc00010f7983 */ /* 0x000ea80000300800 */
[----:B------:R-:W-:Y:S04]  /*713b0*/  STL.64 [R1+0x2b0], R4 ;  /* 0x0002b00401007387 */ /* 0x000fe80000100a00 */
[----:B------:R0:W-:Y:S04]  /*713c0*/  STL.64 [R1+0x2b8], R6 ;  /* 0x0002b80601007387 */ /* 0x0001e80000100a00 */
[----:B0-----:R-:W3:Y:S04]  /*713d0*/  LDL.LU.64 R6, [R1+0x5058] ;  /* 0x0050580001067983 */ /* 0x001ee80000300a00 */
[----:B------:R-:W4:Y:S04]  /*713e0*/  LDL.LU.64 R4, [R1+0x5050] ;  /* 0x0050500001047983 */ /* 0x000f280000300a00 */
[----:B------:R-:W-:Y:S04]  /*713f0*/  STL [R1+0x4f40], R9 ;  /* 0x004f400901007387 */ /* 0x000fe80000100800 */
[----:B------:R-:W-:Y:S04]  /*71400*/  STL [R1+0x20], R24 ;  /* 0x0000201801007387 */ /* 0x000fe80000100800 */
[----:B------:R-:W-:Y:S04]  /*71410*/  STL [R1+0x24], R25 ;  /* 0x0000241901007387 */ /* 0x000fe80000100800 */
[----:B------:R-:W-:Y:S04]  /*71420*/  STL.64 [R1+0x2a0], R20 ;  /* 0x0002a01401007387 */ /* 0x000fe80000100a00 */
[----:B------:R0:W-:Y:S04]  /*71430*/  STL.64 [R1+0x2a8], R22 ;  /* 0x0002a81601007387 */ /* 0x0001e80000100a00 */
[----:B0-----:R-:W5:Y:S04]  /*71440*/  LDL.LU.64 R22, [R1+0x5048] ;  /* 0x0050480001167983 */ /* 0x001f680000300a00 */
[----:B------:R-:W5:Y:S02]  /*71450*/  LDL.LU.64 R20, [R1+0x5040] ;  /* 0x0050400001147983 */ /* 0x000f640000300a00 */
[----:B-----5:R-:W-:Y:S02]  /*71460*/  HMMA.16816.F32 R16, R16, R24, R20 ;  /* 0x000000181010723c */ /* 0x020fe40000001814 */
[----:B------:R-:W4:Y:S04]  /*71470*/  LDL.LU.64 R22, [R1+0x5038] ;  /* 0x0050380001167983 */ /* 0x000f280000300a00 */
[----:B------:R-:W4:Y:S01]  /*71480*/  LDL.LU.64 R20, [R1+0x5030] ;  /* 0x0050300001147983 */ /* 0x000f220000300a00 */
[----:B---3--:R-:W-:Y:S01]  /*71490*/  F2FP.F16.E4M3.UNPACK_B R7, R7 ;  /* 0x00000007ff07723e */ /* 0x008fe200020006ff */
[----:B------:R-:W-:-:S02]  /*714a0*/  IMAD.MOV.U32 R9, RZ, RZ, R24 ;  /* 0x000000ffff097224 */ /* 0x000fc400078e0018 */
[----:B------:R-:W-:-:S13]  /*714b0*/  IMAD.MOV.U32 R0, RZ, RZ, R25 ;  /* 0x000000ffff007224 */ /* 0x000fda00078e0019 */
[----:B------:R0:W-:Y:S04]  /*714c0*/  STL.64 [R1+0x210], R16 ;  /* 0x0002101001007387 */ /* 0x0001e80000100a00 */
[----:B------:R-:W-:Y:S04]  /*714d0*/  STL.64 [R1+0x218], R18 ;  /* 0x0002181201007387 */ /* 0x000fe80000100a00 */
[----:B0-----:R-:W3:Y:S01]  /*714e0*/  LDL.LU R16, [R1+0x140c] ;  /* 0x00140c0001107983 */ /* 0x001ee20000300800 */
[----:B----4-:R-:W-:Y:S03]  /*714f0*/  HMMA.16816.F32 R24, R4, R26, R20 ;  /* 0x0000001a0418723c */ /* 0x010fe60000001814 */
[----:B------:R-:W4:Y:S04]  /*71500*/  LDL.LU.64 R22, [R1+0x5028] ;  /* 0x0050280001167983 */ /* 0x000f280000300a00 */
[----:B------:R-:W4:-:S15]  /*71510*/  LDL.LU.64 R20, [R1+0x5020] ;  /* 0x0050200001147983 */ /* 0x000f1e0000300a00 */
[----:B------:R-:W-:-:S01]  /*71520*/  NOP ;  /* 0x0000000000007918 */ /* 0x000fc20000000000 */
        /* <DEDUP_REMOVED lines=9> */
[----:B------:R-:W5:Y:S01]  /*715c0*/  LDL.LU.64 R20, [R1+0x5000] ;  /* 0x0050000001147983 */ /* 0x000f620000300a00 */
[----:B------:R-:W-:-:S02]  /*715d0*/  IMAD.MOV.U32 R17, RZ, RZ, R26 ;  /* 0x000000ffff117224 */ /* 0x000fc400078e001a */
[----:B------:R-:W-:Y:S02]  /*715e0*/  IMAD.MOV.U32 R11, RZ, RZ, R27 ;  /* 0x000000ffff0b7224 */ /* 0x000fe400078e001b */
[----:B-----5:R-:W-:Y:S01]  /*715f0*/  HMMA.16816.F32 R24, R4, R24, R20 ;  /* 0x000000180418723c */ /* 0x020fe20000001814 */
[----:B------:R-:W4:Y:S04]  /*71600*/  LDL.LU.64 R22, [R1+0x4ff8] ;  /* 0x004ff80001167983 */ /* 0x000f280000300a00 */
[----:B------:R-:W4:-:S15]  /*71610*/  LDL.LU.64 R20, [R1+0x4ff0] ;  /* 0x004ff00001147983 */ /* 0x000f1e0000300a00 */
[----:B------:R-:W-:-:S03]  /*71620*/  NOP ;  /* 0x0000000000007918 */ /* 0x000fc60000000000 */
        /* <DEDUP_REMOVED lines=10> */
[----:B------:R-:W5:Y:S01]  /*716d0*/  LDL.LU.64 R24, [R1+0x4fc8] ;  /* 0x004fc80001187983 */ /* 0x000f620000300a00 */
[----:B------:R-:W-:-:S02]  /*716e0*/  IMAD.MOV.U32 R19, RZ, RZ, R28 ;  /* 0x000000ffff137224 */ /* 0x000fc400078e001c */
[----:B------:R-:W-:Y:S01]  /*716f0*/  IMAD.MOV.U32 R18, RZ, RZ, R29 ;  /* 0x000000ffff127224 */ /* 0x000fe200078e001d */
[----:B-----5:R-:W-:-:S15]  /*71700*/  HMMA.16816.F32 R24, R4, R28, R24 ;  /* 0x0000001c0418723c */ /* 0x020fde0000001818 */
[----:B------:R-:W-:-:S08]  /*71710*/  NOP ;  /* 0x0000000000007918 */ /* 0x000fd00000000000 */
[----:B------:R-:W-:Y:S04]  /*71720*/  STL.64 [R1+0xa30], R24 ;  /* 0x000a301801007387 */ /* 0x000fe80000100a00 */
[----:B------:R0:W-:Y:S04]  /*71730*/  STL.64 [R1+0xa38], R26 ;  /* 0x000a381a01007387 */ /* 0x0001e80000100a00 */
[----:B0-----:R-:W5:Y:S04]  /*71740*/  LDL.LU.64 R26, [R1+0x4fc0] ;  /* 0x004fc000011a7983 */ /* 0x001f680000300a00 */
[----:B------:R-:W5:Y:S04]  /*71750*/  LDL.LU.64 R24, [R1+0x4fb8] ;  /* 0x004fb80001187983 */ /* 0x000f680000300a00 */
[----:B------:R-:W5:Y:S02]  /*71760*/  LDL.LU.64 R28, [R1+0x4fb0] ;  /* 0x004fb000011c7983 */ /* 0x000f640000300a00 */
[----:B-----5:R-:W-:-:S15]  /*71770*/  HMMA.16816.F32 R24, R4, R28, R24 ;  /* 0x0000001c0418723c */ /* 0x020fde0000001818 */
[----:B------:R-:W-:-:S08]  /*71780*/  NOP ;  /* 0x0000000000007918 */ /* 0x000fd00000000000 */
[----:B------:R-:W-:Y:S04]  /*71790*/  STL.64 [R1+0xa20], R24 ;  /* 0x000a201801007387 */ /* 0x000fe80000100a00 */
[----:B------:R0:W-:Y:S04]  /*717a0*/  STL.64 [R1+0xa28], R26 ;  /* 0x000a281a01007387 */ /* 0x0001e80000100a00 */
[----:B0-----:R-:W4:Y:S04]  /*717b0*/  LDL.LU.64 R26, [R1+0x4fa8] ;  /* 0x004fa800011a7983 */ /* 0x001f280000300a00 */
[----:B------:R-:W5:Y:S04]  /*717c0*/  LDL.LU.64 R24, [R1+0x4fa0] ;  /* 0x004fa00001187983 */ /* 0x000f680000300a00 */
[----:B------:R0:W-:Y:S04]  /*717d0*/  STL.64 [R1+0x4f08], R28 ;  /* 0x004f081c01007387 */ /* 0x0001e80000100a00 */
[----:B0-----:R-:W3:Y:S01]  /*717e0*/  LDL.LU R29, [R1+0x1410] ;  /* 0x00141000011d7983 */ /* 0x001ee20000300800 */
[----:B----4-:R-:W-:-:S15]  /*717f0*/  HMMA.16816.F32 R20, R4, R26, R20 ;  /* 0x0000001a0414723c */ /* 0x010fde0000001814 */
        /* <DEDUP_REMOVED lines=9> */
[----:B0-----:R-:W2:Y:S04]  /*71890*/  LDL.LU.64 R22, [R1+0x4f88] ;  /* 0x004f880001167983 */ /* 0x001ea80000300a00 */
[----:B------:R-:W4:Y:S04]  /*718a0*/  LDL.LU.64 R20, [R1+0x4f80] ;  /* 0x004f800001147983 */ /* 0x000f280000300a00 */
        /* <DEDUP_REMOVED lines=20> */
[----:B0-----:R-:W2:Y:S04]  /*719f0*/  LDL.LU R20, [R1+0x9c0] ;  /* 0x0009c00001147983 */ /* 0x001ea80000300800 */
[----:B------:R-:W2:Y:S04]  /*71a00*/  LDL.LU R21, [R1+0x9c4] ;  /* 0x0009c40001157983 */ /* 0x000ea80000300800 */
[----:B------:R-:W2:Y:S04]  /*71a10*/  LDL.LU R22, [R1+0x9c8] ;  /* 0x0009c80001167983 */ /* 0x000ea80000300800 */
[----:B------:R-:W2:Y:S02]  /*71a20*/  LDL.LU R23, [R1+0x9cc] ;  /* 0x0009cc0001177983 */ /* 0x000ea40000300800 */
[----:B--2---:R-:W-:-:S15]  /*71a30*/  HMMA.16816.F32 R20, R4, R14, R20 ;  /* 0x0000000e0414723c */ /* 0x004fde0000001814 */
[----:B------:R-:W-:-:S08]  /*71a40*/  NOP ;  /* 0x0000000000007918 */ /* 0x000fd00000000000 */
[----:B------:R-:W-:Y:S04]  /*71a50*/  STL.64 [R1+0x9c0], R20 ;  /* 0x0009c01401007387 */ /* 0x000fe80000100a00 */
[----:B------:R5:W-:Y:S02]  /*71a60*/  STL.64 [R1+0x9c8], R22 ;  /* 0x0009c81601007387 */ /* 0x000be40000100a00 */
[----:B-----5:R-:W-:Y:S02]  /*71a70*/  HMMA.16816.F32 R20, R4, R12, R24 ;  /* 0x0000000c0414723c */ /* 0x020fe40000001818 */
[----:B------:R-:W-:Y:S04]  /*71a80*/  STL.64 [R1+0x4e70], R14 ;  /* 0x004e700e01007387 */ /* 0x000fe80000100a00 */
[----:B------:R-:W-:-:S15]  /*71a90*/  STL.64 [R1+0x4e68], R12 ;  /* 0x004e680c01007387 */ /* 0x000fde0000100a00 */
[----:B------:R-:W-:-:S02]  /*71aa0*/  NOP ;  /* 0x0000000000007918 */ /* 0x000fc40000000000 */
[----:B------:R0:W-:Y:S04]  /*71ab0*/  STL.64 [R1+0x9b0], R20 ;  /* 0x0009b01401007387 */ /* 0x0001e80000100a00 */
[----:B------:R1:W-:Y:S04]  /*71ac0*/  STL.64 [R1+0x9b8], R22 ;  /* 0x0009b81601007387 */ /* 0x0003e80000100a00 */
[----:B0-----:R-:W2:Y:S04]  /*71ad0*/  LDL.LU R20, [R1+0x8c0] ;  /* 0x0008c00001147983 */ /* 0x001ea80000300800 */
[----:B------:R-:W2:Y:S04]  /*71ae0*/  LDL.LU R21, [R1+0x8c4] ;  /* 0x0008c40001157983 */ /* 0x000ea80000300800 */
[----:B-1----:R-:W4:Y:S04]  /*71af0*/  LDL.LU R22, [R1+0x8c8] ;  /* 0x0008c80001167983 */ /* 0x002f280000300800 */
[----:B------:R-:W4:Y:S04]  /*71b00*/  LDL.LU R23, [R1+0x8cc] ;  /* 0x0008cc0001177983 */ /* 0x000f280000300800 */
[----:B------:R-:W5:Y:S04]  /*71b10*/  LDL.LU R24, [R1+0x900] ;  /* 0x0009000001187983 */ /* 0x000f680000300800 */
[----:B------:R-:W5:Y:S04]  /*71b20*/  LDL.LU R25, [R1+0x904] ;  /* 0x0009040001197983 */ /* 0x000f680000300800 */
[----:B------:R-:W3:Y:S04]  /*71b30*/  LDL.LU R26, [R1+0x908] ;  /* 0x00090800011a7983 */ /* 0x000ee80000300800 */
[----:B------:R-:W3:Y:S04]  /*71b40*/  LDL.LU R27, [R1+0x90c] ;  /* 0x00090c00011b7983 */ /* 0x000ee80000300800 */
[----:B---3--:R-:W-:Y:S04]  /*71b50*/  STL.64 [R1+0x4eb0], R26 ;  /* 0x004eb01a01007387 */ /* 0x008fe80000100a00 */
[----:B-----5:R-:W-:Y:S04]  /*71b60*/  STL.64 [R1+0x4ea8], R24 ;  /* 0x004ea81801007387 */ /* 0x020fe80000100a00 */
[----:B----4-:R-:W-:Y:S04]  /*71b70*/  STL.64 [R1+0x4e90], R22 ;  /* 0x004e901601007387 */ /* 0x010fe80000100a00 */
[----:B--2---:R0:W-:Y:S04]  /*71b80*/  STL.64 [R1+0x4e88], R20 ;  /* 0x004e881401007387 */ /* 0x0041e80000100a00 */
[----:B0-----:R-:W2:Y:S04]  /*71b90*/  LDL.LU R20, [R1+0x8f0] ;  /* 0x0008f00001147983 */ /* 0x001ea80000300800 */
[----:B------:R-:W2:Y:S04]  /*71ba0*/  LDL.LU R21, [R1+0x8f4] ;  /* 0x0008f40001157983 */ /* 0x000ea80000300800 */
[----:B------:R-:W3:Y:S04]  /*71bb0*/  LDL.LU R22, [R1+0x8f8] ;  /* 0x0008f80001167983 */ /* 0x000ee80000300800 */
[----:B------:R-:W3:Y:S04]  /*71bc0*/  LDL.LU R23, [R1+0x8fc] ;  /* 0x0008fc0001177983 */ /* 0x000ee80000300800 */
[----:B------:R-:W4:Y:S01]  /*71bd0*/  LDL.64 R24, [R1+0x8] ;  /* 0x0000080001187983 */ /* 0x000f220000100a00 */
[----:B------:R-:W-:-:S02]  /*71be0*/  IMAD.MOV.U32 R26, RZ, RZ, R19 ;  /* 0x000000ffff1a7224 */ /* 0x000fc400078e0013 */
[----:B------:R-:W-:-:S05]  /*71bf0*/  IMAD.MOV.U32 R27, RZ, RZ, R18 ;  /* 0x000000ffff1b7224 */ /* 0x000fca00078e0012 */
[----:B------:R-:W-:Y:S04]  /*71c00*/  STL.64 [R1+0x4ee0], R26 ;  /* 0x004ee01a01007387 */ /* 0x000fe80000100a00 */
[----:B----4-:R0:W-:Y:S04]  /*71c10*/  STL.64 [R1+0x4ed8], R24 ;  /* 0x004ed81801007387 */ /* 0x0101e80000100a00 */
[----:B0-----:R-:W4:Y:S04]  /*71c20*/  LDL.LU R24, [R1+0x950] ;  /* 0x0009500001187983 */ /* 0x001f280000300800 */
[----:B------:R-:W4:Y:S04]  /*71c30*/  LDL.LU R25, [R1+0x954] ;  /* 0x0009540001197983 */ /* 0x000f280000300800 */
[----:B------:R-:W5:Y:S04]  /*71c40*/  LDL.LU R26, [R1+0x958] ;  /* 0x00095800011a7983 */ /* 0x000f680000300800 */
[----:B------:R-:W5:Y:S04]  /*71c50*/  LDL.LU R27, [R1+0x95c] ;  /* 0x00095c00011b7983 */ /* 0x000f680000300800 */
        /* <DEDUP_REMOVED lines=17> */
[----:B------:R-:W2:Y:S01]  /*71d70*/  LDL.LU R11, [R1+0x1418] ;  /* 0x00141800010b7983 */ /* 0x000ea20000300800 */
[----:B------:R-:W-:-:S03]  /*71d80*/  IMAD.MOV.U32 R28, RZ, RZ, R9 ;  /* 0x000000ffff1c7224 */ /* 0x000fc600078e0009 */
[----:B------:R-:W2:Y:S04]  /*71d90*/  LDL.LU R17, [R1+0x1414] ;  /* 0x0014140001117983 */ /* 0x000ea80000300800 */
[----:B------:R-:W2:Y:S01]  /*71da0*/  LDL.LU R9, [R1+0x1420] ;  /* 0x0014200001097983 */ /* 0x000ea20000300800 */
[----:B------:R-:W-:-:S03]  /*71db0*/  IMAD R16, R16, 0x100, R29 ;  /* 0x0000010010107824 */ /* 0x000fc600078e021d */
[----:B------:R-:W2:Y:S01]  /*71dc0*/  LDL.LU R18, [R1+0x141c] ;  /* 0x00141c0001127983 */ /* 0x000ea20000300800 */
[----:B------:R-:W-:-:S03]  /*71dd0*/  IMAD.MOV.U32 R29, RZ, RZ, R0 ;  /* 0x000000ffff1d7224 */ /* 0x000fc600078e0000 */
        /* <DEDUP_REMOVED lines=26> */
[----:B------:R-:W-:-:S03]  /*71f80*/  IMAD R17, R17, 0x100, R11 ;  /* 0x0000010011117824 */ /* 0x000fc600078e020b */
        /* <DEDUP_REMOVED lines=18> */
[----:B------:R-:W-:Y:S04]  /*720b0*/  STL [R1+0x4e44], R10 ;  /* 0x004e440a01007387 */ /* 0x000fe80000100800 */
[----:B------:R0:W-:Y:S04]  /*720c0*/  STL [R1+0x4e40], R11 ;  /* 0x004e400b01007387 */ /* 0x0001e80000100800 */
[----:B0-----:R-:W5:Y:S04]  /*720d0*/  LDL.64 R10, [R1+0x10] ;  /* 0x00001000010a7983 */ /* 0x001f680000100a00 */
        /* <DEDUP_REMOVED lines=13> */
[----:B------:R-:W4:Y:S02]  /*721b0*/  LDL.LU.64 R24, [R1+0x4f20] ;  /* 0x004f200001187983 */ /* 0x000f240000300a00 */
[----:B----4-:R-:W-:Y:S02]  /*721c0*/  HMMA.16816.F32 R4, R4, R28, R24 ;  /* 0x0000001c0404723c */ /* 0x010fe40000001818 */
[----:B------:R-:W2:Y:S04]  /*721d0*/  LDL.LU.64 R26, [R1+0x4f18] ;  /* 0x004f1800011a7983 */ /* 0x000ea80000300a00 */
[----:B------:R-:W4:Y:S04]  /*721e0*/  LDL.LU.64 R24, [R1+0x4f10] ;  /* 0x004f100001187983 */ /* 0x000f280000300a00 */
[----:B------:R-:W3:-:S13]  /*721f0*/  LDL.LU.64 R28, [R1+0x4f08] ;  /* 0x004f0800011c7983 */ /* 0x000eda0000300a00 */
[----:B------:R0:W-:Y:S04]  /*72200*/  STL.64 [R1+0x980], R4 ;  /* 0x0009800401007387 */ /* 0x0001e80000100a00 */
[----:B------:R1:W-:Y:S04]  /*72210*/  STL.64 [R1+0x988], R6 ;  /* 0x0009880601007387 */ /* 0x0003e80000100a00 */
[----:B0-----:R-:W5:Y:S04]  /*72220*/  LDL.LU R4, [R1+0x970] ;  /* 0x0009700001047983 */ /* 0x001f680000300800 */
[----:B------:R-:W5:Y:S04]  /*72230*/  LDL.LU R5, [R1+0x974] ;  /* 0x0009740001057983 */ /* 0x000f680000300800 */
[----:B-1----:R-:W5:Y:S04]  /*72240*/  LDL.LU R6, [R1+0x978] ;  /* 0x0009780001067983 */ /* 0x002f680000300800 */
[----:B------:R-:W5:Y:S01]  /*72250*/  LDL.LU R7, [R1+0x97c] ;  /* 0x00097c0001077983 */ /* 0x000f620000300800 */
[----:B------:R-:W-:Y:S01]  /*72260*/  IMAD R19, R0, 0x100, R19 ;  /* 0x0000010000137824 */ /* 0x000fe200078e0213 */
[----:B------:R-:W-:-:S02]  /*72270*/  F2FP.F16.E4M3.UNPACK_B R16, R16 ;  /* 0x00000010ff10723e */ /* 0x000fc400020006ff */
[----:B------:R-:W-:Y:S02]  /*72280*/  F2FP.F16.E4M3.UNPACK_B R17, R17 ;  /* 0x00000011ff11723e */ /* 0x000fe400020006ff */
[----:B------:R-:W-:Y:S02]  /*72290*/  F2FP.F16.E4M3.UNPACK_B R18, R18 ;  /* 0x00000012ff12723e */ /* 0x000fe400020006ff */
[----:B------:R-:W-:Y:S01]  /*722a0*/  F2FP.F16.E4M3.UNPACK_B R19, R19 ;  /* 0x00000013ff13723e */ /* 0x000fe200020006ff */
[----:B----4-:R-:W-:-:S06]  /*722b0*/  IMAD.MOV.U32 R0, RZ, RZ, R25 ;  /* 0x000000ffff007224 */ /* 0x010fcc00078e0019 */
[----:B-----5:R-:W-:-:S15]  /*722c0*/  HMMA.16816.F32 R4, R16, R24, R4 ;  /* 0x000000181004723c */ /* 0x020fde0000001804 */
[----:B------:R-:W-:-:S08]  /*722d0*/  NOP ;  /* 0x0000000000007918 */ /* 0x000fd00000000000 */
[----:B------:R0:W-:Y:S02]  /*722e0*/  STL.64 [R1+0x970], R4 ;  /* 0x0009700401007387 */ /* 0x0001e40000100a00 */
[----:B0-----:R-:W-:Y:S02]  /*722f0*/  IMAD.MOV.U32 R4, RZ, RZ, R24 ;  /* 0x000000ffff047224 */ /* 0x001fe400078e0018 */
[----:B--2---:R-:W-:Y:S01]  /*72300*/  HMMA.16816.F32 R24, R16, R26, R20 ;  /* 0x0000001a1018723c */ /* 0x004fe20000001814 */
[----:B------:R-:W-:Y:S04]  /*72310*/  STL.64 [R1+0x978], R6 ;  /* 0x0009780601007387 */ /* 0x000fe80000100a00 */
[----:B------:R-:W2:Y:S04]  /*72320*/  LDL.LU.64 R22, [R1+0x4f00] ;  /* 0x004f000001167983 */ /* 0x000ea80000300a00 */
[----:B------:R-:W2:-:S14]  /*72330*/  LDL.LU.64 R20, [R1+0x4ef8] ;  /* 0x004ef80001147983 */ /* 0x000e9c0000300a00 */
        /* <DEDUP_REMOVED lines=9> */
[----:B------:R-:W2:Y:S02]  /*723d0*/  LDL.LU.64 R24, [R1+0x4ed8] ;  /* 0x004ed80001187983 */ /* 0x000ea40000300a00 */
[----:B--2---:R-:W-:-:S15]  /*723e0*/  HMMA.16816.F32 R20, R16, R24, R20 ;  /* 0x000000181014723c */ /* 0x004fde0000001814 */
[----:B------:R-:W-:-:S08]  /*723f0*/  NOP ;  /* 0x0000000000007918 */ /* 0x000fd00000000000 */
[----:B------:R-:W-:Y:S04]  /*72400*/  STL.64 [R1+0x920], R20 ;  /* 0x0009201401007387 */ /* 0x000fe80000100a00 */
[----:B------:R0:W-:Y:S04]  /*72410*/  STL.64 [R1+0x928], R22 ;  /* 0x0009281601007387 */ /* 0x0001e80000100a00 */
[----:B0-----:R-:W4:Y:S04]  /*72420*/  LDL.LU.64 R22, [R1+0x4ed0] ;  /* 0x004ed00001167983 */ /* 0x001f280000300a00 */
[----:B------:R-:W4:Y:S01]  /*72430*/  LDL.LU.64 R20, [R1+0x4ec8] ;  /* 0x004ec80001147983 */ /* 0x000f220000300a00 */
[----:B------:R-:W-:-:S02]  /*72440*/  IMAD.MOV.U32 R9, RZ, RZ, R24 ;  /* 0x000000ffff097224 */ /* 0x000fc400078e0018 */
[----:B------:R-:W-:Y:S02]  /*72450*/  IMAD.MOV.U32 R7, RZ, RZ, R25 ;  /* 0x000000ffff077224 */ /* 0x000fe400078e0019 */
[----:B----4-:R-:W-:Y:S01]  /*72460*/  HMMA.16816.F32 R24, R16, R26, R20 ;  /* 0x0000001a1018723c */ /* 0x010fe20000001814 */
[----:B------:R-:W2:Y:S04]  /*72470*/  LDL.LU.64 R22, [R1+0x4ec0] ;  /* 0x004ec00001167983 */ /* 0x000ea80000300a00 */
[----:B------:R-:W2:-:S15]  /*72480*/  LDL.LU.64 R20, [R1+0x4eb8] ;  /* 0x004eb80001147983 */ /* 0x000e9e0000300a00 */
        /* <DEDUP_REMOVED lines=10> */
[----:B------:R-:W3:Y:S01]  /*72530*/  LDL.LU.64 R24, [R1+0x4e98] ;  /* 0x004e980001187983 */ /* 0x000ee20000300a00 */
        /* <DEDUP_REMOVED lines=10> */
[----:B0-----:R-:W2:Y:S01]  /*725e0*/  LDL.LU.64 R22, [R1+0x4e80] ;  /* 0x004e800001167983 */ /* 0x001ea20000300a00 */
[----:B------:R-:W-:Y:S02]  /*725f0*/  IMAD.MOV.U32 R6, RZ, RZ, R10 ;  /* 0x000000ffff067224 */ /* 0x000fe400078e000a */
[----:B------:R-:W-:Y:S01]  /*72600*/  IMAD.MOV.U32 R5, RZ, RZ, R11 ;  /* 0x000000ffff057224 */ /* 0x000fe200078e000b */
[----:B------:R-:W3:Y:S04]  /*72610*/  LDL.LU.64 R20, [R1+0x4e78] ;  /* 0x004e780001147983 */ /* 0x000ee80000300a00 */
[----:B------:R0:W-:Y:S04]  /*72620*/  STL.64 [R1+0x4db0], R26 ;  /* 0x004db01a01007387 */ /* 0x0001e80000100a00 */
[----:B------:R1:W-:Y:S01]  /*72630*/  STL.64 [R1+0x4da8], R24 ;  /* 0x004da81801007387 */ /* 0x0003e20000100a00 */
[----:B0-----:R-:W-:-:S02]  /*72640*/  IMAD.MOV.U32 R26, RZ, RZ, R9 ;  /* 0x000000ffff1a7224 */ /* 0x001fc400078e0009 */
[----:B------:R-:W-:Y:S02]  /*72650*/  IMAD.MOV.U32 R27, RZ, RZ, R7 ;  /* 0x000000ffff1b7224 */ /* 0x000fe400078e0007 */
[----:B-1----:R-:W-:Y:S02]  /*72660*/  IMAD.MOV.U32 R24, RZ, RZ, R6 ;  /* 0x000000ffff187224 */ /* 0x002fe400078e0006 */
[----:B------:R-:W-:Y:S01]  /*72670*/  IMAD.MOV.U32 R25, RZ, RZ, R5 ;  /* 0x000000ffff197224 */ /* 0x000fe200078e0005 */
        /* <DEDUP_REMOVED lines=8> */
[----:B0-----:R-:W3:Y:S04]  /*72700*/  LDL.LU R24, [R1+0x8a0] ;  /* 0x0008a00001187983 */ /* 0x001ee80000300800 */
[----:B------:R-:W3:Y:S04]  /*72710*/  LDL.LU R25, [R1+0x8a4] ;  /* 0x0008a40001197983 */ /* 0x000ee80000300800 */
[----:B------:R-:W3:Y:S04]  /*72720*/  LDL.LU R26, [R1+0x8a8] ;  /* 0x0008a800011a7983 */ /* 0x000ee80000300800 */
[----:B------:R-:W3:Y:S02]  /*72730*/  LDL.LU R27, [R1+0x8ac] ;  /* 0x0008ac00011b7983 */ /* 0x000ee40000300800 */
[----:B---3--:R-:W-:-:S15]  /*72740*/  HMMA.16816.F32 R24, R16, R20, R24 ;  /* 0x000000141018723c */ /* 0x008fde0000001818 */
[----:B------:R-:W-:-:S08]  /*72750*/  NOP ;  /* 0x0000000000007918 */ /* 0x000fd00000000000 */
[----:B------:R0:W-:Y:S04]  /*72760*/  STL.64 [R1+0x890], R24 ;  /* 0x0008901801007387 */ /* 0x0001e80000100a00 */
[----:B------:R1:W-:Y:S04]  /*72770*/  STL.64 [R1+0x898], R26 ;  /* 0x0008981a01007387 */ /* 0x0003e80000100a00 */
[----:B0-----:R-:W3:Y:S01]  /*72780*/  LDL.64 R24, [R1+0x20] ;  /* 0x0000200001187983 */ /* 0x001ee20000100a00 */
[----:B-1----:R-:W-:Y:S02]  /*72790*/  IMAD.MOV.U32 R26, RZ, RZ, R4 ;  /* 0x000000ffff1a7224 */ /* 0x002fe400078e0004 */
[----:B------:R-:W-:-:S05]  /*727a0*/  IMAD.MOV.U32 R27, RZ, RZ, R0 ;  /* 0x000000ffff1b7224 */ /* 0x000fca00078e0000 */
[----:B------:R-:W-:Y:S04]  /*727b0*/  STL.64 [R1+0x4e10], R26 ;  /* 0x004e101a01007387 */ /* 0x000fe80000100a00 */
[----:B---3--:R-:W-:Y:S04]  /*727c0*/  STL.64 [R1+0x4e08], R24 ;  /* 0x004e081801007387 */ /* 0x008fe80000100a00 */
        /* <DEDUP_REMOVED lines=72> */
[----:B------:R-:W-:Y:S01]  /*72c50*/  IMAD R5, R5, 0x100, R11 ;  /* 0x0000010005057824 */ /* 0x000fe200078e020b */
[----:B------:R-:W4:Y:S04]  /*72c60*/  LDL.LU R10, [R1+0x4e44] ;  /* 0x004e4400010a7983 */ /* 0x000f280000300800 */
        /* <DEDUP_REMOVED lines=8> */
[----:B------:R-:W-:Y:S04]  /*72cf0*/  STL [R1+0x4d40], R10 ;  /* 0x004d400a01007387 */ /* 0x000fe80000100800 */
[----:B------:R0:W-:Y:S04]  /*72d00*/  STL [R1+0x4d3c], R11 ;  /* 0x004d3c0b01007387 */ /* 0x0001e80000100800 */
[----:B0-----:R-:W4:Y:S04]  /*72d10*/  LDL.64 R10, [R1+0x18] ;  /* 0x00001800010a7983 */ /* 0x001f280000100a00 */
        /* <DEDUP_REMOVED lines=13> */
[----:B------:R-:W-:Y:S01]  /*72df0*/  IMAD R7, R0, 0x100, R7 ;  /* 0x0000010000077824 */ /* 0x000fe200078e0207 */
[----:B------:R-:W-:-:S02]  /*72e00*/  F2FP.F16.E4M3.UNPACK_B R4, R4 ;  /* 0x00000004ff04723e */ /* 0x000fc400020006ff */
[----:B------:R-:W-:Y:S02]  /*72e10*/  F2FP.F16.E4M3.UNPACK_B R5, R5 ;  /* 0x00000005ff05723e */ /* 0x000fe400020006ff */
[----:B------:R-:W-:Y:S01]  /*72e20*/  F2FP.F16.E4M3.UNPACK_B R6, R6 ;  /* 0x00000006ff06723e */ /* 0x000fe200020006ff */
[----:B--2---:R-:W-:Y:S01]  /*72e30*/  HMMA.16816.F32 R16, R16, R24, R20 ;  /* 0x000000181010723c */ /* 0x004fe20000001814 */
[----:B------:R-:W3:Y:S04]  /*72e40*/  LDL.LU.64 R22, [R1+0x4e00] ;  /* 0x004e000001167983 */ /* 0x000ee80000300a00 */
[----:B------:R-:W3:Y:S01]  /*72e50*/  LDL.LU.64 R20, [R1+0x4df8] ;  /* 0x004df80001147983 */ /* 0x000ee20000300a00 */
[----:B------:R-:W-:Y:S01]  /*72e60*/  F2FP.F16.E4M3.UNPACK_B R7, R7 ;  /* 0x00000007ff07723e */ /* 0x000fe200020006ff */
[----:B------:R-:W-:-:S15]  /*72e70*/  IMAD.MOV.U32 R0, RZ, RZ, R25 ;  /* 0x000000ffff007224 */ /* 0x000fde00078e0019 */
[----:B------:R-:W-:-:S01]  /*72e80*/  NOP ;  /* 0x0000000000007918 */ /* 0x000fc20000000000 */
[----:B------:R0:W-:Y:S04]  /*72e90*/  STL.64 [R1+0x810], R16 ;  /* 0x0008101001007387 */ /* 0x0001e80000100a00 */
[----:B------:R1:W-:Y:S04]  /*72ea0*/  STL.64 [R1+0x818], R18 ;  /* 0x0008181201007387 */ /* 0x0003e80000100a00 */
[----:B0-----:R-:W4:Y:S04]  /*72eb0*/  LDL.LU R16, [R1+0x7f0] ;  /* 0x0007f00001107983 */ /* 0x001f280000300800 */
[----:B------:R-:W4:Y:S04]  /*72ec0*/  LDL.LU R17, [R1+0x7f4] ;  /* 0x0007f40001117983 */ /* 0x000f280000300800 */
[----:B-1----:R-:W4:Y:S04]  /*72ed0*/  LDL.LU R18, [R1+0x7f8] ;  /* 0x0007f80001127983 */ /* 0x002f280000300800 */
[----:B------:R-:W4:Y:S04]  /*72ee0*/  LDL.LU R19, [R1+0x7fc] ;  /* 0x0007fc0001137983 */ /* 0x000f280000300800 */
[----:B------:R-:W-:Y:S01]  /*72ef0*/  STL [R1+0x4d38], R0 ;  /* 0x004d380001007387 */ /* 0x000fe20000100800 */
[----:B---3--:R-:W-:Y:S03]  /*72f00*/  HMMA.16816.F32 R24, R4, R26, R20 ;  /* 0x0000001a0418723c */ /* 0x008fe60000001814 */
[----:B------:R-:W2:Y:S04]  /*72f10*/  LDL.LU.64 R22, [R1+0x4df0] ;  /* 0x004df00001167983 */ /* 0x000ea80000300a00 */
[----:B------:R-:W2:-:S15]  /*72f20*/  LDL.LU.64 R20, [R1+0x4de8] ;  /* 0x004de80001147983 */ /* 0x000e9e0000300a00 */
[----:B------:R-:W-:-:S01]  /*72f30*/  NOP ;  /* 0x0000000000007918 */ /* 0x000fc20000000000 */
[----:B------:R-:W-:Y:S04]  /*72f40*/  STL.64 [R1+0x800], R24 ;  /* 0x0008001801007387 */ /* 0x000fe80000100a00 */
[----:B------:R0:W-:Y:S04]  /*72f50*/  STL.64 [R1+0x808], R26 ;  /* 0x0008081a01007387 */ /* 0x0001e80000100a00 */
[----:B0-----:R-:W2:Y:S04]  /*72f60*/  LDL.LU.64 R26, [R1+0x4de0] ;  /* 0x004de000011a7983 */ /* 0x001ea80000300a00 */
[----:B------:R-:W3:Y:S01]  /*72f70*/  LDL.LU.64 R24, [R1+0x4dd8] ;  /* 0x004dd80001187983 */ /* 0x000ee20000300a00 */
[----:B----4-:R-:W-:-:S15]  /*72f80*/  HMMA.16816.F32 R16, R4, R10, R16 ;  /* 0x0000000a0410723c */ /* 0x010fde0000001810 */
[----:B------:R-:W-:-:S08]  /*72f90*/  NOP ;  /* 0x0000000000007918 */ /* 0x000fd00000000000 */
[----:B------:R-:W-:Y:S04]  /*72fa0*/  STL.64 [R1+0x7e0], R16 ;  /* 0x0007e01001007387 */ /* 0x000fe80000100a00 */
[----:B------:R0:W-:Y:S04]  /*72fb0*/  STL.64 [R1+0x7e8], R18 ;  /* 0x0007e81201007387 */ /* 0x0001e80000100a00 */
[----:B0-----:R-:W4:Y:S04]  /*72fc0*/  LDL.LU R18, [R1+0x145c] ;  /* 0x00145c0001127983 */ /* 0x001f280000300800 */
[----:B------:R-:W5:Y:S01]  /*72fd0*/  LDL.LU R19, [R1+0x1464] ;  /* 0x0014640001137983 */ /* 0x000f620000300800 */
[----:B---3--:R-:W-:-:S15]  /*72fe0*/  HMMA.16816.F32 R12, R4, R24, R12 ;  /* 0x00000018040c723c */ /* 0x008fde000000180c */
[----:B------:R-:W-:-:S08]  /*72ff0*/  NOP ;  /* 0x0000000000007918 */ /* 0x000fd00000000000 */
[----:B------:R-:W-:Y:S04]  /*73000*/  STL.64 [R1+0x7d0], R12 ;  /* 0x0007d00c01007387 */ /* 0x000fe80000100a00 */
[----:B------:R2:W-:Y:S02]  /*73010*/  STL.64 [R1+0x7d8], R14 ;  /* 0x0007d80e01007387 */ /* 0x0005e40000100a00 */
[----:B--2---:R-:W-:Y:S02]  /*73020*/  HMMA.16816.F32 R12, R4, R26, R20 ;  /* 0x0000001a040c723c */ /* 0x004fe40000001814 */
        /* <DEDUP_REMOVED lines=30> */
[----:B------:R-:W3:Y:S01]  /*73210*/  LDL.LU R15, [R1+0x74c] ;  /* 0x00074c00010f7983 */ /* 0x000ee20000300800 */
[----:B------:R-:W-:-:S03]  /*73220*/  IMAD.MOV.U32 R0, RZ, RZ, R11 ;  /* 0x000000ffff007224 */ /* 0x000fc600078e000b */
[----:B---3--:R-:W-:Y:S04]  /*73230*/  STL.64 [R1+0x4d80], R14 ;  /* 0x004d800e01007387 */ /* 0x008fe80000100a00 */
[----:B--2---:R0:W-:Y:S04]  /*73240*/  STL.64 [R1+0x4d78], R12 ;  /* 0x004d780c01007387 */ /* 0x0041e80000100a00 */
[----:B0-----:R-:W2:Y:S04]  /*73250*/  LDL.LU R12, [R1+0x760] ;  /* 0x00076000010c7983 */ /* 0x001ea80000300800 */
[----:B------:R-:W2:Y:S04]  /*73260*/  LDL.LU R13, [R1+0x764] ;  /* 0x00076400010d7983 */ /* 0x000ea80000300800 */
[----:B------:R-:W2:Y:S04]  /*73270*/  LDL.LU R14, [R1+0x768] ;  /* 0x00076800010e7983 */ /* 0x000ea80000300800 */
[----:B------:R-:W2:Y:S04]  /*73280*/  LDL.LU R15, [R1+0x76c] ;  /* 0x00076c00010f7983 */ /* 0x000ea80000300800 */
[----:B------:R-:W3:Y:S04]  /*73290*/  LDL.LU R10, [R1+0x1450] ;  /* 0x00145000010a7983 */ /* 0x000ee80000300800 */
[----:B------:R-:W4:Y:S04]  /*732a0*/  LDL.LU R16, [R1+0x144c] ;  /* 0x00144c0001107983 */ /* 0x000f280000300800 */
[----:B------:R-:W3:Y:S01]  /*732b0*/  LDL.LU R11, [R1+0x1458] ;  /* 0x00145800010b7983 */ /* 0x000ee20000300800 */
[C---:B-----5:R-:W-:Y:S03]  /*732c0*/  HMMA.16816.F32 R24, R4.reuse, R26, R20 ;  /* 0x0000001a0418723c */ /* 0x060fe60000001814 */
        /* <DEDUP_REMOVED lines=12> */
[----:B------:R-:W5:Y:S04]  /*73390*/  LDL.LU R17, [R1+0x1454] ;  /* 0x0014540001117983 */ /* 0x000f680000300800 */
[----:B------:R-:W2:Y:S04]  /*733a0*/  LDL.LU.64 R22, [R1+0x4dd0] ;  /* 0x004dd00001167983 */ /* 0x000ea80000300a00 */
[----:B------:R-:W2:Y:S04]  /*733b0*/  LDL.LU.64 R20, [R1+0x4dc8] ;  /* 0x004dc80001147983 */ /* 0x000ea80000300a00 */
        /* <DEDUP_REMOVED lines=43> */
[----:B------:R-:W-:Y:S04]  /*73670*/  STL.64 [R1+0x4c90], R22 ;  /* 0x004c901601007387 */ /* 0x000fe80000100a00 */
[----:B------:R0:W-:Y:S04]  /*73680*/  STL.64 [R1+0x4c88], R20 ;  /* 0x004c881401007387 */ /* 0x0001e80000100a00 */
[----:B0-----:R-:W4:Y:S04]  /*73690*/  LDL.LU R20, [R1+0x660] ;  /* 0x0006600001147983 */ /* 0x001f280000300800 */
[----:B------:R-:W4:Y:S04]  /*736a0*/  LDL.LU R21, [R1+0x664] ;  /* 0x0006640001157983 */ /* 0x000f280000300800 */
[----:B------:R-:W4:Y:S04]  /*736b0*/  LDL.LU R22, [R1+0x668] ;  /* 0x0006680001167983 */ /* 0x000f280000300800 */
[----:B------:R-:W4:Y:S01]  /*736c0*/  LDL.LU R23, [R1+0x66c] ;  /* 0x00066c0001177983 */ /* 0x000f220000300800 */
        /* <DEDUP_REMOVED lines=18> */
[----:B--2---:R-:W-:-:S02]  /*737f0*/  IMAD R16, R16, 0x100, R10 ;  /* 0x0000010010107824 */ /* 0x004fc400078e020a */
[----:B-----5:R-:W-:Y:S01]  /*73800*/  IMAD R17, R17, 0x100, R11 ;  /* 0x0000010011117824 */ /* 0x020fe200078e020b */
[----:B------:R-:W4:Y:S04]  /*73810*/  LDL.LU R10, [R1+0x4d40] ;  /* 0x004d4000010a7983 */ /* 0x000f280000300800 */
[----:B------:R-:W4:Y:S01]  /*73820*/  LDL.LU R11, [R1+0x4d3c] ;  /* 0x004d3c00010b7983 */ /* 0x000f220000300800 */
[----:B------:R-:W-:Y:S02]  /*73830*/  F2FP.F16.E4M3.UNPACK_B R16, R16 ;  /* 0x00000010ff10723e */ /* 0x000fe400020006ff */
[----:B------:R-:W-:Y:S01]  /*73840*/  F2FP.F16.E4M3.UNPACK_B R17, R17 ;  /* 0x00000011ff11723e */ /* 0x000fe200020006ff */
[----:B----4-:R-:W-:Y:S06]  /*73850*/  HMMA.16816.F32 R12, R4, R10, R12 ;  /* 0x0000000a040c723c */ /* 0x010fec000000180c */
[----:B------:R-:W-:Y:S04]  /*73860*/  STL [R1+0x4c44], R10 ;  /* 0x004c440a01007387 */ /* 0x000fe80000100800 */
[----:B------:R-:W-:-:S13]  /*73870*/  STL [R1+0x4c40], R11 ;  /* 0x004c400b01007387 */ /* 0x000fda0000100800 */
[----:B------:R-:W-:Y:S04]  /*73880*/  STL.64 [R1+0x700], R12 ;  /* 0x0007000c01007387 */ /* 0x000fe80000100a00 */
[----:B------:R0:W-:Y:S04]  /*73890*/  STL.64 [R1+0x708], R14 ;  /* 0x0007080e01007387 */ /* 0x0001e80000100a00 */
[----:B------:R-:W-:Y:S04]  /*738a0*/  STL.64 [R1+0x4d20], R16 ;  /* 0x004d201001007387 */ /* 0x000fe80000100a00 */
[----:B---3--:R-:W-:Y:S04]  /*738b0*/  STL [R1+0x4c4c], R8 ;  /* 0x004c4c0801007387 */ /* 0x008fe80000100800 */
[----:B------:R1:W-:Y:S01]  /*738c0*/  STL [R1+0x4c48], R9 ;  /* 0x004c480901007387 */ /* 0x0003e20000100800 */
[C---:B0-----:R-:W-:Y:S06]  /*738d0*/  HMMA.16816.F32 R12, R4.reuse, R8, R20 ;  /* 0x00000008040c723c */ /* 0x041fec0000001814 */
[----:B-1----:R-:W-:-:S15]  /*738e0*/  HMMA.16816.F32 R8, R4, R2, R24 ;  /* 0x000000020408723c */ /* 0x002fde0000001818 */
[----:B------:R-:W-:-:S02]  /*738f0*/  NOP ;  /* 0x0000000000007918 */ /* 0x000fc40000000000 */
[----:B------:R0:W-:Y:S04]  /*73900*/  STL.64 [R1+0x6f0], R12 ;  /* 0x0006f00c01007387 */ /* 0x0001e80000100a00 */
[----:B------:R1:W-:Y:S04]  /*73910*/  STL.64 [R1+0x6f8], R14 ;  /* 0x0006f80e01007387 */ /* 0x0003e80000100a00 */
[----:B0-----:R-:W2:Y:S04]  /*73920*/  LDL.LU R12, [R1+0x5a0] ;  /* 0x0005a000010c7983 */ /* 0x001ea80000300800 */
[----:B------:R0:W-:Y:S04]  /*73930*/  STL.64 [R1+0x6e0], R8 ;  /* 0x0006e00801007387 */ /* 0x0001e80000100a00 */
        /* <DEDUP_REMOVED lines=12> */
[----:B0-----:R-:W4:Y:S04]  /*73a00*/  LDL.64 R8, [R1+0x10] ;  /* 0x0000100001087983 */ /* 0x001f280000100a00 */
[----:B----4-:R-:W-:Y:S04]  /*73a10*/  STL.64 [R1+0x4cf8], R8 ;  /* 0x004cf80801007387 */ /* 0x010fe80000100a00 */
[----:B---3--:R-:W-:Y:S04]  /*73a20*/  STL.64 [R1+0x4cc8], R26 ;  /* 0x004cc81a01007387 */ /* 0x008fe80000100a00 */
[----:B--2---:R0:W-:Y:S04]  /*73a30*/  STL.64 [R1+0x4cc0], R24 ;  /* 0x004cc01801007387 */ /* 0x0041e80000100a00 */
[----:B0-----:R-:W2:Y:S04]  /*73a40*/  LDL.LU R24, [R1+0x5f0] ;  /* 0x0005f00001187983 */ /* 0x001ea80000300800 */
[----:B------:R-:W2:Y:S01]  /*73a50*/  LDL.LU R25, [R1+0x5f4] ;  /* 0x0005f40001197983 */ /* 0x000ea20000300800 */
[----:B------:R-:W-:-:S03]  /*73a60*/  IMAD.MOV.U32 R11, RZ, RZ, R0 ;  /* 0x000000ffff0b7224 */ /* 0x000fc600078e0000 */
[----:B--2---:R0:W-:Y:S04]  /*73a70*/  STL.64 [R1+0x4cd0], R24 ;  /* 0x004cd01801007387 */ /* 0x0041e80000100a00 */
[----:B------:R-:W2:Y:S04]  /*73a80*/  LDL.LU R26, [R1+0x5f8] ;  /* 0x0005f800011a7983 */ /* 0x000ea80000300800 */
[----:B------:R-:W2:Y:S04]  /*73a90*/  LDL.LU R27, [R1+0x5fc] ;  /* 0x0005fc00011b7983 */ /* 0x000ea80000300800 */
[----:B------:R-:W3:Y:S04]  /*73aa0*/  LDL R10, [R1+0x18] ;  /* 0x00001800010a7983 */ /* 0x000ee80000100800 */
[----:B------:R-:W4:Y:S04]  /*73ab0*/  LDL.LU R0, [R1+0x4d38] ;  /* 0x004d380001007983 */ /* 0x000f280000300800 */
[----:B------:R-:W5:Y:S04]  /*73ac0*/  LDL.64 R8, [R1+0x28] ;  /* 0x0000280001087983 */ /* 0x000f680000100a00 */
[----:B---3--:R-:W-:Y:S04]  /*73ad0*/  STL.64 [R1+0x4d30], R10 ;  /* 0x004d300a01007387 */ /* 0x008fe80000100a00 */
[----:B-----5:R-:W-:Y:S04]  /*73ae0*/  STL.64 [R1+0x4d28], R8 ;  /* 0x004d280801007387 */ /* 0x020fe80000100a00 */
[----:B0-----:R-:W3:Y:S04]  /*73af0*/  LDL.64 R24, [R1+0x8] ;  /* 0x0000080001187983 */ /* 0x001ee80000100a00 */
[----:B--2---:R-:W-:Y:S04]  /*73b00*/  STL.64 [R1+0x4cf0], R26 ;  /* 0x004cf01a01007387 */ /* 0x004fe80000100a00 */
[----:B---3--:R0:W-:Y:S04]  /*73b10*/  STL.64 [R1+0x4ce8], R24 ;  /* 0x004ce81801007387 */ /* 0x0081e80000100a00 */
[----:B0-----:R-:W2:Y:S04]  /*73b20*/  LDL.LU R24, [R1+0x610] ;  /* 0x0006100001187983 */ /* 0x001ea80000300800 */
[----:B------:R-:W2:Y:S04]  /*73b30*/  LDL.LU R25, [R1+0x614] ;  /* 0x0006140001197983 */ /* 0x000ea80000300800 */
[----:B------:R-:W3:Y:S04]  /*73b40*/  LDL.LU R26, [R1+0x618] ;  /* 0x00061800011a7983 */ /* 0x000ee80000300800 */
[----:B------:R-:W3:Y:S04]  /*73b50*/  LDL.LU R27, [R1+0x61c] ;  /* 0x00061c00011b7983 */ /* 0x000ee80000300800 */
[----:B------:R-:W5:Y:S04]  /*73b60*/  LDL R16, [R1+0x20] ;  /* 0x0000200001107983 */ /* 0x000f680000100800 */
        /* <DEDUP_REMOVED lines=21> */
[----:B0-----:R-:W2:Y:S04]  /*73cc0*/  LDL.LU R20, [R1+0x5d0] ;  /* 0x0005d00001147983 */ /* 0x001ea80000300800 */
[----:B------:R-:W2:Y:S04]  /*73cd0*/  LDL.LU R21, [R1+0x5d4] ;  /* 0x0005d40001157983 */ /* 0x000ea80000300800 */
[----:B------:R-:W3:Y:S04]  /*73ce0*/  LDL.LU R22, [R1+0x5d8] ;  /* 0x0005d80001167983 */ /* 0x000ee80000300800 */
[----:B------:R-:W3:Y:S01]  /*73cf0*/  LDL.LU R23, [R1+0x5dc] ;  /* 0x0005dc0001177983 */ /* 0x000ee20000300800 */
[----:B----4-:R-:W-:-:S07]  /*73d00*/  IMAD.MOV.U32 R17, RZ, RZ, R0 ;  /* 0x000000ffff117224 */ /* 0x010fce00078e0000 */
[----:B-----5:R-:W-:Y:S01]  /*73d10*/  HMMA.16816.F32 R4, R4, R16, R8 ;  /* 0x000000100404723c */ /* 0x020fe20000001808 */
        /* <DEDUP_REMOVED lines=12> */
[----:B------:R-:W-:Y:S04]  /*73de0*/  STL [R1+0x4c50], R3 ;  /* 0x004c500301007387 */ /* 0x000fe80000100800 */
[----:B------:R-:W4:Y:S04]  /*73df0*/  LDL.LU.64 R10, [R1+0x4d30] ;  /* 0x004d3000010a7983 */ /* 0x000f280000300a00 */
[----:B------:R-:W5:Y:S04]  /*73e00*/  LDL.LU.64 R8, [R1+0x4d28] ;  /* 0x004d280001087983 */ /* 0x000f680000300a00 */
[----:B------:R-:W5:Y:S01]  /*73e10*/  LDL.LU.64 R16, [R1+0x4d20] ;  /* 0x004d200001107983 */ /* 0x000f620000300a00 */
[----:B------:R-:W-:-:S02]  /*73e20*/  F2FP.F16.E4M3.UNPACK_B R18, R18 ;  /* 0x00000012ff12723e */ /* 0x000fc400020006ff */
[----:B------:R-:W-:Y:S01]  /*73e30*/  F2FP.F16.E4M3.UNPACK_B R19, R19 ;  /* 0x00000013ff13723e */ /* 0x000fe200020006ff */
[----:B------:R0:W-:Y:S04]  /*73e40*/  STL.64 [R1+0x6d0], R4 ;  /* 0x0006d00401007387 */ /* 0x0001e80000100a00 */
[----:B------:R-:W-:Y:S04]  /*73e50*/  STL.64 [R1+0x6d8], R6 ;  /* 0x0006d80601007387 */ /* 0x000fe80000100a00 */
[----:B0-----:R-:W2:Y:S04]  /*73e60*/  LDL.LU R4, [R1+0x146c] ;  /* 0x00146c0001047983 */ /* 0x001ea80000300800 */
[----:B------:R-:W2:Y:S01]  /*73e70*/  LDL.LU R5, [R1+0x1474] ;  /* 0x0014740001057983 */ /* 0x000ea20000300800 */
[----:B-----5:R-:W-:-:S15]  /*73e80*/  HMMA.16816.F32 R24, R16, R8, R24 ;  /* 0x000000081018723c */ /* 0x020fde0000001818 */
        /* <DEDUP_REMOVED lines=8> */
[----:B------:R-:W4:Y:S04]  /*73f10*/  LDL.LU.64 R26, [R1+0x4d08] ;  /* 0x004d0800011a7983 */ /* 0x000f280000300a00 */
[----:B------:R-:W4:-:S15]  /*73f20*/  LDL.LU.64 R24, [R1+0x4d00] ;  /* 0x004d000001187983 */ /* 0x000f1e0000300a00 */
[----:B------:R-:W-:-:S03]  /*73f30*/  NOP ;  /* 0x0000000000007918 */ /* 0x000fc60000000000 */
[----:B------:R0:W-:Y:S04]  /*73f40*/  STL.64 [R1+0x6b0], R8 ;  /* 0x0006b00801007387 */ /* 0x0001e80000100a00 */
[----:B------:R-:W-:Y:S04]  /*73f50*/  STL.64 [R1+0x6b8], R10 ;  /* 0x0006b80a01007387 */ /* 0x000fe80000100a00 */
[----:B0-----:R-:W4:Y:S02]  /*73f60*/  LDL.LU.64 R8, [R1+0x4cf8] ;  /* 0x004cf80001087983 */ /* 0x001f240000300a00 */
[----:B----4-:R-:W-:-:S15]  /*73f70*/  HMMA.16816.F32 R24, R16, R8, R24 ;  /* 0x000000081018723c */ /* 0x010fde0000001818 */
[----:B------:R-:W-:-:S08]  /*73f80*/  NOP ;  /* 0x0000000000007918 */ /* 0x000fd00000000000 */
[----:B------:R-:W-:Y:S04]  /*73f90*/  STL.64 [R1+0x6a0], R24 ;  /* 0x0006a01801007387 */ /* 0x000fe80000100a00 */
[----:B------:R0:W-:Y:S04]  /*73fa0*/  STL.64 [R1+0x6a8], R26 ;  /* 0x0006a81a01007387 */ /* 0x0001e80000100a00 */
[----:B0-----:R-:W4:Y:S04]  /*73fb0*/  LDL.LU.64 R26, [R1+0x4cf0] ;  /* 0x004cf000011a7983 */ /* 0x001f280000300a00 */
[----:B------:R-:W5:Y:S01]  /*73fc0*/  LDL.LU.64 R24, [R1+0x4ce8] ;  /* 0x004ce80001187983 */ /* 0x000f620000300a00 */
[----:B------:R-:W-:-:S05]  /*73fd0*/  IMAD.MOV.U32 R7, RZ, RZ, R9 ;  /* 0x000000ffff077224 */ /* 0x000fca00078e0009 */
[----:B------:R-:W-:Y:S04]  /*73fe0*/  STL.64 [R1+0x4c60], R6 ;  /* 0x004c600601007387 */ /* 0x000fe80000100a00 */
[----:B--2---:R0:W-:Y:S04]  /*73ff0*/  STL.64 [R1+0x4c58], R4 ;  /* 0x004c580401007387 */ /* 0x0041e80000100a00 */
[----:B0-----:R-:W2:Y:S04]  /*74000*/  LDL.LU R4, [R1+0x590] ;  /* 0x0005900001047983 */ /* 0x001ea80000300800 */
[----:B------:R-:W2:Y:S04]  /*74010*/  LDL.LU R5, [R1+0x594] ;  /* 0x0005940001057983 */ /* 0x000ea80000300800 */
[----:B------:R-:W2:Y:S04]  /*74020*/  LDL.LU R6, [R1+0x598] ;  /* 0x0005980001067983 */ /* 0x000ea80000300800 */
[----:B------:R-:W2:Y:S01]  /*74030*/  LDL.LU R7, [R1+0x59c] ;  /* 0x00059c0001077983 */ /* 0x000ea20000300800 */
[----:B-----5:R-:W-:Y:S06]  /*74040*/  HMMA.16816.F32 R20, R16, R24, R20 ;  /* 0x000000181014723c */ /* 0x020fec0000001814 */
[----:B------:R-:W-:-:S02]  /*74050*/  IMAD.MOV.U32 R9, RZ, RZ, R24 ;  /* 0x000000ffff097224 */ /* 0x000fc400078e0018 */
[----:B------:R-:W-:-:S15]  /*74060*/  IMAD.MOV.U32 R10, RZ, RZ, R25 ;  /* 0x000000ffff0a7224 */ /* 0x000fde00078e0019 */
[----:B------:R-:W-:Y:S04]  /*74070*/  STL.64 [R1+0x690], R20 ;  /* 0x0006901401007387 */ /* 0x000fe80000100a00 */
[----:B------:R0:W-:Y:S04]  /*74080*/  STL.64 [R1+0x698], R22 ;  /* 0x0006981601007387 */ /* 0x0001e80000100a00 */
[----:B0-----:R-:W5:Y:S04]  /*74090*/  LDL.LU.64 R22, [R1+0x4ce0] ;  /* 0x004ce00001167983 */ /* 0x001f680000300a00 */
[----:B------:R-:W5:Y:S04]  /*740a0*/  LDL.LU.64 R20, [R1+0x4cd8] ;  /* 0x004cd80001147983 */ /* 0x000f680000300a00 */
[----:B------:R-:W4:Y:S01]  /*740b0*/  LDL.LU.64 R24, [R1+0x4cd0] ;  /* 0x004cd00001187983 */ /* 0x000f220000300a00 */
[----:B------:R-:W-:-:S02]  /*740c0*/  IMAD.MOV.U32 R11, RZ, RZ, R8 ;  /* 0x000000ffff0b7224 */ /* 0x000fc400078e0008 */
[----:B------:R-:W-:Y:S02]  /*740d0*/  IMAD.MOV.U32 R3, RZ, RZ, R28 ;  /* 0x000000ffff037224 */ /* 0x000fe400078e001c */
[----:B------:R-:W-:Y:S01]  /*740e0*/  IMAD.MOV.U32 R8, RZ, RZ, R29 ;  /* 0x000000ffff087224 */ /* 0x000fe200078e001d */
[----:B----4-:R-:W-:-:S15]  /*740f0*/  HMMA.16816.F32 R24, R16, R28, R24 ;  /* 0x0000001c1018723c */ /* 0x010fde0000001818 */
[----:B------:R-:W-:-:S08]  /*74100*/  NOP ;  /* 0x0000000000007918 */ /* 0x000fd00000000000 */
[----:B------:R-:W-:Y:S04]  /*74110*/  STL.64 [R1+0x680], R24 ;  /* 0x0006801801007387 */ /* 0x000fe80000100a00 */
[----:B------:R0:W-:Y:S04]  /*74120*/  STL.64 [R1+0x688], R26 ;  /* 0x0006881a01007387 */ /* 0x0001e80000100a00 */
[----:B0-----:R-:W4:Y:S04]  /*74130*/  LDL.LU.64 R26, [R1+0x4cc8] ;  /* 0x004cc800011a7983 */ /* 0x001f280000300a00 */
[----:B------:R-:W4:Y:S04]  /*74140*/  LDL.LU.64 R24, [R1+0x4cc0] ;  /* 0x004cc00001187983 */ /* 0x000f280000300a00 */
[----:B------:R-:W4:Y:S02]  /*74150*/  LDL.LU.64 R28, [R1+0x4cb8] ;  /* 0x004cb800011c7983 */ /* 0x000f240000300a00 */
[----:B----4-:R-:W-:-:S15]  /*74160*/  HMMA.16816.F32 R24, R16, R28, R24 ;  /* 0x0000001c1018723c */ /* 0x010fde0000001818 */
[----:B------:R-:W-:-:S08]  /*74170*/  NOP ;  /* 0x0000000000007918 */ /* 0x000fd00000000000 */
[----:B------:R-:W-:Y:S04]  /*74180*/  STL.64 [R1+0x670], R24 ;  /* 0x0006701801007387 */ /* 0x000fe80000100a00 */
[----:B------:R0:W-:Y:S04]  /*74190*/  STL.64 [R1+0x678], R26 ;  /* 0x0006781a01007387 */ /* 0x0001e80000100a00 */
[----:B0-----:R-:W5:Y:S04]  /*741a0*/  LDL.LU.64 R26, [R1+0x4cb0] ;  /* 0x004cb000011a7983 */ /* 0x001f680000300a00 */
[----:B------:R-:W4:Y:S01]  /*741b0*/  LDL.LU.64 R24, [R1+0x4ca8] ;  /* 0x004ca80001187983 */ /* 0x000f220000300a00 */
        /* <DEDUP_REMOVED lines=14> */
[----:B------:R-:W5:Y:S04]  /*742a0*/  LDL.LU R27, [R1+0x1478] ;  /* 0x00147800011b7983 */ /* 0x000f680000300800 */
        /* <DEDUP_REMOVED lines=25> */
[----:B------:R-:W5:Y:S04]  /*74440*/  LDL.LU.64 R4, [R1+0x4c58] ;  /* 0x004c580001047983 */ /* 0x000f680000300a00 */
[----:B------:R-:W-:Y:S04]  /*74450*/  STL.64 [R1+0x4b68], R14 ;  /* 0x004b680e01007387 */ /* 0x000fe80000100a00 */
[----:B------:R-:W-:Y:S04]  /*74460*/  STL.64 [R1+0x4b60], R12 ;  /* 0x004b600c01007387 */ /* 0x000fe80000100a00 */
[----:B------:R0:W-:Y:S04]  /*74470*/  STL.64 [R1+0x610], R20 ;  /* 0x0006101401007387 */ /* 0x0001e80000100a00 */
[----:B------:R1:W-:Y:S04]  /*74480*/  STL.64 [R1+0x618], R22 ;  /* 0x0006181601007387 */ /* 0x0003e80000100a00 */
[----:B0-----:R-:W3:Y:S04]  /*74490*/  LDL.LU R20, [R1+0x480] ;  /* 0x0004800001147983 */ /* 0x001ee80000300800 */
[----:B------:R-:W3:Y:S04]  /*744a0*/  LDL.LU R21, [R1+0x484] ;  /* 0x0004840001157983 */ /* 0x000ee80000300800 */
[----:B-1----:R-:W4:Y:S04]  /*744b0*/  LDL.LU R22, [R1+0x488] ;  /* 0x0004880001167983 */ /* 0x002f280000300800 */
[----:B------:R-:W4:Y:S01]  /*744c0*/  LDL.LU R23, [R1+0x48c] ;  /* 0x00048c0001177983 */ /* 0x000f220000300800 */
[----:B-----5:R-:W-:-:S02]  /*744d0*/  IMAD R4, R4, 0x100, R26 ;  /* 0x0000010004047824 */ /* 0x020fc400078e021a */
[----:B------:R-:W-:Y:S01]  /*744e0*/  IMAD R5, R5, 0x100, R27 ;  /* 0x0000010005057824 */ /* 0x000fe200078e021b */
[----:B----4-:R0:W-:Y:S02]  /*744f0*/  STL.64 [R1+0x4b98], R22 ;  /* 0x004b981601007387 */ /* 0x0101e40000100a00 */
[----:B0-----:R-:W-:Y:S02]  /*74500*/  IMAD.MOV.U32 R22, RZ, RZ, R3 ;  /* 0x000000ffff167224 */ /* 0x001fe400078e0003 */
[----:B------:R-:W-:Y:S01]  /*74510*/  IMAD.MOV.U32 R23, RZ, RZ, R8 ;  /* 0x000000ffff177224 */ /* 0x000fe200078e0008 */
[----:B------:R-:W4:Y:S04]  /*74520*/  LDL.LU R3, [R1+0x4c50] ;  /* 0x004c500001037983 */ /* 0x000f280000300800 */
[----:B------:R-:W5:Y:S04]  /*74530*/  LDL.LU R8, [R1+0x4c4c] ;  /* 0x004c4c0001087983 */ /* 0x000f680000300800 */
[----:B---3--:R0:W-:Y:S04]  /*74540*/  STL.64 [R1+0x4b90], R20 ;  /* 0x004b901401007387 */ /* 0x0081e80000100a00 */
[----:B------:R-:W-:Y:S04]  /*74550*/  STL.64 [R1+0x4bb0], R22 ;  /* 0x004bb01601007387 */ /* 0x000fe80000100a00 */
[----:B------:R-:W3:Y:S04]  /*74560*/  LDL.LU R24, [R1+0x490] ;  /* 0x0004900001187983 */ /* 0x000ee80000300800 */
[----:B------:R-:W3:Y:S04]  /*74570*/  LDL.LU R25, [R1+0x494] ;  /* 0x0004940001197983 */ /* 0x000ee80000300800 */
[----:B------:R-:W2:Y:S04]  /*74580*/  LDL.LU R26, [R1+0x498] ;  /* 0x00049800011a7983 */ /* 0x000ea80000300800 */
[----:B------:R-:W2:Y:S01]  /*74590*/  LDL.LU R27, [R1+0x49c] ;  /* 0x00049c00011b7983 */ /* 0x000ea20000300800 */
[----:B0-----:R-:W-:-:S02]  /*745a0*/  IMAD.MOV.U32 R20, RZ, RZ, R9 ;  /* 0x000000ffff147224 */ /* 0x001fc400078e0009 */
[----:B------:R-:W-:Y:S01]  /*745b0*/  IMAD.MOV.U32 R21, RZ, RZ, R10 ;  /* 0x000000ffff157224 */ /* 0x000fe200078e000a */
[----:B------:R-:W5:Y:S04]  /*745c0*/  LDL.LU R9, [R1+0x4c48] ;  /* 0x004c480001097983 */ /* 0x000f680000300800 */
[----:B------:R-:W4:Y:S04]  /*745d0*/  LDL.LU R10, [R1+0x4c44] ;  /* 0x004c4400010a7983 */ /* 0x000f280000300800 */
[----:B------:R-:W-:Y:S04]  /*745e0*/  STL.64 [R1+0x4bc8], R20 ;  /* 0x004bc81401007387 */ /* 0x000fe80000100a00 */
[----:B--2---:R-:W-:Y:S04]  /*745f0*/  STL.64 [R1+0x4ba8], R26 ;  /* 0x004ba81a01007387 */ /* 0x004fe80000100a00 */
[----:B---3--:R0:W-:Y:S04]  /*74600*/  STL.64 [R1+0x4ba0], R24 ;  /* 0x004ba01801007387 */ /* 0x0081e80000100a00 */
[----:B0-----:R-:W2:Y:S04]  /*74610*/  LDL.LU R24, [R1+0x4b0] ;  /* 0x0004b00001187983 */ /* 0x001ea80000300800 */
[----:B------:R-:W2:Y:S04]  /*74620*/  LDL.LU R25, [R1+0x4b4] ;  /* 0x0004b40001197983 */ /* 0x000ea80000300800 */
[----:B------:R-:W3:Y:S04]  /*74630*/  LDL.LU R26, [R1+0x4b8] ;  /* 0x0004b800011a7983 */ /* 0x000ee80000300800 */
[----:B------:R-:W3:Y:S01]  /*74640*/  LDL.LU R27, [R1+0x4bc] ;  /* 0x0004bc00011b7983 */ /* 0x000ee20000300800 */
[----:B------:R-:W-:-:S03]  /*74650*/  IMAD.MOV.U32 R22, RZ, RZ, R11 ;  /* 0x000000ffff167224 */ /* 0x000fc600078e000b */
[----:B------:R-:W4:Y:S04]  /*74660*/  LDL.LU R11, [R1+0x4c40] ;  /* 0x004c4000010b7983 */ /* 0x000f280000300800 */
[----:B---3--:R-:W-:Y:S04]  /*74670*/  STL.64 [R1+0x4bc0], R26 ;  /* 0x004bc01a01007387 */ /* 0x008fe80000100a00 */
[----:B--2---:R0:W-:Y:S04]  /*74680*/  STL.64 [R1+0x4bb8], R24 ;  /* 0x004bb81801007387 */ /* 0x0041e80000100a00 */
[----:B0-----:R-:W2:Y:S04]  /*74690*/  LDL.LU R24, [R1+0x4c0] ;  /* 0x0004c00001187983 */ /* 0x001ea80000300800 */
[----:B------:R-:W2:Y:S04]  /*746a0*/  LDL.LU R25, [R1+0x4c4] ;  /* 0x0004c40001197983 */ /* 0x000ea80000300800 */
[----:B------:R-:W3:Y:S04]  /*746b0*/  LDL.LU R26, [R1+0x4c8] ;  /* 0x0004c800011a7983 */ /* 0x000ee80000300800 */
[----:B------:R-:W3:Y:S04]  /*746c0*/  LDL.LU R27, [R1+0x4cc] ;  /* 0x0004cc00011b7983 */ /* 0x000ee80000300800 */
[----:B------:R-:W5:Y:S01]  /*746d0*/  LDL.64 R20, [R1+0x18] ;  /* 0x0000180001147983 */ /* 0x000f620000100a00 */
[----:B------:R-:W-:-:S05]  /*746e0*/  IMAD.MOV.U32 R23, RZ, RZ, R7 ;  /* 0x000000ffff177224 */ /* 0x000fca00078e0007 */
[----:B------:R-:W-:Y:S04]  /*746f0*/  STL.64 [R1+0x4be8], R22 ;  /* 0x004be81601007387 */ /* 0x000fe80000100a00 */
[----:B-----5:R0:W-:Y:S04]  /*74700*/  STL.64 [R1+0x4be0], R20 ;  /* 0x004be01401007387 */ /* 0x0201e80000100a00 */
[----:B0-----:R-:W5:Y:S01]  /*74710*/  LDL.64 R20, [R1+0x20] ;  /* 0x0000200001147983 */ /* 0x001f620000100a00 */
[----:B------:R-:W-:Y:S02]  /*74720*/  IMAD.MOV.U32 R22, RZ, RZ, R6 ;  /* 0x000000ffff167224 */ /* 0x000fe400078e0006 */
[----:B------:R-:W-:-:S05]  /*74730*/  IMAD.MOV.U32 R23, RZ, RZ, R0 ;  /* 0x000000ffff177224 */ /* 0x000fca00078e0000 */
[----:B------:R-:W-:Y:S04]  /*74740*/  STL.64 [R1+0x4c18], R22 ;  /* 0x004c181601007387 */ /* 0x000fe80000100a00 */
[----:B-----5:R-:W-:Y:S04]  /*74750*/  STL.64 [R1+0x4c10], R20 ;  /* 0x004c101401007387 */ /* 0x020fe80000100a00 */
        /* <DEDUP_REMOVED lines=8> */
[----:B-----5:R-:W-:Y:S04]  /*747e0*/  STL.64 [R1+0x4c38], R6 ;  /* 0x004c380601007387 */ /* 0x020fe80000100a00 */
[----:B------:R0:W-:Y:S04]  /*747f0*/  STL.64 [R1+0x4c30], R4 ;  /* 0x004c300401007387 */ /* 0x0001e80000100a00 */
[----:B0-----:R-:W4:Y:S04]  /*74800*/  LDL.LU R4, [R1+0x570] ;  /* 0x0005700001047983 */ /* 0x001f280000300800 */
[----:B------:R-:W4:Y:S04]  /*74810*/  LDL.LU R5, [R1+0x574] ;  /* 0x0005740001057983 */ /* 0x000f280000300800 */
[----:B------:R-:W4:Y:S04]  /*74820*/  LDL.LU R6, [R1+0x578] ;  /* 0x0005780001067983 */ /* 0x000f280000300800 */
[----:B------:R-:W4:Y:S04]  /*74830*/  LDL.LU R7, [R1+0x57c] ;  /* 0x00057c0001077983 */ /* 0x000f280000300800 */
        /* <DEDUP_REMOVED lines=17> */
[C---:B----4-:R-:W-:Y:S06]  /*74950*/  HMMA.16816.F32 R4, R16.reuse, R10, R4 ;  /* 0x0000000a1004723c */ /* 0x050fec0000001804 */
[C---:B--2---:R-:W-:Y:S01]  /*74960*/  HMMA.16816.F32 R20, R16.reuse, R8, R20 ;  /* 0x000000081014723c */ /* 0x044fe20000001814 */
[----:B-----5:R-:W-:Y:S04]  /*74970*/  STL.64 [R1+0x4c08], R26 ;  /* 0x004c081a01007387 */ /* 0x020fe80000100a00 */
        /* <DEDUP_REMOVED lines=11> */
[----:B0-----:R-:W4:Y:S04]  /*74a30*/  LDL.LU.64 R6, [R1+0x4c38] ;  /* 0x004c380001067983 */ /* 0x001f280000300a00 */
[----:B------:R-:W5:Y:S04]  /*74a40*/  LDL.LU.64 R4, [R1+0x4c30] ;  /* 0x004c300001047983 */ /* 0x000f680000300a00 */
[----:B------:R0:W-:Y:S04]  /*74a50*/  STL [R1+0x4b3c], R10 ;  /* 0x004b3c0a01007387 */ /* 0x0001e80000100800 */
[----:B0-----:R-:W4:Y:S04]  /*74a60*/  LDL.LU R10, [R1+0x1480] ;  /* 0x00148000010a7983 */ /* 0x001f280000300800 */
[----:B------:R-:W-:Y:S04]  /*74a70*/  STL [R1+0x4b38], R11 ;  /* 0x004b380b01007387 */ /* 0x000fe80000100800 */
[----:B------:R-:W-:Y:S04]  /*74a80*/  STL.64 [R1+0x5f0], R20 ;  /* 0x0005f01401007387 */ /* 0x000fe80000100a00 */
[----:B------:R0:W-:Y:S04]  /*74a90*/  STL.64 [R1+0x5f8], R22 ;  /* 0x0005f81601007387 */ /* 0x0001e80000100a00 */
[----:B0-----:R-:W2:Y:S04]  /*74aa0*/  LDL.LU.64 R22, [R1+0x4c28] ;  /* 0x004c280001167983 */ /* 0x001ea80000300a00 */
[----:B------:R-:W2:Y:S04]  /*74ab0*/  LDL.LU.64 R20, [R1+0x4c20] ;  /* 0x004c200001147983 */ /* 0x000ea80000300a00 */
[----:B------:R0:W-:Y:S04]  /*74ac0*/  STL [R1+0x4b24], R8 ;  /* 0x004b240801007387 */ /* 0x0001e80000100800 */
[----:B------:R1:W-:Y:S04]  /*74ad0*/  STL [R1+0x4b20], R9 ;  /* 0x004b200901007387 */ /* 0x0003e80000100800 */
[----:B0-----:R-:W3:Y:S04]  /*74ae0*/  LDL.LU R8, [R1+0x500] ;  /* 0x0005000001087983 */ /* 0x001ee80000300800 */
[----:B-1----:R-:W3:Y:S01]  /*74af0*/  LDL.LU R9, [R1+0x504] ;  /* 0x0005040001097983 */ /* 0x002ee20000300800 */
[----:B--2---:R-:W-:Y:S01]  /*74b00*/  HMMA.16816.F32 R20, R16, R2, R20 ;  /* 0x000000021014723c */ /* 0x004fe20000001814 */
[----:B----4-:R-:W-:-:S02]  /*74b10*/  IMAD R6, R6, 0x100, R10 ;  /* 0x0000010006067824 */ /* 0x010fc400078e020a */
[----:B------:R-:W3:Y:S04]  /*74b20*/  LDL.LU R10, [R1+0x508] ;  /* 0x00050800010a7983 */ /* 0x000ee80000300800 */
[----:B------:R-:W3:-:S15]  /*74b30*/  LDL.LU R11, [R1+0x50c] ;  /* 0x00050c00010b7983 */ /* 0x000ede0000300800 */
[----:B------:R-:W-:-:S01]  /*74b40*/  NOP ;  /* 0x0000000000007918 */ /* 0x000fc20000000000 */
[----:B------:R-:W-:Y:S04]  /*74b50*/  STL.64 [R1+0x5e0], R20 ;  /* 0x0005e01401007387 */ /* 0x000fe80000100a00 */
[----:B------:R0:W-:Y:S04]  /*74b60*/  STL.64 [R1+0x5e8], R22 ;  /* 0x0005e81601007387 */ /* 0x0001e80000100a00 */
[----:B0-----:R-:W2:Y:S04]  /*74b70*/  LDL.LU.64 R22, [R1+0x4c18] ;  /* 0x004c180001167983 */ /* 0x001ea80000300a00 */
[----:B------:R-:W4:Y:S01]  /*74b80*/  LDL.LU.64 R20, [R1+0x4c10] ;  /* 0x004c100001147983 */ /* 0x000f220000300a00 */
[----:B------:R-:W-:Y:S01]  /*74b90*/  IMAD R7, R0, 0x100, R7 ;  /* 0x0000010000077824 */ /* 0x000fe200078e0207 */
[----:B-----5:R-:W-:-:S02]  /*74ba0*/  F2FP.F16.E4M3.UNPACK_B R4, R4 ;  /* 0x00000004ff04723e */ /* 0x020fc400020006ff */
[----:B------:R-:W-:Y:S02]  /*74bb0*/  F2FP.F16.E4M3.UNPACK_B R5, R5 ;  /* 0x00000005ff05723e */ /* 0x000fe400020006ff */
[----:B------:R-:W-:Y:S01]  /*74bc0*/  F2FP.F16.E4M3.UNPACK_B R6, R6 ;  /* 0x00000006ff06723e */ /* 0x000fe200020006ff */
[----:B----4-:R-:W-:Y:S01]  /*74bd0*/  HMMA.16816.F32 R16, R16, R20, R24 ;  /* 0x000000141010723c */ /* 0x010fe20000001818 */
[----:B------:R-:W2:Y:S04]  /*74be0*/  LDL.LU.64 R26, [R1+0x4c08] ;  /* 0x004c0800011a7983 */ /* 0x000ea80000300a00 */
[----:B------:R-:W2:Y:S01]  /*74bf0*/  LDL.LU.64 R24, [R1+0x4c00] ;  /* 0x004c000001187983 */ /* 0x000ea20000300a00 */
        /* <DEDUP_REMOVED lines=8> */
[----:B------:R-:W4:Y:S01]  /*74c80*/  LDL.LU R19, [R1+0x47c] ;  /* 0x00047c0001137983 */ /* 0x000f220000300800 */
[----:B--2---:R-:W-:Y:S03]  /*74c90*/  HMMA.16816.F32 R20, R4, R22, R24 ;  /* 0x000000160414723c */ /* 0x004fe60000001818 */
[----:B------:R-:W2:Y:S04]  /*74ca0*/  LDL.LU.64 R26, [R1+0x4bf8] ;  /* 0x004bf800011a7983 */ /* 0x000ea80000300a00 */
[----:B------:R-:W2:-:S15]  /*74cb0*/  LDL.LU.64 R24, [R1+0x4bf0] ;  /* 0x004bf00001187983 */ /* 0x000e9e0000300a00 */
[----:B------:R-:W-:-:S01]  /*74cc0*/  NOP ;  /* 0x0000000000007918 */ /* 0x000fc20000000000 */
[----:B------:R-:W-:Y:S04]  /*74cd0*/  STL.64 [R1+0x5c0], R20 ;  /* 0x0005c01401007387 */ /* 0x000fe80000100a00 */
[----:B------:R0:W-:Y:S04]  /*74ce0*/  STL.64 [R1+0x5c8], R22 ;  /* 0x0005c81601007387 */ /* 0x0001e80000100a00 */
[----:B0-----:R-:W2:Y:S04]  /*74cf0*/  LDL.LU.64 R22, [R1+0x4be8] ;  /* 0x004be80001167983 */ /* 0x001ea80000300a00 */
[----:B------:R-:W3:Y:S02]  /*74d00*/  LDL.LU.64 R20, [R1+0x4be0] ;  /* 0x004be00001147983 */ /* 0x000ee40000300a00 */
[----:B---3--:R-:W-:-:S15]  /*74d10*/  HMMA.16816.F32 R8, R4, R20, R8 ;  /* 0x000000140408723c */ /* 0x008fde0000001808 */
[----:B------:R-:W-:-:S08]  /*74d20*/  NOP ;  /* 0x0000000000007918 */ /* 0x000fd00000000000 */
[----:B------:R0:W-:Y:S02]  /*74d30*/  STL.64 [R1+0x5b0], R8 ;  /* 0x0005b00801007387 */ /* 0x0001e40000100a00 */
[----:B0-----:R-:W-:Y:S02]  /*74d40*/  IMAD.MOV.U32 R9, RZ, RZ, R20 ;  /* 0x000000ffff097224 */ /* 0x001fe400078e0014 */
[----:B------:R-:W-:Y:S02]  /*74d50*/  IMAD.MOV.U32 R8, RZ, RZ, R21 ;  /* 0x000000ffff087224 */ /* 0x000fe400078e0015 */
[----:B--2---:R-:W-:Y:S01]  /*74d60*/  HMMA.16816.F32 R20, R4, R22, R24 ;  /* 0x000000160414723c */ /* 0x004fe20000001818 */
[----:B------:R-:W-:Y:S04]  /*74d70*/  STL.64 [R1+0x5b8], R10 ;  /* 0x0005b80a01007387 */ /* 0x000fe80000100a00 */
[----:B------:R-:W2:Y:S04]  /*74d80*/  LDL.LU.64 R26, [R1+0x4bd8] ;  /* 0x004bd800011a7983 */ /* 0x000ea80000300a00 */
[----:B------:R-:W2:-:S14]  /*74d90*/  LDL.LU.64 R24, [R1+0x4bd0] ;  /* 0x004bd00001187983 */ /* 0x000e9c0000300a00 */
        /* <DEDUP_REMOVED lines=23> */
[----:B------:R-:W4:Y:S01]  /*74f10*/  LDL.LU.64 R24, [R1+0x4b80] ;  /* 0x004b800001187983 */ /* 0x000f220000300a00 */
[C---:B---3--:R-:W-:Y:S06]  /*74f20*/  HMMA.16816.F32 R20, R4.reuse, R26, R20 ;  /* 0x0000001a0414723c */ /* 0x048fec0000001814 */
[----:B----4-:R-:W-:-:S15]  /*74f30*/  HMMA.16816.F32 R16, R4, R24, R16 ;  /* 0x000000180410723c */ /* 0x010fde0000001810 */
[----:B------:R-:W-:-:S02]  /*74f40*/  NOP ;  /* 0x0000000000007918 */ /* 0x000fc40000000000 */
[----:B------:R-:W-:Y:S04]  /*74f50*/  STL.64 [R1+0x560], R20 ;  /* 0x0005601401007387 */ /* 0x000fe80000100a00 */
[----:B------:R0:W-:Y:S04]  /*74f60*/  STL.64 [R1+0x568], R22 ;  /* 0x0005681601007387 */ /* 0x0001e80000100a00 */
[----:B0-----:R-:W2:Y:S04]  /*74f70*/  LDL.LU.64 R22, [R1+0x4b78] ;  /* 0x004b780001167983 */ /* 0x001ea80000300a00 */
[----:B------:R-:W3:Y:S04]  /*74f80*/  LDL.LU.64 R20, [R1+0x4b70] ;  /* 0x004b700001147983 */ /* 0x000ee80000300a00 */
[----:B------:R-:W-:Y:S04]  /*74f90*/  STL.64 [R1+0x4ab8], R26 ;  /* 0x004ab81a01007387 */ /* 0x000fe80000100a00 */
[----:B------:R-:W-:Y:S04]  /*74fa0*/  STL.64 [R1+0x550], R16 ;  /* 0x0005501001007387 */ /* 0x000fe80000100a00 */
[----:B------:R-:W-:Y:S04]  /*74fb0*/  STL.64 [R1+0x558], R18 ;  /* 0x0005581201007387 */ /* 0x000fe80000100a00 */
[----:B------:R0:W-:Y:S04]  /*74fc0*/  STL.64 [R1+0x4ab0], R24 ;  /* 0x004ab01801007387 */ /* 0x0001e80000100a00 */
[----:B0-----:R-:W4:Y:S01]  /*74fd0*/  LDL.64 R24, [R1+0x28] ;  /* 0x0000280001187983 */ /* 0x001f220000100a00 */
[----:B------:R-:W-:-:S02]  /*74fe0*/  IMAD.MOV.U32 R26, RZ, RZ, R9 ;  /* 0x000000ffff1a7224 */ /* 0x000fc400078e0009 */
[----:B------:R-:W-:-:S05]  /*74ff0*/  IMAD.MOV.U32 R27, RZ, RZ, R8 ;  /* 0x000000ffff1b7224 */ /* 0x000fca00078e0008 */
[----:B------:R-:W-:Y:S01]  /*75000*/  STL.64 [R1+0x4af8], R26 ;  /* 0x004af81a01007387 */ /* 0x000fe20000100a00 */
[----:B--2---:R-:W-:Y:S03]  /*75010*/  HMMA.16816.F32 R8, R4, R22, R12 ;  /* 0x000000160408723c */ /* 0x004fe6000000180c */
[----:B----4-:R0:W-:Y:S04]  /*75020*/  STL.64 [R1+0x4af0], R24 ;  /* 0x004af01801007387 */ /* 0x0101e80000100a00 */
[----:B0-----:R-:W2:-:S15]  /*75030*/  LDL.LU R24, [R1+0x3d0] ;  /* 0x0003d00001187983 */ /* 0x001e9e0000300800 */
[----:B------:R-:W-:-:S01]  /*75040*/  NOP ;  /* 0x0000000000007918 */ /* 0x000fc20000000000 */
[----:B------:R-:W-:Y:S04]  /*75050*/  STL.64 [R1+0x540], R8 ;  /* 0x0005400801007387 */ /* 0x000fe80000100a00 */
[----:B------:R0:W-:Y:S04]  /*75060*/  STL.64 [R1+0x548], R10 ;  /* 0x0005480a01007387 */ /* 0x0001e80000100a00 */
[----:B------:R-:W2:Y:S04]  /*75070*/  LDL.LU R25, [R1+0x3d4] ;  /* 0x0003d40001197983 */ /* 0x000ea80000300800 */
[----:B------:R-:W4:Y:S04]  /*75080*/  LDL.LU R26, [R1+0x3d8] ;  /* 0x0003d800011a7983 */ /* 0x000f280000300800 */
[----:B------:R-:W4:Y:S04]  /*75090*/  LDL.LU R27, [R1+0x3dc] ;  /* 0x0003dc00011b7983 */ /* 0x000f280000300800 */
[----:B------:R-:W3:Y:S04]  /*750a0*/  LDL.LU R12, [R1+0x440] ;  /* 0x00044000010c7983 */ /* 0x000ee80000300800 */
[----:B------:R-:W3:Y:S04]  /*750b0*/  LDL.LU R13, [R1+0x444] ;  /* 0x00044400010d7983 */ /* 0x000ee80000300800 */
[----:B------:R-:W3:Y:S04]  /*750c0*/  LDL.LU R14, [R1+0x448] ;  /* 0x00044800010e7983 */ /* 0x000ee80000300800 */
[----:B------:R-:W3:Y:S04]  /*750d0*/  LDL.LU R15, [R1+0x44c] ;  /* 0x00044c00010f7983 */ /* 0x000ee80000300800 */
[----:B0-----:R-:W5:Y:S04]  /*750e0*/  LDL.LU R10, [R1+0x2c80] ;  /* 0x002c8000010a7983 */ /* 0x001f680000300800 */
[----:B------:R-:W3:Y:S04]  /*750f0*/  LDL.LU R16, [R1+0x2c7c] ;  /* 0x002c7c0001107983 */ /* 0x000ee80000300800 */
[----:B------:R-:W5:Y:S04]  /*75100*/  LDL.LU R11, [R1+0x2c88] ;  /* 0x002c8800010b7983 */ /* 0x000f680000300800 */
[----:B------:R-:W3:Y:S04]  /*75110*/  LDL.LU R17, [R1+0x2c84] ;  /* 0x002c840001117983 */ /* 0x000ee80000300800 */
[----:B------:R-:W2:Y:S04]  /*75120*/  LDL.LU R8, [R1+0x2c90] ;  /* 0x002c900001087983 */ /* 0x000ea80000300800 */
[----:B------:R-:W3:Y:S04]  /*75130*/  LDL.LU R18, [R1+0x2c8c] ;  /* 0x002c8c0001127983 */ /* 0x000ee80000300800 */
[----:B------:R-:W2:Y:S04]  /*75140*/  LDL.LU R9, [R1+0x2c98] ;  /* 0x002c980001097983 */ /* 0x000ea80000300800 */
        /* <DEDUP_REMOVED lines=13> */
[----:B----4-:R-:W-:Y:S04]  /*75220*/  STL.64 [R1+0x4b08], R26 ;  /* 0x004b081a01007387 */ /* 0x010fe80000100a00 */
[----:B------:R0:W-:Y:S04]  /*75230*/  STL.64 [R1+0x4b00], R24 ;  /* 0x004b001801007387 */ /* 0x0001e80000100a00 */
[----:B0-----:R-:W4:Y:S04]  /*75240*/  LDL.LU R24, [R1+0x3f0] ;  /* 0x0003f00001187983 */ /* 0x001f280000300800 */
[----:B------:R-:W4:Y:S04]  /*75250*/  LDL.LU R25, [R1+0x3f4] ;  /* 0x0003f40001197983 */ /* 0x000f280000300800 */
[----:B------:R-:W2:Y:S04]  /*75260*/  LDL.LU R26, [R1+0x3f8] ;  /* 0x0003f800011a7983 */ /* 0x000ea80000300800 */
[----:B------:R-:W2:Y:S01]  /*75270*/  LDL.LU R27, [R1+0x3fc] ;  /* 0x0003fc00011b7983 */ /* 0x000ea20000300800 */
[C---:B---3--:R-:W-:Y:S03]  /*75280*/  HMMA.16816.F32 R12, R4.reuse, R20, R12 ;  /* 0x00000014040c723c */ /* 0x048fe6000000180c */
[----:B--2---:R-:W-:Y:S04]  /*75290*/  STL.64 [R1+0x4b18], R26 ;  /* 0x004b181a01007387 */ /* 0x004fe80000100a00 */
[----:B----4-:R0:W-:Y:S04]  /*752a0*/  STL.64 [R1+0x4b10], R24 ;  /* 0x004b101801007387 */ /* 0x0101e80000100a00 */
        /* <DEDUP_REMOVED lines=40> */
[----:B------:R-:W2:Y:S04]  /*75530*/  LDL.LU R10, [R1+0x4b3c] ;  /* 0x004b3c00010a7983 */ /* 0x000ea80000300800 */
[----:B------:R-:W2:Y:S01]  /*75540*/  LDL.LU R11, [R1+0x4b38] ;  /* 0x004b3800010b7983 */ /* 0x000ea20000300800 */
[----:B----4-:R-:W-:Y:S02]  /*75550*/  IMAD R18, R18, 0x100, R8 ;  /* 0x0000010012127824 */ /* 0x010fe400078e0208 */
[----:B-----5:R-:W-:Y:S01]  /*75560*/  IMAD R19, R19, 0x100, R9 ;  /* 0x0000010013137824 */ /* 0x020fe200078e0209 */
        /* <DEDUP_REMOVED lines=14> */
[----:B------:R0:W-:Y:S04]  /*75650*/  STL.64 [R1+0x4a58], R10 ;  /* 0x004a580a01007387 */ /* 0x0001e80000100a00 */
[----:B0-----:R-:W3:Y:S04]  /*75660*/  LDL R10, [R1+0x20] ;  /* 0x00002000010a7983 */ /* 0x001ee80000100800 */
[----:B------:R-:W-:Y:S01]  /*75670*/  STL.64 [R1+0x4a50], R8 ;  /* 0x004a500801007387 */ /* 0x000fe20000100a00 */
[----:B--2---:R-:W-:-:S15]  /*75680*/  HMMA.16816.F32 R24, R4, R2, R24 ;  /* 0x000000020418723c */ /* 0x004fde0000001818 */
[----:B------:R-:W-:-:S08]  /*75690*/  NOP ;  /* 0x0000000000007918 */ /* 0x000fd00000000000 */
[----:B------:R-:W-:Y:S04]  /*756a0*/  STL.64 [R1+0x4e0], R24 ;  /* 0x0004e01801007387 */ /* 0x000fe80000100a00 */
[----:B------:R0:W-:Y:S04]  /*756b0*/  STL.64 [R1+0x4e8], R26 ;  /* 0x0004e81a01007387 */ /* 0x0001e80000100a00 */
[----:B0-----:R-:W3:Y:S04]  /*756c0*/  LDL.LU.64 R26, [R1+0x4b08] ;  /* 0x004b0800011a7983 */ /* 0x001ee80000300a00 */
[----:B------:R-:W3:Y:S01]  /*756d0*/  LDL.LU.64 R24, [R1+0x4b00] ;  /* 0x004b000001187983 */ /* 0x000ee20000300a00 */
[----:B------:R-:W-:Y:S01]  /*756e0*/  IMAD.MOV.U32 R11, RZ, RZ, R0 ;  /* 0x000000ffff0b7224 */ /* 0x000fe200078e0000 */
[----:B------:R-:W-:-:S02]  /*756f0*/  F2FP.F16.E4M3.UNPACK_B R16, R16 ;  /* 0x00000010ff10723e */ /* 0x000fc400020006ff */
[----:B------:R-:W-:Y:S02]  /*75700*/  F2FP.F16.E4M3.UNPACK_B R17, R17 ;  /* 0x00000011ff11723e */ /* 0x000fe400020006ff */
[----:B------:R-:W-:Y:S02]  /*75710*/  F2FP.F16.E4M3.UNPACK_B R18, R18 ;  /* 0x00000012ff12723e */ /* 0x000fe400020006ff */
[----:B------:R-:W-:Y:S01]  /*75720*/  F2FP.F16.E4M3.UNPACK_B R19, R19 ;  /* 0x00000013ff13723e */ /* 0x000fe200020006ff */
[----:B---3--:R-:W-:Y:S01]  /*75730*/  HMMA.16816.F32 R8, R4, R10, R24 ;  /* 0x0000000a0408723c */ /* 0x008fe20000001818 */
[----:B------:R-:W2:Y:S04]  /*75740*/  LDL.LU.64 R26, [R1+0x4af8] ;  /* 0x004af800011a7983 */ /* 0x000ea80000300a00 */
[----:B------:R-:W3:-:S15]  /*75750*/  LDL.LU.64 R24, [R1+0x4af0] ;  /* 0x004af00001187983 */ /* 0x000ede0000300a00 */
[----:B------:R-:W-:-:S03]  /*75760*/  NOP ;  /* 0x0000000000007918 */ /* 0x000fc60000000000 */
[----:B------:R0:W-:Y:S04]  /*75770*/  STL.64 [R1+0x4d0], R8 ;  /* 0x0004d00801007387 */ /* 0x0001e80000100a00 */
[----:B------:R-:W-:Y:S01]  /*75780*/  STL.64 [R1+0x4d8], R10 ;  /* 0x0004d80a01007387 */ /* 0x000fe20000100a00 */
[----:B---3--:R-:W-:Y:S06]  /*75790*/  HMMA.16816.F32 R4, R16, R24, R12 ;  /* 0x000000181004723c */ /* 0x008fec000000180c */
[----:B------:R-:W-:-:S05]  /*757a0*/  IMAD.MOV.U32 R0, RZ, RZ, R25 ;  /* 0x000000ffff007224 */ /* 0x000fca00078e0019 */
[----:B------:R-:W-:-:S12]  /*757b0*/  STL [R1+0x4a38], R0 ;  /* 0x004a380001007387 */ /* 0x000fd80000100800 */
[----:B------:R-:W-:Y:S04]  /*757c0*/  STL.64 [R1+0x4c0], R4 ;  /* 0x0004c00401007387 */ /* 0x000fe80000100a00 */
[----:B------:R2:W-:Y:S04]  /*757d0*/  STL.64 [R1+0x4c8], R6 ;  /* 0x0004c80601007387 */ /* 0x0005e80000100a00 */
[----:B0-----:R-:W3:Y:S01]  /*757e0*/  LDL.LU R8, [R1+0x390] ;  /* 0x0003900001087983 */ /* 0x001ee20000300800 */
[----:B--2---:R-:W-:-:S15]  /*757f0*/  HMMA.16816.F32 R4, R16, R26, R20 ;  /* 0x0000001a1004723c */ /* 0x004fde0000001814 */
[----:B------:R-:W-:-:S08]  /*75800*/  NOP ;  /* 0x0000000000007918 */ /* 0x000fd00000000000 */
[----:B------:R-:W-:Y:S04]  /*75810*/  STL.64 [R1+0x4b0], R4 ;  /* 0x0004b00401007387 */ /* 0x000fe80000100a00 */
[----:B------:R-:W-:Y:S04]  /*75820*/  STL.64 [R1+0x4b8], R6 ;  /* 0x0004b80601007387 */ /* 0x000fe80000100a00 */
[----:B------:R-:W3:Y:S04]  /*75830*/  LDL.LU R9, [R1+0x394] ;  /* 0x0003940001097983 */ /* 0x000ee80000300800 */
[----:B------:R-:W3:Y:S04]  /*75840*/  LDL.LU R10, [R1+0x398] ;  /* 0x00039800010a7983 */ /* 0x000ee80000300800 */
[----:B------:R-:W3:Y:S04]  /*75850*/  LDL.LU R11, [R1+0x39c] ;  /* 0x00039c00010b7983 */ /* 0x000ee80000300800 */
[----:B------:R-:W3:Y:S04]  /*75860*/  LDL.64 R14, [R1+0x10] ;  /* 0x00001000010e7983 */ /* 0x000ee80000100a00 */
        /* <DEDUP_REMOVED lines=16> */
[----:B---3--:R-:W-:Y:S03]  /*75970*/  HMMA.16816.F32 R8, R16, R14, R8 ;  /* 0x0000000e1008723c */ /* 0x008fe60000001808 */
[----:B----4-:R0:W-:Y:S04]  /*75980*/  STL.64 [R1+0x4ad8], R22 ;  /* 0x004ad81601007387 */ /* 0x0101e80000100a00 */
[----:B0-----:R-:W3:Y:S04]  /*75990*/  LDL R22, [R1+0x8] ;  /* 0x0000080001167983 */ /* 0x001ee80000100800 */
[----:B------:R-:W3:Y:S04]  /*759a0*/  LDL R23, [R1+0xc] ;  /* 0x00000c0001177983 */ /* 0x000ee80000100800 */
[----:B--2---:R-:W-:Y:S04]  /*759b0*/  STL.64 [R1+0x4ad0], R20 ;  /* 0x004ad01401007387 */ /* 0x004fe80000100a00 */
[----:B------:R-:W2:Y:S04]  /*759c0*/  LDL.64 R4, [R1] ;  /* 0x0000000001047983 */ /* 0x000ea80000100a00 */
[----:B------:R-:W4:Y:S04]  /*759d0*/  LDL.LU R24, [R1+0x360] ;  /* 0x0003600001187983 */ /* 0x000f280000300800 */
[----:B------:R-:W4:Y:S04]  /*759e0*/  LDL.LU R25, [R1+0x364] ;  /* 0x0003640001197983 */ /* 0x000f280000300800 */
[----:B------:R-:W5:Y:S04]  /*759f0*/  LDL.LU R26, [R1+0x368] ;  /* 0x00036800011a7983 */ /* 0x000f680000300800 */
[----:B------:R-:W5:Y:S01]  /*75a00*/  LDL.LU R27, [R1+0x36c] ;  /* 0x00036c00011b7983 */ /* 0x000f620000300800 */
[----:B------:R-:W-:-:S03]  /*75a10*/  IMAD.MOV.U32 R0, RZ, RZ, R15 ;  /* 0x000000ffff007224 */ /* 0x000fc600078e000f */
[----:B-----5:R-:W-:Y:S04]  /*75a20*/  STL.64 [R1+0x4ae8], R26 ;  /* 0x004ae81a01007387 */ /* 0x020fe80000100a00 */
[----:B----4-:R0:W-:Y:S04]  /*75a30*/  STL.64 [R1+0x4ae0], R24 ;  /* 0x004ae01801007387 */ /* 0x0101e80000100a00 */
[----:B0-----:R-:W3:Y:S04]  /*75a40*/  LDL.LU R24, [R1+0x380] ;  /* 0x0003800001187983 */ /* 0x001ee80000300800 */
[----:B------:R-:W3:Y:S04]  /*75a50*/  LDL.LU R25, [R1+0x384] ;  /* 0x0003840001197983 */ /* 0x000ee80000300800 */
[----:B------:R-:W3:Y:S04]  /*75a60*/  LDL.LU R26, [R1+0x388] ;  /* 0x00038800011a7983 */ /* 0x000ee80000300800 */
[----:B------:R-:W3:Y:S04]  /*75a70*/  LDL.LU R27, [R1+0x38c] ;  /* 0x00038c00011b7983 */ /* 0x000ee80000300800 */
[----:B------:R-:W4:Y:S04]  /*75a80*/  LDL.LU R6, [R1+0x2cac] ;  /* 0x002cac0001067983 */ /* 0x000f280000300800 */
[----:B------:R-:W5:Y:S04]  /*75a90*/  LDL.LU R7, [R1+0x2cb4] ;  /* 0x002cb40001077983 */ /* 0x000f680000300800 */
[----:B------:R-:W2:Y:S04]  /*75aa0*/  LDL.LU R12, [R1+0x2d0] ;  /* 0x0002d000010c7983 */ /* 0x000ea80000300800 */
        /* <DEDUP_REMOVED lines=13> */
[----:B------:R-:W4:Y:S04]  /*75b80*/  LDL.LU R10, [R1+0x288] ;  /* 0x00028800010a7983 */ /* 0x000f280000300800 */
[----:B------:R-:W4:Y:S01]  /*75b90*/  LDL.LU R11, [R1+0x28c] ;  /* 0x00028c00010b7983 */ /* 0x000f220000300800 */
[C---:B------:R-:W-:Y:S03]  /*75ba0*/  HMMA.16816.F32 R20, R16.reuse, R22, R24 ;  /* 0x000000161014723c */ /* 0x040fe60000001818 */
[----:B----4-:R-:W-:Y:S04]  /*75bb0*/  STL.64 [R1+0x4a68], R10 ;  /* 0x004a680a01007387 */ /* 0x010fe80000100a00 */
[----:B---3--:R0:W-:Y:S04]  /*75bc0*/  STL.64 [R1+0x4a60], R8 ;  /* 0x004a600801007387 */ /* 0x0081e80000100a00 */
[----:B0-----:R-:W3:Y:S04]  /*75bd0*/  LDL.LU R8, [R1+0x2c0] ;  /* 0x0002c00001087983 */ /* 0x001ee80000300800 */
[----:B------:R-:W3:Y:S04]  /*75be0*/  LDL.LU R9, [R1+0x2c4] ;  /* 0x0002c40001097983 */ /* 0x000ee80000300800 */
[----:B------:R-:W3:Y:S04]  /*75bf0*/  LDL.LU R10, [R1+0x2c8] ;  /* 0x0002c800010a7983 */ /* 0x000ee80000300800 */
[----:B------:R-:W3:Y:S04]  /*75c00*/  LDL.LU R11, [R1+0x2cc] ;  /* 0x0002cc00010b7983 */ /* 0x000ee80000300800 */
[----:B------:R-:W-:Y:S04]  /*75c10*/  STL [R1+0x4a3c], R0 ;  /* 0x004a3c0001007387 */ /* 0x000fe80000100800 */
[----:B------:R-:W4:Y:S04]  /*75c20*/  LDL.LU.64 R26, [R1+0x4ae8] ;  /* 0x004ae800011a7983 */ /* 0x000f280000300a00 */
[----:B------:R-:W4:Y:S04]  /*75c30*/  LDL.LU.64 R24, [R1+0x4ae0] ;  /* 0x004ae00001187983 */ /* 0x000f280000300a00 */
[----:B------:R-:W-:Y:S04]  /*75c40*/  STL.64 [R1+0x490], R20 ;  /* 0x0004901401007387 */ /* 0x000fe80000100a00 */
[----:B------:R0:W-:Y:S04]  /*75c50*/  STL.64 [R1+0x498], R22 ;  /* 0x0004981601007387 */ /* 0x0001e80000100a00 */
[----:B0-----:R-:W5:Y:S04]  /*75c60*/  LDL.LU.64 R22, [R1+0x4ad8] ;  /* 0x004ad80001167983 */ /* 0x001f680000300a00 */
[----:B------:R-:W5:Y:S01]  /*75c70*/  LDL.LU.64 R20, [R1+0x4ad0] ;  /* 0x004ad00001147983 */ /* 0x000f620000300a00 */
[----:B------:R-:W-:Y:S01]  /*75c80*/  IMAD.MOV.U32 R0, RZ, RZ, R5 ;  /* 0x000000ffff007224 */ /* 0x000fe200078e0005 */
[C---:B----4-:R-:W-:Y:S06]  /*75c90*/  HMMA.16816.F32 R24, R16.reuse, R28, R24 ;  /* 0x0000001c1018723c */ /* 0x050fec0000001818 */
[----:B-----5:R-:W-:-:S15]  /*75ca0*/  HMMA.16816.F32 R20, R16, R4, R20 ;  /* 0x000000041014723c */ /* 0x020fde0000001814 */
[----:B------:R-:W-:-:S08]  /*75cb0*/  NOP ;  /* 0x0000000000007918 */ /* 0x000fd00000000000 */
[----:B------:R-:W-:Y:S04]  /*75cc0*/  STL.64 [R1+0x480], R20 ;  /* 0x0004801401007387 */ /* 0x000fe80000100a00 */
[----:B------:R0:W-:Y:S04]  /*75cd0*/  STL.64 [R1+0x488], R22 ;  /* 0x0004881601007387 */ /* 0x0001e80000100a00 */
[----:B0-----:R-:W4:Y:S04]  /*75ce0*/  LDL.LU.64 R22, [R1+0x4ac8] ;  /* 0x004ac80001167983 */ /* 0x001f280000300a00 */
[----:B------:R-:W4:Y:S04]  /*75cf0*/  LDL.LU.64 R20, [R1+0x4ac0] ;  /* 0x004ac00001147983 */ /* 0x000f280000300a00 */
        /* <DEDUP_REMOVED lines=22> */
[----:B------:R-:W5:Y:S04]  /*75e60*/  LDL.LU R26, [R1+0x258] ;  /* 0x00025800011a7983 */ /* 0x000f680000300800 */
[----:B------:R-:W5:Y:S01]  /*75e70*/  LDL.LU R27, [R1+0x25c] ;  /* 0x00025c00011b7983 */ /* 0x000f620000300800 */
[C---:B--2---:R-:W-:Y:S03]  /*75e80*/  HMMA.16816.F32 R12, R16.reuse, R22, R12 ;  /* 0x00000016100c723c */ /* 0x044fe6000000180c */
[----:B-----5:R-:W-:Y:S04]  /*75e90*/  STL.64 [R1+0x4a48], R26 ;  /* 0x004a481a01007387 */ /* 0x020fe80000100a00 */
[----:B---3--:R0:W-:Y:S04]  /*75ea0*/  STL.64 [R1+0x4a40], R24 ;  /* 0x004a401801007387 */ /* 0x0081e80000100a00 */
        /* <DEDUP_REMOVED lines=32> */
[----:B------:R0:W-:Y:S04]  /*760b0*/  STL.64 [R1+0x4960], R14 ;  /* 0x0049600e01007387 */ /* 0x0001e80000100a00 */
[----:B0-----:R-:W3:Y:S04]  /*760c0*/  LDL.LU R14, [R1+0x2cb0] ;  /* 0x002cb000010e7983 */ /* 0x001ee80000300800 */
[----:B------:R-:W4:Y:S04]  /*760d0*/  LDL.LU R15, [R1+0x2cb8] ;  /* 0x002cb800010f7983 */ /* 0x000f280000300800 */
[----:B------:R0:W-:Y:S04]  /*760e0*/  STL.64 [R1+0x4958], R12 ;  /* 0x0049580c01007387 */ /* 0x0001e80000100a00 */
[----:B0-----:R-:W5:Y:S04]  /*760f0*/  LDL.LU R12, [R1+0x2ca0] ;  /* 0x002ca000010c7983 */ /* 0x001f680000300800 */
[----:B------:R-:W3:Y:S01]  /*76100*/  LDL.LU R13, [R1+0x2ca8] ;  /* 0x002ca800010d7983 */ /* 0x000ee20000300800 */
[----:B--2---:R-:W-:-:S15]  /*76110*/  HMMA.16816.F32 R24, R16, R10, R24 ;  /* 0x0000000a1018723c */ /* 0x004fde0000001818 */
[----:B------:R-:W-:-:S08]  /*76120*/  NOP ;  /* 0x0000000000007918 */ /* 0x000fd00000000000 */
[----:B------:R-:W-:Y:S04]  /*76130*/  STL.64 [R1+0x400], R24 ;  /* 0x0004001801007387 */ /* 0x000fe80000100a00 */
[----:B------:R0:W-:Y:S04]  /*76140*/  STL.64 [R1+0x408], R26 ;  /* 0x0004081a01007387 */ /* 0x0001e80000100a00 */
[----:B0-----:R-:W2:Y:S04]  /*76150*/  LDL.LU.64 R26, [R1+0x4a48] ;  /* 0x004a4800011a7983 */ /* 0x001ea80000300a00 */
[----:B------:R-:W2:Y:S01]  /*76160*/  LDL.LU.64 R24, [R1+0x4a40] ;  /* 0x004a400001187983 */ /* 0x000ea20000300a00 */
[----:B-----5:R-:W-:-:S02]  /*76170*/  IMAD R4, R4, 0x100, R12 ;  /* 0x0000010004047824 */ /* 0x020fc400078e020c */
[----:B---3--:R-:W-:Y:S02]  /*76180*/  IMAD R5, R5, 0x100, R13 ;  /* 0x0000010005057824 */ /* 0x008fe400078e020d */
[----:B------:R-:W-:Y:S02]  /*76190*/  IMAD R6, R6, 0x100, R14 ;  /* 0x0000010006067824 */ /* 0x000fe400078e020e */
[----:B----4-:R-:W-:Y:S02]  /*761a0*/  IMAD R7, R7, 0x100, R15 ;  /* 0x0000010007077824 */ /* 0x010fe400078e020f */
[----:B------:R-:W-:Y:S01]  /*761b0*/  HMMA.16816.F32 R12, R16, R8, R20 ;  /* 0x00000008100c723c */ /* 0x000fe20000001814 */
[----:B------:R-:W-:Y:S02]  /*761c0*/  F2FP.F16.E4M3.UNPACK_B R4, R4 ;  /* 0x00000004ff04723e */ /* 0x000fe400020006ff */
[----:B------:R-:W-:Y:S02]  /*761d0*/  F2FP.F16.E4M3.UNPACK_B R6, R6 ;  /* 0x00000006ff06723e */ /* 0x000fe400020006ff */
[----:B------:R-:W-:-:S02]  /*761e0*/  F2FP.F16.E4M3.UNPACK_B R7, R7 ;  /* 0x00000007ff07723e */ /* 0x000fc400020006ff */
[----:B------:R-:W-:Y:S01]  /*761f0*/  F2FP.F16.E4M3.UNPACK_B R5, R5 ;  /* 0x00000005ff05723e */ /* 0x000fe200020006ff */
[----:B------:R-:W-:Y:S04]  /*76200*/  STL.64 [R1+0x4940], R10 ;  /* 0x0049400a01007387 */ /* 0x000fe80000100a00 */
[----:B------:R0:W-:Y:S11]  /*76210*/  STL.64 [R1+0x4938], R8 ;  /* 0x0049380801007387 */ /* 0x0001f60000100a00 */
[----:B------:R-:W-:Y:S04]  /*76220*/  STL.64 [R1+0x3f0], R12 ;  /* 0x0003f00c01007387 */ /* 0x000fe80000100a00 */
[----:B------:R-:W-:Y:S04]  /*76230*/  STL.64 [R1+0x3f8], R14 ;  /* 0x0003f80e01007387 */ /* 0x000fe80000100a00 */
        /* <DEDUP_REMOVED lines=14> */
[----:B------:R-:W3:Y:S04]  /*76320*/  LDL.LU R20, [R1+0x130] ;  /* 0x0001300001147983 */ /* 0x000ee80000300800 */
[----:B------:R-:W3:Y:S04]  /*76330*/  LDL.LU R21, [R1+0x134] ;  /* 0x0001340001157983 */ /* 0x000ee80000300800 */
[----:B------:R-:W2:Y:S04]  /*76340*/  LDL.LU R22, [R1+0x138] ;  /* 0x0001380001167983 */ /* 0x000ea80000300800 */
[----:B------:R-:W2:Y:S04]  /*76350*/  LDL.LU R23, [R1+0x13c] ;  /* 0x00013c0001177983 */ /* 0x000ea80000300800 */
[----:B------:R-:W4:Y:S04]  /*76360*/  LDL.LU R24, [R1+0x170] ;  /* 0x0001700001187983 */ /* 0x000f280000300800 */
[----:B------:R-:W4:Y:S04]  /*76370*/  LDL.LU R25, [R1+0x174] ;  /* 0x0001740001197983 */ /* 0x000f280000300800 */
[----:B------:R-:W5:Y:S04]  /*76380*/  LDL.LU R26, [R1+0x178] ;  /* 0x00017800011a7983 */ /* 0x000f680000300800 */
[----:B------:R-:W5:Y:S04]  /*76390*/  LDL.LU R27, [R1+0x17c] ;  /* 0x00017c00011b7983 */ /* 0x000f680000300800 */
[----:B-----5:R0:W-:Y:S04]  /*763a0*/  STL.64 [R1+0x49b0], R26 ;  /* 0x0049b01a01007387 */ /* 0x0201e80000100a00 */
[----:B0-----:R-:W5:Y:S01]  /*763b0*/  LDL.LU R26, [R1] ;  /* 0x00000000011a7983 */ /* 0x001f620000300800 */
[----:B------:R-:W-:-:S03]  /*763c0*/  IMAD.MOV.U32 R27, RZ, RZ, R0 ;  /* 0x000000ffff1b7224 */ /* 0x000fc600078e0000 */
[----:B------:R-:W3:Y:S04]  /*763d0*/  LDL.LU R0, [R1+0x4a3c] ;  /* 0x004a3c0001007983 */ /* 0x000ee80000300800 */
[----:B----4-:R-:W-:Y:S04]  /*763e0*/  STL.64 [R1+0x49a8], R24 ;  /* 0x0049a81801007387 */ /* 0x010fe80000100a00 */
[----:B-----5:R-:W-:Y:S04]  /*763f0*/  STL.64 [R1+0x49c8], R26 ;  /* 0x0049c81a01007387 */ /* 0x020fe80000100a00 */
[----:B--2---:R-:W-:Y:S04]  /*76400*/  STL.64 [R1+0x4990], R22 ;  /* 0x0049901601007387 */ /* 0x004fe80000100a00 */
[----:B---3--:R0:W-:Y:S04]  /*76410*/  STL.64 [R1+0x4988], R20 ;  /* 0x0049881401007387 */ /* 0x0081e80000100a00 */
[----:B0-----:R-:W2:Y:S04]  /*76420*/  LDL.LU R20, [R1+0x150] ;  /* 0x0001500001147983 */ /* 0x001ea80000300800 */
[----:B------:R-:W2:Y:S04]  /*76430*/  LDL.LU R21, [R1+0x154] ;  /* 0x0001540001157983 */ /* 0x000ea80000300800 */
[----:B------:R-:W3:Y:S04]  /*76440*/  LDL.LU R22, [R1+0x158] ;  /* 0x0001580001167983 */ /* 0x000ee80000300800 */
[----:B------:R-:W3:Y:S04]  /*76450*/  LDL.LU R23, [R1+0x15c] ;  /* 0x00015c0001177983 */ /* 0x000ee80000300800 */
[----:B------:R-:W4:Y:S04]  /*76460*/  LDL.LU R24, [R1+0x8] ;  /* 0x0000080001187983 */ /* 0x000f280000300800 */
[----:B------:R-:W4:Y:S04]  /*76470*/  LDL.LU R25, [R1+0xc] ;  /* 0x00000c0001197983 */ /* 0x000f280000300800 */
[----:B----4-:R-:W-:Y:S04]  /*76480*/  STL.64 [R1+0x49e0], R24 ;  /* 0x0049e01801007387 */ /* 0x010fe80000100a00 */
[----:B---3--:R-:W-:Y:S04]  /*76490*/  STL.64 [R1+0x49c0], R22 ;  /* 0x0049c01601007387 */ /* 0x008fe80000100a00 */
[----:B--2---:R0:W-:Y:S04]  /*764a0*/  STL.64 [R1+0x49b8], R20 ;  /* 0x0049b81401007387 */ /* 0x0041e80000100a00 */
[----:B0-----:R-:W2:Y:S04]  /*764b0*/  LDL.LU R20, [R1+0x190] ;  /* 0x0001900001147983 */ /* 0x001ea80000300800 */
[----:B------:R-:W2:Y:S04]  /*764c0*/  LDL.LU R21, [R1+0x194] ;  /* 0x0001940001157983 */ /* 0x000ea80000300800 */
[----:B------:R-:W3:Y:S04]  /*764d0*/  LDL.LU R22, [R1+0x198] ;  /* 0x0001980001167983 */ /* 0x000ee80000300800 */
[----:B------:R-:W3:Y:S04]  /*764e0*/  LDL.LU R23, [R1+0x19c] ;  /* 0x00019c0001177983 */ /* 0x000ee80000300800 */
[----:B------:R-:W4:Y:S01]  /*764f0*/  LDL.LU R26, [R1+0x10] ;  /* 0x00001000011a7983 */ /* 0x000f220000300800 */
[----:B------:R-:W-:-:S03]  /*76500*/  IMAD.MOV.U32 R27, RZ, RZ, R0 ;  /* 0x000000ffff1b7224 */ /* 0x000fc600078e0000 */
[----:B------:R-:W5:Y:S04]  /*76510*/  LDL.LU R0, [R1+0x4a38] ;  /* 0x004a380001007983 */ /* 0x000f680000300800 */
[----:B----4-:R-:W-:Y:S04]  /*76520*/  STL.64 [R1+0x49f8], R26 ;  /* 0x0049f81a01007387 */ /* 0x010fe80000100a00 */
        /* <DEDUP_REMOVED lines=8> */
[----:B------:R-:W5:Y:S04]  /*765b0*/  LDL.LU R4, [R1+0x220] ;  /* 0x0002200001047983 */ /* 0x000f680000300800 */
[----:B------:R-:W5:Y:S04]  /*765c0*/  LDL.LU R5, [R1+0x224] ;  /* 0x0002240001057983 */ /* 0x000f680000300800 */
[----:B------:R-:W5:Y:S04]  /*765d0*/  LDL.LU R6, [R1+0x228] ;  /* 0x0002280001067983 */ /* 0x000f680000300800 */
[----:B------:R-:W5:Y:S04]  /*765e0*/  LDL.LU R7, [R1+0x22c] ;  /* 0x00022c0001077983 */ /* 0x000f680000300800 */
[----:B----4-:R0:W-:Y:S04]  /*765f0*/  STL.64 [R1+0x4a10], R24 ;  /* 0x004a101801007387 */ /* 0x0101e80000100a00 */
[----:B0-----:R-:W5:Y:S04]  /*76600*/  LDL.64 R24, [R1+0x20] ;  /* 0x0000200001187983 */ /* 0x001f680000100a00 */
[----:B---3--:R-:W-:Y:S04]  /*76610*/  STL.64 [R1+0x49f0], R22 ;  /* 0x0049f01601007387 */ /* 0x008fe80000100a00 */
[----:B--2---:R0:W-:Y:S04]  /*76620*/  STL.64 [R1+0x49e8], R20 ;  /* 0x0049e81401007387 */ /* 0x0041e80000100a00 */
[----:B0-----:R-:W2:Y:S04]  /*76630*/  LDL.LU R20, [R1+0x1d0] ;  /* 0x0001d00001147983 */ /* 0x001ea80000300800 */
[----:B------:R-:W2:Y:S04]  /*76640*/  LDL.LU R21, [R1+0x1d4] ;  /* 0x0001d40001157983 */ /* 0x000ea80000300800 */
[----:B------:R-:W3:Y:S04]  /*76650*/  LDL.LU R22, [R1+0x1d8] ;  /* 0x0001d80001167983 */ /* 0x000ee80000300800 */
[----:B------:R-:W3:Y:S04]  /*76660*/  LDL.LU R23, [R1+0x1dc] ;  /* 0x0001dc0001177983 */ /* 0x000ee80000300800 */
[----:B------:R-:W4:Y:S04]  /*76670*/  LDL.LU R26, [R1+0x28] ;  /* 0x00002800011a7983 */ /* 0x000f280000300800 */
[----:B---3--:R-:W-:Y:S04]  /*76680*/  STL.64 [R1+0x4a08], R22 ;  /* 0x004a081601007387 */ /* 0x008fe80000100a00 */
[----:B--2---:R0:W-:Y:S04]  /*76690*/  STL.64 [R1+0x4a00], R20 ;  /* 0x004a001401007387 */ /* 0x0041e80000100a00 */
[----:B0-----:R-:W2:Y:S04]  /*766a0*/  LDL.LU R20, [R1+0x1e0] ;  /* 0x0001e00001147983 */ /* 0x001ea80000300800 */
[----:B------:R-:W2:Y:S04]  /*766b0*/  LDL.LU R21, [R1+0x1e4] ;  /* 0x0001e40001157983 */ /* 0x000ea80000300800 */
[----:B------:R-:W3:Y:S04]  /*766c0*/  LDL.LU R22, [R1+0x1e8] ;  /* 0x0001e80001167983 */ /* 0x000ee80000300800 */
[----:B------:R-:W3:Y:S01]  /*766d0*/  LDL.LU R23, [R1+0x1ec] ;  /* 0x0001ec0001177983 */ /* 0x000ee20000300800 */
[----:B-----5:R-:W-:Y:S03]  /*766e0*/  HMMA.16816.F32 R16, R16, R24, R4 ;  /* 0x000000181010723c */ /* 0x020fe60000001804 */
[----:B---3--:R-:W-:Y:S04]  /*766f0*/  STL.64 [R1+0x4a20], R22 ;  /* 0x004a201601007387 */ /* 0x008fe80000100a00 */
[----:B--2---:R0:W-:Y:S04]  /*76700*/  STL.64 [R1+0x4a18], R20 ;  /* 0x004a181401007387 */ /* 0x0041e80000100a00 */
[----:B0-----:R-:W4:Y:S04]  /*76710*/  LDL.LU R20, [R1+0x200] ;  /* 0x0002000001147983 */ /* 0x001f280000300800 */
[----:B------:R-:W4:Y:S04]  /*76720*/  LDL.LU R21, [R1+0x204] ;  /* 0x0002040001157983 */ /* 0x000f280000300800 */
[----:B------:R-:W4:Y:S04]  /*76730*/  LDL.LU R22, [R1+0x208] ;  /* 0x0002080001167983 */ /* 0x000f280000300800 */
[----:B------:R-:W4:Y:S04]  /*76740*/  LDL.LU R23, [R1+0x20c] ;  /* 0x00020c0001177983 */ /* 0x000f280000300800 */
[----:B------:R-:W-:Y:S04]  /*76750*/  STL.64 [R1+0x4970], R14 ;  /* 0x0049700e01007387 */ /* 0x000fe80000100a00 */
[----:B------:R0:W-:Y:S04]  /*76760*/  STL.64 [R1+0x4968], R12 ;  /* 0x0049680c01007387 */ /* 0x0001e80000100a00 */
        /* <DEDUP_REMOVED lines=10> */
[----:B------:R-:W4:Y:S04]  /*76810*/  LDL.LU.64 R6, [R1+0x4a30] ;  /* 0x004a300001067983 */ /* 0x000f280000300a00 */
[----:B------:R-:W4:Y:S04]  /*76820*/  LDL.LU.64 R4, [R1+0x4a28] ;  /* 0x004a280001047983 */ /* 0x000f280000300a00 */
[----:B------:R0:W-:Y:S04]  /*76830*/  STL.64 [R1+0x3d0], R16 ;  /* 0x0003d01001007387 */ /* 0x0001e80000100a00 */
[----:B------:R1:W-:Y:S04]  /*76840*/  STL.64 [R1+0x3d8], R18 ;  /* 0x0003d81201007387 */ /* 0x0003e80000100a00 */
[----:B0-----:R-:W5:Y:S04]  /*76850*/  LDL.LU R16, [R1+0x2cbc] ;  /* 0x002cbc0001107983 */ /* 0x001f680000300800 */
[----:B------:R-:W5:Y:S04]  /*76860*/  LDL.LU R17, [R1+0x2cc4] ;  /* 0x002cc40001117983 */ /* 0x000f680000300800 */
[----:B-1----:R-:W2:Y:S04]  /*76870*/  LDL.LU R18, [R1+0x2ccc] ;  /* 0x002ccc0001127983 */ /* 0x002ea80000300800 */
[----:B------:R-:W2:Y:S01]  /*76880*/  LDL.LU R19, [R1+0x2cd4] ;  /* 0x002cd40001137983 */ /* 0x000ea20000300800 */
[----:B------:R-:W-:-:S02]  /*76890*/  IMAD.MOV.U32 R27, RZ, RZ, R0 ;  /* 0x000000ffff1b7224 */ /* 0x000fc400078e0000 */
[----:B------:R-:W-:-:S05]  /*768a0*/  IMAD.MOV.U32 R0, RZ, RZ, R25 ;  /* 0x000000ffff007224 */ /* 0x000fca00078e0019 */
[C---:B----4-:R-:W-:Y:S01]  /*768b0*/  HMMA.16816.F32 R24, R4.reuse, R26, R20 ;  /* 0x0000001a0418723c */ /* 0x050fe20000001814 */
        /* <DEDUP_REMOVED lines=45> */
[----:B------:R-:W5:Y:S04]  /*76b90*/  LDL.LU.64 R24, [R1+0x4998] ;  /* 0x0049980001187983 */ /* 0x000f680000300a00 */
[----:B------:R-:W2:Y:S04]  /*76ba0*/  LDL.LU R28, [R1+0x2cd0] ;  /* 0x002cd000011c7983 */ /* 0x000ea80000300800 */
[----:B------:R-:W2:Y:S01]  /*76bb0*/  LDL.LU R29, [R1+0x2cd8] ;  /* 0x002cd800011d7983 */ /* 0x000ea20000300800 */
[----:B----4-:R-:W-:-:S15]  /*76bc0*/  HMMA.16816.F32 R20, R4, R26, R20 ;  /* 0x0000001a0414723c */ /* 0x010fde0000001814 */
[----:B------:R-:W-:-:S08]  /*76bd0*/  NOP ;  /* 0x0000000000007918 */ /* 0x000fd00000000000 */
[----:B------:R-:W-:Y:S04]  /*76be0*/  STL.64 [R1+0x360], R20 ;  /* 0x0003601401007387 */ /* 0x000fe80000100a00 */
[----:B------:R0:W-:Y:S04]  /*76bf0*/  STL.64 [R1+0x368], R22 ;  /* 0x0003681601007387 */ /* 0x0001e80000100a00 */
[----:B0-----:R-:W5:Y:S04]  /*76c00*/  LDL.LU.64 R22, [R1+0x4990] ;  /* 0x0049900001167983 */ /* 0x001f680000300a00 */
[----:B------:R-:W5:Y:S02]  /*76c10*/  LDL.LU.64 R20, [R1+0x4988] ;  /* 0x0049880001147983 */ /* 0x000f640000300a00 */
[----:B-----5:R-:W-:Y:S02]  /*76c20*/  HMMA.16816.F32 R24, R4, R24, R20 ;  /* 0x000000180418723c */ /* 0x020fe40000001814 */
[----:B------:R-:W4:Y:S04]  /*76c30*/  LDL.LU.64 R22, [R1+0x4980] ;  /* 0x0049800001167983 */ /* 0x000f280000300a00 */
        /* <DEDUP_REMOVED lines=8> */
[----:B----4-:R-:W-:-:S15]  /*76cc0*/  HMMA.16816.F32 R12, R4, R22, R12 ;  /* 0x00000016040c723c */ /* 0x010fde000000180c */
[----:B------:R-:W-:-:S08]  /*76cd0*/  NOP ;  /* 0x0000000000007918 */ /* 0x000fd00000000000 */
[----:B------:R-:W-:Y:S04]  /*76ce0*/  STL.64 [R1+0x330], R12 ;  /* 0x0003300c01007387 */ /* 0x000fe80000100a00 */
[----:B------:R0:W-:Y:S04]  /*76cf0*/  STL.64 [R1+0x338], R14 ;  /* 0x0003380e01007387 */ /* 0x0001e80000100a00 */
[----:B0-----:R-:W5:Y:S04]  /*76d00*/  LDL.LU.64 R14, [R1+0x4970] ;  /* 0x00497000010e7983 */ /* 0x001f680000300a00 */
[----:B------:R-:W5:Y:S04]  /*76d10*/  LDL.LU.64 R12, [R1+0x4968] ;  /* 0x00496800010c7983 */ /* 0x000f680000300a00 */
[----:B------:R-:W4:Y:S04]  /*76d20*/  LDL.LU R22, [R1+0x2cc0] ;  /* 0x002cc00001167983 */ /* 0x000f280000300800 */
[----:B------:R-:W4:Y:S01]  /*76d30*/  LDL.LU R23, [R1+0x2cc8] ;  /* 0x002cc80001177983 */ /* 0x000f220000300800 */
[----:B-----5:R-:W-:-:S15]  /*76d40*/  HMMA.16816.F32 R12, R4, R20, R12 ;  /* 0x00000014040c723c */ /* 0x020fde000000180c */
[----:B------:R-:W-:-:S08]  /*76d50*/  NOP ;  /* 0x0000000000007918 */ /* 0x000fd00000000000 */
[----:B------:R-:W-:Y:S04]  /*76d60*/  STL.64 [R1+0x320], R12 ;  /* 0x0003200c01007387 */ /* 0x000fe80000100a00 */
[----:B------:R0:W-:Y:S04]  /*76d70*/  STL.64 [R1+0x328], R14 ;  /* 0x0003280e01007387 */ /* 0x0001e80000100a00 */
[----:B0-----:R-:W3:Y:S04]  /*76d80*/  LDL.LU.64 R14, [R1+0x4960] ;  /* 0x00496000010e7983 */ /* 0x001ee80000300a00 */
[----:B------:R-:W5:Y:S01]  /*76d90*/  LDL.LU.64 R12, [R1+0x4958] ;  /* 0x00495800010c7983 */ /* 0x000f620000300a00 */
[----:B---3--:R-:W-:-:S15]  /*76da0*/  HMMA.16816.F32 R8, R4, R14, R8 ;  /* 0x0000000e0408723c */ /* 0x008fde0000001808 */
[----:B------:R-:W-:-:S08]  /*76db0*/  NOP ;  /* 0x0000000000007918 */ /* 0x000fd00000000000 */
[----:B------:R-:W-:Y:S04]  /*76dc0*/  STL.64 [R1+0x310], R8 ;  /* 0x0003100801007387 */ /* 0x000fe80000100a00 */
[----:B------:R0:W-:Y:S04]  /*76dd0*/  STL.64 [R1+0x318], R10 ;  /* 0x0003180a01007387 */ /* 0x0001e80000100a00 */
[----:B0-----:R-:W5:Y:S04]  /*76de0*/  LDL.LU.64 R10, [R1+0x4950] ;  /* 0x00495000010a7983 */ /* 0x001f680000300a00 */
[----:B------:R-:W5:Y:S02]  /*76df0*/  LDL.LU.64 R8, [R1+0x4948] ;  /* 0x0049480001087983 */ /* 0x000f640000300a00 */
[----:B-----5:R-:W-:Y:S02]  /*76e00*/  HMMA.16816.F32 R12, R4, R12, R8 ;  /* 0x0000000c040c723c */ /* 0x020fe40000001808 */
[----:B------:R-:W2:Y:S04]  /*76e10*/  LDL.LU.64 R10, [R1+0x4940] ;  /* 0x00494000010a7983 */ /* 0x000ea80000300a00 */
[----:B------:R-:W3:-:S15]  /*76e20*/  LDL.LU.64 R8, [R1+0x4938] ;  /* 0x0049380001087983 */ /* 0x000ede0000300a00 */
[----:B------:R-:W-:-:S02]  /*76e30*/  NOP ;  /* 0x0000000000007918 */ /* 0x000fc40000000000 */
[----:B------:R0:W-:Y:S04]  /*76e40*/  STL.64 [R1+0x300], R12 ;  /* 0x0003000c01007387 */ /* 0x0001e80000100a00 */
[----:B------:R1:W-:Y:S04]  /*76e50*/  STL.64 [R1+0x308], R14 ;  /* 0x0003080e01007387 */ /* 0x0003e80000100a00 */
        /* <DEDUP_REMOVED lines=12> */
[----:B------:R-:W-:Y:S04]  /*76f20*/  STL.64 [R1+0x2e0], R8 ;  /* 0x0002e00801007387 */ /* 0x000fe80000100a00 */
[----:B------:R0:W-:Y:S04]  /*76f30*/  STL.64 [R1+0x2e8], R10 ;  /* 0x0002e80a01007387 */ /* 0x0001e80000100a00 */
[----:B------:R-:W3:Y:S01]  /*76f40*/  LDL.LU R20, [R1+0x120] ;  /* 0x0001200001147983 */ /* 0x000ee20000300800 */
[----:B0-----:R-:W-:-:S15]  /*76f50*/  HMMA.16816.F32 R8, R4, R2, R24 ;  /* 0x000000020408723c */ /* 0x001fde0000001818 */
[----:B------:R-:W-:-:S08]  /*76f60*/  NOP ;  /* 0x0000000000007918 */ /* 0x000fd00000000000 */
[----:B------:R0:W-:Y:S04]  /*76f70*/  STL.64 [R1+0x50], R8 ;  /* 0x0000500801007387 */ /* 0x0001e80000100a00 */
[----:B------:R1:W-:Y:S04]  /*76f80*/  STL.64 [R1+0x58], R10 ;  /* 0x0000580a01007387 */ /* 0x0003e80000100a00 */
[----:B------:R-:W3:Y:S01]  /*76f90*/  LDL.LU R21, [R1+0x124] ;  /* 0x0001240001157983 */ /* 0x000ee20000300800 */
[----:B----4-:R-:W-:Y:S02]  /*76fa0*/  IMAD R16, R16, 0x100, R22 ;  /* 0x0000010010107824 */ /* 0x010fe400078e0216 */
[----:B------:R-:W-:Y:S01]  /*76fb0*/  IMAD R17, R17, 0x100, R23 ;  /* 0x0000010011117824 */ /* 0x000fe200078e0217 */
[----:B------:R-:W4:Y:S04]  /*76fc0*/  LDL.LU R22, [R1+0x128] ;  /* 0x0001280001167983 */ /* 0x000f280000300800 */
[----:B------:R-:W4:Y:S04]  /*76fd0*/  LDL.LU R23, [R1+0x12c] ;  /* 0x00012c0001177983 */ /* 0x000f280000300800 */
[----:B----4-:R-:W-:Y:S04]  /*76fe0*/  STL.64 [R1+0x48c0], R22 ;  /* 0x0048c01601007387 */ /* 0x010fe80000100a00 */
[----:B---3--:R-:W-:Y:S04]  /*76ff0*/  STL.64 [R1+0x48b8], R20 ;  /* 0x0048b81401007387 */ /* 0x008fe80000100a00 */
[----:B------:R-:W3:Y:S04]  /*77000*/  LDL.LU R12, [R1+0x100] ;  /* 0x00010000010c7983 */ /* 0x000ee80000300800 */
[----:B------:R-:W3:Y:S04]  /*77010*/  LDL.LU R13, [R1+0x104] ;  /* 0x00010400010d7983 */ /* 0x000ee80000300800 */
[----:B---3--:R-:W-:Y:S04]  /*77020*/  STL.64 [R1+0x48c8], R12 ;  /* 0x0048c80c01007387 */ /* 0x008fe80000100a00 */
        /* <DEDUP_REMOVED lines=14> */
[----:B0-----:R-:W4:Y:S01]  /*77110*/  LDL.LU R8, [R1+0x20] ;  /* 0x0000200001087983 */ /* 0x001f220000300800 */
[----:B------:R-:W-:-:S03]  /*77120*/  IMAD.MOV.U32 R9, RZ, RZ, R0 ;  /* 0x000000ffff097224 */ /* 0x000fc600078e0000 */
[----:B------:R-:W5:Y:S04]  /*77130*/  LDL.LU R0, [R1+0x4920] ;  /* 0x0049200001007983 */ /* 0x000f680000300800 */
[----:B------:R-:W2:Y:S04]  /*77140*/  LDL.LU R20, [R1+0xc0] ;  /* 0x0000c00001147983 */ /* 0x000ea80000300800 */
[----:B------:R-:W2:Y:S04]  /*77150*/  LDL.LU R21, [R1+0xc4] ;  /* 0x0000c40001157983 */ /* 0x000ea80000300800 */
[----:B------:R-:W4:Y:S04]  /*77160*/  LDL.LU R22, [R1+0xc8] ;  /* 0x0000c80001167983 */ /* 0x000f280000300800 */
[----:B------:R-:W4:Y:S04]  /*77170*/  LDL.LU R23, [R1+0xcc] ;  /* 0x0000cc0001177983 */ /* 0x000f280000300800 */
[----:B------:R-:W5:Y:S04]  /*77180*/  LDL.LU R10, [R1+0xd40] ;  /* 0x000d4000010a7983 */ /* 0x000f680000300800 */
[----:B------:R-:W5:Y:S04]  /*77190*/  LDL.LU R11, [R1+0xd44] ;  /* 0x000d4400010b7983 */ /* 0x000f680000300800 */
[----:B------:R-:W5:Y:S04]  /*771a0*/  LDL.LU R2, [R1+0xd50] ;  /* 0x000d500001027983 */ /* 0x000f680000300800 */
[----:B------:R-:W5:Y:S04]  /*771b0*/  LDL.LU R3, [R1+0xd54] ;  /* 0x000d540001037983 */ /* 0x000f680000300800 */
        /* <DEDUP_REMOVED lines=14> */
[----:B----4-:R-:W-:Y:S04]  /*772a0*/  STL.64 [R1+0x48f8], R22 ;  /* 0x0048f81601007387 */ /* 0x010fe80000100a00 */
[----:B------:R0:W-:Y:S01]  /*772b0*/  STL.64 [R1+0x48f0], R20 ;  /* 0x0048f01401007387 */ /* 0x0001e20000100a00 */
[----:B------:R-:W-:-:S02]  /*772c0*/  IMAD R18, R18, 0x100, R28 ;  /* 0x0000010012127824 */ /* 0x000fc400078e021c */
[----:B------:R-:W-:Y:S01]  /*772d0*/  IMAD R19, R19, 0x100, R29 ;  /* 0x0000010013137824 */ /* 0x000fe200078e021d */
[----:B0-----:R-:W3:Y:S04]  /*772e0*/  LDL.LU R20, [R1+0x80] ;  /* 0x0000800001147983 */ /* 0x001ee80000300800 */
[----:B------:R-:W3:Y:S04]  /*772f0*/  LDL.LU R21, [R1+0x84] ;  /* 0x0000840001157983 */ /* 0x000ee80000300800 */
[----:B------:R-:W3:Y:S04]  /*77300*/  LDL.LU R22, [R1+0x88] ;  /* 0x0000880001167983 */ /* 0x000ee80000300800 */
[----:B------:R-:W3:Y:S04]  /*77310*/  LDL.LU R23, [R1+0x8c] ;  /* 0x00008c0001177983 */ /* 0x000ee80000300800 */
[----:B------:R-:W4:Y:S04]  /*77320*/  LDL.LU R24, [R1+0xd84] ;  /* 0x000d840001187983 */ /* 0x000f280000300800 */
[----:B------:R-:W4:Y:S04]  /*77330*/  LDL.LU R28, [R1+0xd90] ;  /* 0x000d9000011c7983 */ /* 0x000f280000300800 */
[----:B------:R-:W4:Y:S04]  /*77340*/  LDL.LU R29, [R1+0xd94] ;  /* 0x000d9400011d7983 */ /* 0x000f280000300800 */
[----:B------:R-:W4:Y:S04]  /*77350*/  LDL.LU R26, [R1+0xda0] ;  /* 0x000da000011a7983 */ /* 0x000f280000300800 */
[----:B------:R-:W4:Y:S04]  /*77360*/  LDL.LU R27, [R1+0xda4] ;  /* 0x000da400011b7983 */ /* 0x000f280000300800 */
[----:B------:R-:W4:Y:S01]  /*77370*/  LDL.LU R25, [R1+0xdb0] ;  /* 0x000db00001197983 */ /* 0x000f220000300800 */
[----:B--2---:R-:W-:Y:S03]  /*77380*/  HMMA.16816.F32 R4, R4, R8, R12 ;  /* 0x000000080404723c */ /* 0x004fe6000000180c */
[----:B------:R-:W2:Y:S04]  /*77390*/  LDL.LU.64 R14, [R1+0x4918] ;  /* 0x00491800010e7983 */ /* 0x000ea80000300a00 */
[----:B------:R-:W2:Y:S01]  /*773a0*/  LDL.LU.64 R12, [R1+0x4910] ;  /* 0x00491000010c7983 */ /* 0x000ea20000300a00 */
[----:B------:R-:W-:-:S02]  /*773b0*/  F2FP.F16.E4M3.UNPACK_B R16, R16 ;  /* 0x00000010ff10723e */ /* 0x000fc400020006ff */
[----:B------:R-:W-:Y:S02]  /*773c0*/  F2FP.F16.E4M3.UNPACK_B R17, R17 ;  /* 0x00000011ff11723e */ /* 0x000fe400020006ff */
[----:B------:R-:W-:Y:S02]  /*773d0*/  F2FP.F16.E4M3.UNPACK_B R18, R18 ;  /* 0x00000012ff12723e */ /* 0x000fe400020006ff */
[----:B------:R-:W-:Y:S02]  /*773e0*/  F2FP.F16.E4M3.UNPACK_B R19, R19 ;  /* 0x00000013ff13723e */ /* 0x000fe400020006ff */
[----:B-----5:R-:W-:Y:S02]  /*773f0*/  F2FP.F16.E4M3.UNPACK_B R10, R10.H1 ;  /* 0x0000000aff0a723e */ /* 0x020fe400030006ff */
[----:B------:R-:W-:Y:S02]  /*77400*/  F2FP.F16.E4M3.UNPACK_B R11, R11.H1 ;  /* 0x0000000bff0b723e */ /* 0x000fe400030006ff */
[----:B------:R-:W-:-:S02]  /*77410*/  F2FP.F16.E4M3.UNPACK_B R8, R2.H1 ;  /* 0x00000002ff08723e */ /* 0x000fc400030006ff */
[----:B------:R-:W-:Y:S01]  /*77420*/  F2FP.F16.E4M3.UNPACK_B R9, R3.H1 ;  /* 0x00000003ff09723e */ /* 0x000fe200030006ff */
[----:B------:R-:W-:Y:S01]  /*77430*/  IMAD.MOV.U32 R3, RZ, RZ, R10 ;  /* 0x000000ffff037224 */ /* 0x000fe200078e000a */
[----:B------:R-:W-:Y:S04]  /*77440*/  STL.64 [R1+0x30], R4 ;  /* 0x0000300401007387 */ /* 0x000fe80000100a00 */
[----:B------:R0:W-:Y:S01]  /*77450*/  STL.64 [R1+0x38], R6 ;  /* 0x0000380601007387 */ /* 0x0001e20000100a00 */
[----:B------:R-:W-:-:S03]  /*77460*/  IMAD.MOV.U32 R2, RZ, RZ, R11 ;  /* 0x000000ffff027224 */ /* 0x000fc600078e000b */
[----:B0-----:R-:W5:Y:S04]  /*77470*/  LDL.LU R6, [R1+0xd70] ;  /* 0x000d700001067983 */ /* 0x001f680000300800 */
[----:B------:R-:W-:Y:S04]  /*77480*/  STL [R1+0x28], R10 ;  /* 0x0000280a01007387 */ /* 0x000fe80000100800 */
[----:B------:R-:W4:Y:S04]  /*77490*/  LDL.LU R7, [R1+0xd74] ;  /* 0x000d740001077983 */ /* 0x000f280000300800 */
[----:B------:R-:W-:Y:S04]  /*774a0*/  STL [R1+0x2c], R11 ;  /* 0x00002c0b01007387 */ /* 0x000fe80000100800 */
[----:B------:R-:W4:Y:S01]  /*774b0*/  LDL.LU R5, [R1+0xd80] ;  /* 0x000d800001057983 */ /* 0x000f220000300800 */
[----:B--2---:R-:W-:-:S15]  /*774c0*/  HMMA.16816.F32 R12, R16, R10, R12 ;  /* 0x0000000a100c723c */ /* 0x004fde000000180c */
[----:B------:R-:W-:-:S08]  /*774d0*/  NOP ;  /* 0x0000000000007918 */ /* 0x000fd00000000000 */
[----:B------:R-:W-:Y:S04]  /*774e0*/  STL.64 [R1+0x40], R12 ;  /* 0x0000400c01007387 */ /* 0x000fe80000100a00 */
[----:B------:R0:W-:Y:S04]  /*774f0*/  STL.64 [R1+0x48], R14 ;  /* 0x0000480e01007387 */ /* 0x0001e80000100a00 */
[----:B0-----:R-:W2:Y:S04]  /*77500*/  LDL.LU.64 R14, [R1+0x4908] ;  /* 0x00490800010e7983 */ /* 0x001ea80000300a00 */
[----:B------:R-:W2:Y:S04]  /*77510*/  LDL.LU.64 R12, [R1+0x4900] ;  /* 0x00490000010c7983 */ /* 0x000ea80000300a00 */
[----:B------:R3:W-:Y:S02]  /*77520*/  STL.64 [R1+0x18], R8 ;  /* 0x0000180801007387 */ /* 0x0007e40000100a00 */
[----:B---3--:R-:W-:Y:S02]  /*77530*/  HMMA.16816.F32 R8, R16, R8, R20 ;  /* 0x000000081008723c */ /* 0x008fe40000001814 */
[----:B------:R-:W-:Y:S04]  /*77540*/  STL [R1+0x486c], R2 ;  /* 0x00486c0201007387 */ /* 0x000fe80000100800 */
[----:B------:R-:W-:Y:S04]  /*77550*/  STL [R1+0x4868], R3 ;  /* 0x0048680301007387 */ /* 0x000fe80000100800 */
[----:B------:R-:W3:Y:S04]  /*77560*/  LDL.LU.64 R22, [R1+0x48f8] ;  /* 0x0048f80001167983 */ /* 0x000ee80000300a00 */
[----:B------:R-:W3:Y:S09]  /*77570*/  LDL.LU.64 R20, [R1+0x48f0] ;  /* 0x0048f00001147983 */ /* 0x000ef20000300a00 */
[----:B------:R-:W-:Y:S04]  /*77580*/  STL.64 [R1+0x60], R8 ;  /* 0x0000600801007387 */ /* 0x000fe80000100a00 */
[----:B------:R0:W-:Y:S04]  /*77590*/  STL.64 [R1+0x68], R10 ;  /* 0x0000680a01007387 */ /* 0x0001e80000100a00 */
[----:B0-----:R-:W3:Y:S04]  /*775a0*/  LDL.LU.64 R10, [R1+0x48e8] ;  /* 0x0048e800010a7983 */ /* 0x001ee80000300a00 */
[----:B------:R-:W3:Y:S01]  /*775b0*/  LDL.LU.64 R8, [R1+0x48e0] ;  /* 0x0048e00001087983 */ /* 0x000ee20000300a00 */
[----:B-----5:R-:W-:-:S02]  /*775c0*/  F2FP.F16.E4M3.UNPACK_B R6, R6.H1 ;  /* 0x00000006ff06723e */ /* 0x020fc400030006ff */
[----:B----4-:R-:W-:Y:S02]  /*775d0*/  F2FP.F16.E4M3.UNPACK_B R7, R7.H1 ;  /* 0x00000007ff07723e */ /* 0x010fe400030006ff */
[----:B--2---:R-:W-:Y:S02]  /*775e0*/  F2FP.F16.E4M3.UNPACK_B R12, R12.H1 ;  /* 0x0000000cff0c723e */ /* 0x004fe400030006ff */
[----:B------:R-:W-:-:S03]  /*775f0*/  F2FP.F16.E4M3.UNPACK_B R13, R13.H1 ;  /* 0x0000000dff0d723e */ /* 0x000fc600030006ff */
[----:B------:R-:W-:Y:S04]  /*77600*/  STL [R1+0x10], R12 ;  /* 0x0000100c01007387 */ /* 0x000fe80000100800 */
[----:B------:R-:W-:Y:S01]  /*77610*/  STL [R1+0x14], R13 ;  /* 0x0000140d01007387 */ /* 0x000fe20000100800 */
[----:B---3--:R-:W-:-:S15]  /*77620*/  HMMA.16816.F32 R8, R16, R12, R8 ;  /* 0x0000000c1008723c */ /* 0x008fde0000001808 */
[----:B------:R-:W-:-:S08]  /*77630*/  NOP ;  /* 0x0000000000007918 */ /* 0x000fd00000000000 */
[----:B------:R-:W-:Y:S04]  /*77640*/  STL.64 [R1+0x70], R8 ;  /* 0x0000700801007387 */ /* 0x000fe80000100a00 */
[----:B------:R0:W-:Y:S04]  /*77650*/  STL.64 [R1+0x78], R10 ;  /* 0x0000780a01007387 */ /* 0x0001e80000100a00 */
[----:B0-----:R-:W2:Y:S04]  /*77660*/  LDL.LU.64 R10, [R1+0x48d8] ;  /* 0x0048d800010a7983 */ /* 0x001ea80000300a00 */
[----:B------:R-:W2:Y:S01]  /*77670*/  LDL.LU.64 R8, [R1+0x48d0] ;  /* 0x0048d00001087983 */ /* 0x000ea20000300a00 */
[----:B------:R-:W-:-:S02]  /*77680*/  IMAD.MOV.U32 R2, RZ, RZ, R12 ;  /* 0x000000ffff027224 */ /* 0x000fc400078e000c */
[----:B------:R-:W-:Y:S01]  /*77690*/  IMAD.MOV.U32 R3, RZ, RZ, R13 ;  /* 0x000000ffff037224 */ /* 0x000fe200078e000d */
[----:B------:R-:W-:Y:S01]  /*776a0*/  HMMA.16816.F32 R20, R16, R6, R20 ;  /* 0x000000061014723c */ /* 0x000fe20000001814 */
[----:B------:R-:W3:Y:S05]  /*776b0*/  LDL.LU.64 R12, [R1+0x48c8] ;  /* 0x0048c800010c7983 */ /* 0x000eea0000300a00 */
[----:B------:R-:W-:Y:S04]  /*776c0*/  STL.64 [R1+0x8], R6 ;  /* 0x0000080601007387 */ /* 0x000fe80000100a00 */
[----:B------:R-:W-:-:S13]  /*776d0*/  STL [R1+0x4870], R2 ;  /* 0x0048700201007387 */ /* 0x000fda0000100800 */
[----:B------:R-:W-:Y:S04]  /*776e0*/  STL.64 [R1+0x80], R20 ;  /* 0x0000801401007387 */ /* 0x000fe80000100a00 */
[----:B------:R0:W-:Y:S04]  /*776f0*/  STL.64 [R1+0x88], R22 ;  /* 0x0000881601007387 */ /* 0x0001e80000100a00 */
[----:B0-----:R-:W4:Y:S04]  /*77700*/  LDL.LU.64 R22, [R1+0x48c0] ;  /* 0x0048c00001167983 */ /* 0x001f280000300a00 */
[----:B------:R-:W4:Y:S01]  /*77710*/  LDL.LU.64 R20, [R1+0x48b8] ;  /* 0x0048b80001147983 */ /* 0x000f220000300a00 */
[----:B------:R-:W-:-:S02]  /*77720*/  F2FP.F16.E4M3.UNPACK_B R4, R5.H1 ;  /* 0x00000005ff04723e */ /* 0x000fc400030006ff */
[----:B------:R-:W-:-:S03]  /*77730*/  F2FP.F16.E4M3.UNPACK_B R5, R24.H1 ;  /* 0x00000018ff05723e */ /* 0x000fc600030006ff */
[----:B------:R-:W-:Y:S04]  /*77740*/  STL [R1], R4 ;  /* 0x0000000401007387 */ /* 0x000fe80000100800 */
[----:B------:R2:W-:Y:S01]  /*77750*/  STL [R1+0x4], R5 ;  /* 0x0000040501007387 */ /* 0x0005e20000100800 */
[----:B------:R-:W-:Y:S02]  /*77760*/  F2FP.F16.E4M3.UNPACK_B R28, R28.H1 ;  /* 0x0000001cff1c723e */ /* 0x000fe400030006ff */
[----:B------:R-:W-:Y:S02]  /*77770*/  F2FP.F16.E4M3.UNPACK_B R29, R29.H1 ;  /* 0x0000001dff1d723e */ /* 0x000fe400030006ff */
[----:B------:R-:W-:Y:S02]  /*77780*/  F2FP.F16.E4M3.UNPACK_B R26, R26.H1 ;  /* 0x0000001aff1a723e */ /* 0x000fe400030006ff */
[----:B------:R-:W-:Y:S01]  /*77790*/  F2FP.F16.E4M3.UNPACK_B R27, R27.H1 ;  /* 0x0000001bff1b723e */ /* 0x000fe200030006ff */
[----:B--2---:R-:W-:-:S15]  /*777a0*/  HMMA.16816.F32 R4, R16, R4, R8 ;  /* 0x000000041004723c */ /* 0x004fde0000001808 */
[----:B------:R-:W-:-:S08]  /*777b0*/  NOP ;  /* 0x0000000000007918 */ /* 0x000fd00000000000 */
[----:B------:R-:W-:Y:S04]  /*777c0*/  STL.64 [R1+0x90], R4 ;  /* 0x0000900401007387 */ /* 0x000fe80000100a00 */
[----:B------:R3:W-:Y:S02]  /*777d0*/  STL.64 [R1+0x98], R6 ;  /* 0x0000980601007387 */ /* 0x0007e40000100a00 */
[----:B---3--:R-:W-:Y:S06]  /*777e0*/  HMMA.16816.F32 R4, R16, R28, R12 ;  /* 0x0000001c1004723c */ /* 0x008fec000000180c */
[----:B------:R-:W-:-:S15]  /*777f0*/  STL.64 [R1+0x47d0], R28 ;  /* 0x0047d01c01007387 */ /* 0x000fde0000100a00 */
[----:B------:R-:W-:-:S02]  /*77800*/  NOP ;  /* 0x0000000000007918 */ /* 0x000fc40000000000 */
[----:B------:R-:W-:Y:S04]  /*77810*/  STL.64 [R1+0xa0], R4 ;  /* 0x0000a00401007387 */ /* 0x000fe80000100a00 */
[----:B------:R4:W-:Y:S02]  /*77820*/  STL.64 [R1+0xa8], R6 ;  /* 0x0000a80601007387 */ /* 0x0009e40000100a00 */
[----:B----4-:R-:W-:-:S15]  /*77830*/  HMMA.16816.F32 R4, R16, R26, R20 ;  /* 0x0000001a1004723c */ /* 0x010fde0000001814 */
[----:B------:R-:W-:-:S08]  /*77840*/  NOP ;  /* 0x0000000000007918 */ /* 0x000fd00000000000 */
[----:B------:R-:W-:Y:S04]  /*77850*/  STL.64 [R1+0xb0], R4 ;  /* 0x0000b00401007387 */ /* 0x000fe80000100a00 */
[----:B------:R-:W-:Y:S04]  /*77860*/  STL [R1+0xb8], R6 ;  /* 0x0000b80601007387 */ /* 0x000fe80000100800 */
[----:B------:R-:W2:Y:S04]  /*77870*/  LDL.LU R14, [R1+0xde0] ;  /* 0x000de000010e7983 */ /* 0x000ea80000300800 */
[----:B------:R-:W2:Y:S04]  /*77880*/  LDL.LU R15, [R1+0xde4] ;  /* 0x000de400010f7983 */ /* 0x000ea80000300800 */
[----:B------:R-:W3:Y:S04]  /*77890*/  LDL.LU R12, [R1+0xdf0] ;  /* 0x000df000010c7983 */ /* 0x000ee80000300800 */
[----:B------:R-:W3:Y:S04]  /*778a0*/  LDL.LU R13, [R1+0xdf4] ;  /* 0x000df400010d7983 */ /* 0x000ee80000300800 */
[----:B--2---:R-:W-:Y:S04]  /*778b0*/  STL.64 [R1+0x48a0], R14 ;  /* 0x0048a00e01007387 */ /* 0x004fe80000100a00 */
[----:B---3--:R0:W-:Y:S04]  /*778c0*/  STL.64 [R1+0x4898], R12 ;  /* 0x0048980c01007387 */ /* 0x0081e80000100a00 */
[----:B0-----:R-:W2:Y:S04]  /*778d0*/  LDL.LU R12, [R1+0x160] ;  /* 0x00016000010c7983 */ /* 0x001ea80000300800 */
[----:B------:R-:W2:Y:S04]  /*778e0*/  LDL.LU R13, [R1+0x164] ;  /* 0x00016400010d7983 */ /* 0x000ea80000300800 */
[----:B------:R-:W3:Y:S04]  /*778f0*/  LDL.LU R14, [R1+0x168] ;  /* 0x00016800010e7983 */ /* 0x000ee80000300800 */
[----:B------:R-:W3:Y:S04]  /*77900*/  LDL.LU R15, [R1+0x16c] ;  /* 0x00016c00010f7983 */ /* 0x000ee80000300800 */
[----:B------:R-:W4:Y:S04]  /*77910*/  LDL.LU R22, [R1+0xdc0] ;  /* 0x000dc00001167983 */ /* 0x000f280000300800 */
[----:B------:R-:W5:Y:S01]  /*77920*/  LDL.LU R23, [R1+0xdc4] ;  /* 0x000dc40001177983 */ /* 0x000f620000300800 */
[----:B------:R-:W-:-:S02]  /*77930*/  F2FP.F16.E4M3.UNPACK_B R24, R25.H1 ;  /* 0x00000019ff18723e */ /* 0x000fc400030006ff */
[----:B------:R-:W-:Y:S01]  /*77940*/  F2FP.F16.E4M3.UNPACK_B R25, R0.H1 ;  /* 0x00000000ff19723e */ /* 0x000fe200030006ff */
[----:B------:R-:W-:Y:S01]  /*77950*/  IMAD.MOV.U32 R0, RZ, RZ, R7 ;  /* 0x000000ffff007224 */ /* 0x000fe200078e0007 */
        /* <DEDUP_REMOVED lines=9> */
[----:B------:R-:W4:Y:S04]  /*779f0*/  LDL.LU R4, [R1+0x2cdc] ;  /* 0x002cdc0001047983 */ /* 0x000f280000300800 */
[----:B------:R-:W4:Y:S04]  /*77a00*/  LDL.LU R5, [R1+0x2ce4] ;  /* 0x002ce40001057983 */ /* 0x000f280000300800 */
[----:B------:R-:W3:Y:S04]  /*77a10*/  LDL.LU R28, [R1+0x2cf0] ;  /* 0x002cf000011c7983 */ /* 0x000ee80000300800 */
[----:B------:R-:W5:Y:S04]  /*77a20*/  LDL.LU R6, [R1+0x2cec] ;  /* 0x002cec0001067983 */ /* 0x000f680000300800 */
[----:B------:R-:W3:Y:S04]  /*77a30*/  LDL.LU R10, [R1+0xe00] ;  /* 0x000e0000010a7983 */ /* 0x000ee80000300800 */
[----:B------:R-:W3:Y:S04]  /*77a40*/  LDL.LU R11, [R1+0xe04] ;  /* 0x000e0400010b7983 */ /* 0x000ee80000300800 */
[----:B------:R-:W3:Y:S04]  /*77a50*/  LDL.LU R29, [R1+0x2cf8] ;  /* 0x002cf800011d7983 */ /* 0x000ee80000300800 */
[----:B------:R-:W5:Y:S04]  /*77a60*/  LDL.LU R7, [R1+0x2cf4] ;  /* 0x002cf40001077983 */ /* 0x000f680000300800 */
[----:B-----5:R-:W-:Y:S04]  /*77a70*/  STL.64 [R1+0x4880], R6 ;  /* 0x0048800601007387 */ /* 0x020fe80000100a00 */
[----:B----4-:R0:W-:Y:S04]  /*77a80*/  STL.64 [R1+0x4878], R4 ;  /* 0x0048780401007387 */ /* 0x0101e80000100a00 */
[----:B0-----:R-:W4:Y:S04]  /*77a90*/  LDL.LU R4, [R1+0x1a0] ;  /* 0x0001a00001047983 */ /* 0x001f280000300800 */
[----:B------:R-:W4:Y:S04]  /*77aa0*/  LDL.LU R5, [R1+0x1a4] ;  /* 0x0001a40001057983 */ /* 0x000f280000300800 */
[----:B------:R-:W5:Y:S04]  /*77ab0*/  LDL.LU R6, [R1+0x1a8] ;  /* 0x0001a80001067983 */ /* 0x000f680000300800 */
[----:B------:R-:W5:Y:S01]  /*77ac0*/  LDL.LU R7, [R1+0x1ac] ;  /* 0x0001ac0001077983 */ /* 0x000f620000300800 */
[----:B--2---:R-:W-:Y:S03]  /*77ad0*/  HMMA.16816.F32 R12, R16, R24, R12 ;  /* 0x00000018100c723c */ /* 0x004fe6000000180c */
[----:B-----5:R-:W-:Y:S04]  /*77ae0*/  STL.64 [R1+0x4890], R6 ;  /* 0x0048900601007387 */ /* 0x020fe80000100a00 */
[----:B----4-:R0:W-:Y:S04]  /*77af0*/  STL.64 [R1+0x4888], R4 ;  /* 0x0048880401007387 */ /* 0x0101e80000100a00 */
[----:B0-----:R-:W2:Y:S04]  /*77b00*/  LDL.LU R4, [R1+0x180] ;  /* 0x0001800001047983 */ /* 0x001ea80000300800 */
[----:B------:R-:W2:Y:S04]  /*77b10*/  LDL.LU R5, [R1+0x184] ;  /* 0x0001840001057983 */ /* 0x000ea80000300800 */
[----:B------:R-:W2:Y:S04]  /*77b20*/  LDL.LU R6, [R1+0x188] ;  /* 0x0001880001067983 */ /* 0x000ea80000300800 */
[----:B------:R-:W2:Y:S04]  /*77b30*/  LDL.LU R7, [R1+0x18c] ;  /* 0x00018c0001077983 */ /* 0x000ea80000300800 */
[----:B------:R0:W-:Y:S04]  /*77b40*/  STL [R1+0x41a0], R0 ;  /* 0x0041a00001007387 */ /* 0x0001e80000100800 */
[----:B0-----:R-:W4:Y:S04]  /*77b50*/  LDL.LU R0, [R1+0x2ce8] ;  /* 0x002ce80001007983 */ /* 0x001f280000300800 */
[----:B------:R-:W-:Y:S04]  /*77b60*/  STL.64 [R1+0xc0], R12 ;  /* 0x0000c00c01007387 */ /* 0x000fe80000100a00 */
[----:B------:R0:W-:Y:S04]  /*77b70*/  STL.64 [R1+0xc8], R14 ;  /* 0x0000c80e01007387 */ /* 0x0001e80000100a00 */
[----:B0-----:R-:W5:Y:S04]  /*77b80*/  LDL.LU.64 R14, [R1+0x48b0] ;  /* 0x0048b000010e7983 */ /* 0x001f680000300a00 */
[----:B------:R-:W5:Y:S01]  /*77b90*/  LDL.LU.64 R12, [R1+0x48a8] ;  /* 0x0048a800010c7983 */ /* 0x000f620000300a00 */
[----:B------:R-:W-:-:S02]  /*77ba0*/  F2FP.F16.E4M3.UNPACK_B R22, R22.H1 ;  /* 0x00000016ff16723e */ /* 0x000fc400030006ff */
[----:B------:R-:W-:Y:S02]  /*77bb0*/  F2FP.F16.E4M3.UNPACK_B R23, R23.H1 ;  /* 0x00000017ff17723e */ /* 0x000fe400030006ff */
[----:B---3--:R-:W-:Y:S02]  /*77bc0*/  F2FP.F16.E4M3.UNPACK_B R20, R20.H1 ;  /* 0x00000014ff14723e */ /* 0x008fe400030006ff */
[----:B------:R-:W-:Y:S01]  /*77bd0*/  F2FP.F16.E4M3.UNPACK_B R21, R21.H1 ;  /* 0x00000015ff15723e */ /* 0x000fe200030006ff */
[----:B------:R-:W3:Y:S04]  /*77be0*/  LDL.LU R8, [R1+0xe10] ;  /* 0x000e100001087983 */ /* 0x000ee80000300800 */
[----:B------:R-:W3:Y:S04]  /*77bf0*/  LDL.LU R9, [R1+0xe14] ;  /* 0x000e140001097983 */ /* 0x000ee80000300800 */
[----:B------:R-:W-:Y:S04]  /*77c00*/  STL.64 [R1+0x47e0], R26 ;  /* 0x0047e01a01007387 */ /* 0x000fe80000100a00 */
[----:B------:R0:W-:Y:S04]  /*77c10*/  STL.64 [R1+0x47d8], R24 ;  /* 0x0047d81801007387 */ /* 0x0001e80000100a00 */
[----:B0-----:R-:W4:Y:S04]  /*77c20*/  LDL.LU R24, [R1+0x1f0] ;  /* 0x0001f00001187983 */ /* 0x001f280000300800 */
[----:B------:R-:W4:Y:S04]  /*77c30*/  LDL.LU R25, [R1+0x1f4] ;  /* 0x0001f40001197983 */ /* 0x000f280000300800 */
[----:B------:R-:W4:Y:S04]  /*77c40*/  LDL.LU R26, [R1+0x1f8] ;  /* 0x0001f800011a7983 */ /* 0x000f280000300800 */
[----:B------:R-:W4:Y:S01]  /*77c50*/  LDL.LU R27, [R1+0x1fc] ;  /* 0x0001fc00011b7983 */ /* 0x000f220000300800 */
[C---:B--2---:R-:W-:Y:S06]  /*77c60*/  HMMA.16816.F32 R4, R16.reuse, R20, R4 ;  /* 0x000000141004723c */ /* 0x044fec0000001804 */
[----:B-----5:R-:W-:-:S15]  /*77c70*/  HMMA.16816.F32 R12, R16, R22, R12 ;  /* 0x00000016100c723c */ /* 0x020fde000000180c */
[----:B------:R-:W-:-:S08]  /*77c80*/  NOP ;  /* 0x0000000000007918 */ /* 0x000fd00000000000 */
[----:B------:R-:W-:Y:S04]  /*77c90*/  STL.64 [R1+0xd0], R12 ;  /* 0x0000d00c01007387 */ /* 0x000fe80000100a00 */
[----:B------:R0:W-:Y:S04]  /*77ca0*/  STL.64 [R1+0xd8], R14 ;  /* 0x0000d80e01007387 */ /* 0x0001e80000100a00 */
[----:B0-----:R-:W2:Y:S04]  /*77cb0*/  LDL.LU.64 R14, [R1+0x48a0] ;  /* 0x0048a000010e7983 */ /* 0x001ea80000300a00 */
[----:B------:R-:W5:Y:S04]  /*77cc0*/  LDL.LU.64 R12, [R1+0x4898] ;  /* 0x00489800010c7983 */ /* 0x000f680000300a00 */
[----:B------:R-:W-:Y:S04]  /*77cd0*/  STL.64 [R1+0xe0], R4 ;  /* 0x0000e00401007387 */ /* 0x000fe80000100a00 */
[----:B------:R0:W-:Y:S04]  /*77ce0*/  STL.64 [R1+0xe8], R6 ;  /* 0x0000e80601007387 */ /* 0x0001e80000100a00 */
[----:B0-----:R-:W3:Y:S04]  /*77cf0*/  LDL.LU.64 R6, [R1+0x4890] ;  /* 0x0048900001067983 */ /* 0x001ee80000300a00 */
[----:B------:R-:W3:Y:S04]  /*77d00*/  LDL.LU.64 R4, [R1+0x4888] ;  /* 0x0048880001047983 */ /* 0x000ee80000300a00 */
[----:B------:R-:W-:Y:S04]  /*77d10*/  STL.64 [R1+0x47c8], R22 ;  /* 0x0047c81601007387 */ /* 0x000fe80000100a00 */
[----:B------:R0:W-:Y:S04]  /*77d20*/  STL.64 [R1+0x47c0], R20 ;  /* 0x0047c01401007387 */ /* 0x0001e80000100a00 */
[----:B0-----:R-:W4:Y:S04]  /*77d30*/  LDL.LU R20, [R1+0x1c0] ;  /* 0x0001c00001147983 */ /* 0x001f280000300800 */
[----:B------:R-:W4:Y:S04]  /*77d40*/  LDL.LU R21, [R1+0x1c4] ;  /* 0x0001c40001157983 */ /* 0x000f280000300800 */
[----:B------:R-:W4:Y:S04]  /*77d50*/  LDL.LU R22, [R1+0x1c8] ;  /* 0x0001c80001167983 */ /* 0x000f280000300800 */
[----:B------:R-:W4:Y:S01]  /*77d60*/  LDL.LU R23, [R1+0x1cc] ;  /* 0x0001cc0001177983 */ /* 0x000f220000300800 */
[----:B--2---:R-:W-:-:S02]  /*77d70*/  F2FP.F16.E4M3.UNPACK_B R14, R14.H1 ;  /* 0x0000000eff0e723e */ /* 0x004fc400030006ff */
[----:B------:R-:W-:-:S07]  /*77d80*/  F2FP.F16.E4M3.UNPACK_B R15, R15.H1 ;  /* 0x0000000fff0f723e */ /* 0x000fce00030006ff */
[----:B---3--:R-:W-:-:S15]  /*77d90*/  HMMA.16816.F32 R4, R16, R14, R4 ;  /* 0x0000000e1004723c */ /* 0x008fde0000001804 */
[----:B------:R-:W-:-:S08]  /*77da0*/  NOP ;  /* 0x0000000000007918 */ /* 0x000fd00000000000 */
[----:B------:R-:W-:Y:S04]  /*77db0*/  STL.64 [R1+0xf0], R4 ;  /* 0x0000f00401007387 */ /* 0x000fe80000100a00 */
[----:B------:R0:W-:Y:S04]  /*77dc0*/  STL.64 [R1+0xf8], R6 ;  /* 0x0000f80601007387 */ /* 0x0001e80000100a00 */
[----:B0-----:R-:W2:Y:S04]  /*77dd0*/  LDL.LU.64 R6, [R1+0x4880] ;  /* 0x0048800001067983 */ /* 0x001ea80000300a00 */
[----:B------:R-:W3:Y:S01]  /*77de0*/  LDL.LU.64 R4, [R1+0x4878] ;  /* 0x0048780001047983 */ /* 0x000ee20000300a00 */
[----:B-----5:R-:W-:-:S02]  /*77df0*/  F2FP.F16.E4M3.UNPACK_B R12, R12.H1 ;  /* 0x0000000cff0c723e */ /* 0x020fc400030006ff */
[----:B------:R-:W-:-:S07]  /*77e00*/  F2FP.F16.E4M3.UNPACK_B R13, R13.H1 ;  /* 0x0000000dff0d723e */ /* 0x000fce00030006ff */
[C---:B----4-:R-:W-:Y:S01]  /*77e10*/  HMMA.16816.F32 R20, R16.reuse, R12, R20 ;  /* 0x0000000c1014723c */ /* 0x050fe20000001814 */
[----:B------:R-:W-:Y:S02]  /*77e20*/  F2FP.F16.E4M3.UNPACK_B R10, R10.H1 ;  /* 0x0000000aff0a723e */ /* 0x000fe400030006ff */
[----:B------:R-:W-:Y:S01]  /*77e30*/  F2FP.F16.E4M3.UNPACK_B R11, R11.H1 ;  /* 0x0000000bff0b723e */ /* 0x000fe200030006ff */
[----:B---3--:R-:W-:Y:S02]  /*77e40*/  IMAD R4, R4, 0x100, R2 ;  /* 0x0000010004047824 */ /* 0x008fe400078e0202 */
[----:B------:R-:W3:Y:S04]  /*77e50*/  LDL.LU R2, [R1+0x4870] ;  /* 0x0048700001027983 */ /* 0x000ee80000300800 */
[----:B------:R-:W-:Y:S04]  /*77e60*/  STL.64 [R1+0x47a8], R14 ;  /* 0x0047a80e01007387 */ /* 0x000fe80000100a00 */
[----:B------:R-:W-:Y:S09]  /*77e70*/  STL.64 [R1+0x47a0], R12 ;  /* 0x0047a00c01007387 */ /* 0x000ff20000100a00 */
[----:B------:R0:W-:Y:S04]  /*77e80*/  STL.64 [R1+0x100], R20 ;  /* 0x0001001401007387 */ /* 0x0001e80000100a00 */
[----:B------:R1:W-:Y:S04]  /*77e90*/  STL.64 [R1+0x108], R22 ;  /* 0x0001081601007387 */ /* 0x0003e80000100a00 */
[----:B0-----:R-:W4:Y:S04]  /*77ea0*/  LDL.LU R20, [R1+0xa20] ;  /* 0x000a200001147983 */ /* 0x001f280000300800 */
[----:B------:R-:W4:Y:S04]  /*77eb0*/  LDL.LU R21, [R1+0xa24] ;  /* 0x000a240001157983 */ /* 0x000f280000300800 */
[----:B-1----:R-:W5:Y:S04]  /*77ec0*/  LDL.LU R22, [R1+0xa28] ;  /* 0x000a280001167983 */ /* 0x002f680000300800 */
[----:B------:R-:W5:Y:S01]  /*77ed0*/  LDL.LU R23, [R1+0xa2c] ;  /* 0x000a2c0001177983 */ /* 0x000f620000300800 */
[----:B------:R-:W-:Y:S03]  /*77ee0*/  HMMA.16816.F32 R12, R16, R10, R24 ;  /* 0x0000000a100c723c */ /* 0x000fe60000001818 */
[----:B-----5:R3:W-:Y:S04]  /*77ef0*/  STL.64 [R1+0x47f0], R22 ;  /* 0x0047f01601007387 */ /* 0x0207e80000100a00 */
[----:B----4-:R0:W-:Y:S04]  /*77f00*/  STL.64 [R1+0x47e8], R20 ;  /* 0x0047e81401007387 */ /* 0x0101e80000100a00 */
[----:B------:R-:W4:-:S12]  /*77f10*/  LDL.LU R24, [R1+0x340] ;  /* 0x0003400001187983 */ /* 0x000f180000300800 */
[----:B------:R-:W-:Y:S04]  /*77f20*/  STL.64 [R1+0x110], R12 ;  /* 0x0001100c01007387 */ /* 0x000fe80000100a00 */
[----:B------:R-:W-:Y:S04]  /*77f30*/  STL.64 [R1+0x118], R14 ;  /* 0x0001180e01007387 */ /* 0x000fe80000100a00 */
[----:B------:R-:W4:Y:S04]  /*77f40*/  LDL.LU R25, [R1+0x344] ;  /* 0x0003440001197983 */ /* 0x000f280000300800 */
[----:B------:R-:W5:Y:S04]  /*77f50*/  LDL.LU R26, [R1+0x348] ;  /* 0x00034800011a7983 */ /* 0x000f680000300800 */
[----:B------:R-:W5:Y:S01]  /*77f60*/  LDL.LU R27, [R1+0x34c] ;  /* 0x00034c00011b7983 */ /* 0x000f620000300800 */
[----:B---3--:R-:W-:-:S02]  /*77f70*/  IMAD.MOV.U32 R22, RZ, RZ, R2 ;  /* 0x000000ffff167224 */ /* 0x008fc400078e0002 */
[----:B------:R-:W-:Y:S01]  /*77f80*/  IMAD.MOV.U32 R23, RZ, RZ, R3 ;  /* 0x000000ffff177224 */ /* 0x000fe200078e0003 */
[----:B-----5:R-:W-:Y:S04]  /*77f90*/  STL.64 [R1+0x4800], R26 ;  /* 0x0048001a01007387 */ /* 0x020fe80000100a00 */
[----:B----4-:R1:W-:Y:S04]  /*77fa0*/  STL.64 [R1+0x47f8], R24 ;  /* 0x0047f81801007387 */ /* 0x0103e80000100a00 */
[----:B------:R-:W3:Y:S04]  /*77fb0*/  LDL.LU R2, [R1+0x486c] ;  /* 0x00486c0001027983 */ /* 0x000ee80000300800 */
[----:B------:R-:W4:Y:S04]  /*77fc0*/  LDL.LU R3, [R1+0x4868] ;  /* 0x0048680001037983 */ /* 0x000f280000300800 */
[----:B0-----:R-:W5:Y:S04]  /*77fd0*/  LDL.64 R20, [R1+0x18] ;  /* 0x0000180001147983 */ /* 0x001f680000100a00 */
[----:B------:R-:W-:Y:S04]  /*77fe0*/  STL.64 [R1+0x4820], R22 ;  /* 0x0048201601007387 */ /* 0x000fe80000100a00 */
[----:B-----5:R-:W-:Y:S04]  /*77ff0*/  STL.64 [R1+0x4818], R20 ;  /* 0x0048181401007387 */ /* 0x020fe80000100a00 */
[----:B-1----:R-:W5:Y:S04]  /*78000*/  LDL.LU R24, [R1+0x290] ;  /* 0x0002900001187983 */ /* 0x002f680000300800 */
[----:B------:R-:W5:Y:S04]  /*78010*/  LDL.LU R25, [R1+0x294] ;  /* 0x0002940001197983 */ /* 0x000f680000300800 */
[----:B------:R-:W2:Y:S04]  /*78020*/  LDL.LU R26, [R1+0x298] ;  /* 0x00029800011a7983 */ /* 0x000ea80000300800 */
[----:B------:R-:W2:Y:S04]  /*78030*/  LDL.LU R27, [R1+0x29c] ;  /* 0x00029c00011b7983 */ /* 0x000ea80000300800 */
[----:B--2---:R-:W-:Y:S04]  /*78040*/  STL.64 [R1+0x4810], R26 ;  /* 0x0048101a01007387 */ /* 0x004fe80000100a00 */
[----:B-----5:R0:W-:Y:S04]  /*78050*/  STL.64 [R1+0x4808], R24 ;  /* 0x0048081801007387 */ /* 0x0201e80000100a00 */
[----:B0-----:R-:W2:Y:S04]  /*78060*/  LDL.LU R24, [R1+0x240] ;  /* 0x0002400001187983 */ /* 0x001ea80000300800 */
[----:B------:R-:W2:Y:S04]  /*78070*/  LDL.LU R25, [R1+0x244] ;  /* 0x0002440001197983 */ /* 0x000ea80000300800 */
[----:B------:R-:W5:Y:S04]  /*78080*/  LDL.LU R26, [R1+0x248] ;  /* 0x00024800011a7983 */ /* 0x000f680000300800 */
[----:B------:R-:W5:Y:S01]  /*78090*/  LDL.LU R27, [R1+0x24c] ;  /* 0x00024c00011b7983 */ /* 0x000f620000300800 */
[----:B---3--:R-:W-:-:S02]  /*780a0*/  IMAD.MOV.U32 R23, RZ, RZ, R2 ;  /* 0x000000ffff177224 */ /* 0x008fc400078e0002 */
[----:B----4-:R-:W-:Y:S01]  /*780b0*/  IMAD.MOV.U32 R22, RZ, RZ, R3 ;  /* 0x000000ffff167224 */ /* 0x010fe200078e0003 */
[----:B------:R-:W3:Y:S04]  /*780c0*/  LDL.LU R2, [R1+0xe30] ;  /* 0x000e300001027983 */ /* 0x000ee80000300800 */
[----:B------:R-:W4:Y:S01]  /*780d0*/  LDL.LU R3, [R1+0xe34] ;  /* 0x000e340001037983 */ /* 0x000f220000300800 */
[----:B------:R-:W-:-:S03]  /*780e0*/  IMAD R5, R5, 0x100, R0 ;  /* 0x0000010005057824 */ /* 0x000fc600078e0200 */
[----:B------:R-:W4:Y:S04]  /*780f0*/  LDL.LU R21, [R1+0xe20] ;  /* 0x000e200001157983 */ /* 0x000f280000300800 */
[----:B------:R-:W4:Y:S04]  /*78100*/  LDL.LU R0, [R1+0xe24] ;  /* 0x000e240001007983 */ /* 0x000f280000300800 */
        /* <DEDUP_REMOVED lines=17> */
[----:B------:R-:W5:Y:S01]  /*78220*/  LDL.LU R27, [R1+0x2ac] ;  /* 0x0002ac00011b7983 */ /* 0x000f620000300800 */
[----:B------:R-:W-:-:S02]  /*78230*/  F2FP.F16.E4M3.UNPACK_B R8, R8.H1 ;  /* 0x00000008ff08723e */ /* 0x000fc400030006ff */
[----:B------:R-:W-:Y:S01]  /*78240*/  F2FP.F16.E4M3.UNPACK_B R9, R9.H1 ;  /* 0x00000009ff09723e */ /* 0x000fe200030006ff */
[----:B-----5:R-:W-:Y:S04]  /*78250*/  STL.64 [R1+0x4860], R26 ;  /* 0x0048601a01007387 */ /* 0x020fe80000100a00 */
[----:B--2---:R0:W-:Y:S04]  /*78260*/  STL.64 [R1+0x4858], R24 ;  /* 0x0048581801007387 */ /* 0x0041e80000100a00 */
[----:B0-----:R-:W2:Y:S04]  /*78270*/  LDL.LU R24, [R1+0x2b0] ;  /* 0x0002b00001187983 */ /* 0x001ea80000300800 */
[----:B------:R-:W2:Y:S04]  /*78280*/  LDL.LU R25, [R1+0x2b4] ;  /* 0x0002b40001197983 */ /* 0x000ea80000300800 */
[----:B------:R-:W2:Y:S04]  /*78290*/  LDL.LU R26, [R1+0x2b8] ;  /* 0x0002b800011a7983 */ /* 0x000ea80000300800 */
[----:B------:R-:W2:Y:S01]  /*782a0*/  LDL.LU R27, [R1+0x2bc] ;  /* 0x0002bc00011b7983 */ /* 0x000ea20000300800 */
[----:B------:R-:W-:-:S02]  /*782b0*/  IMAD R6, R6, 0x100, R28 ;  /* 0x0000010006067824 */ /* 0x000fc400078e021c */
[----:B------:R-:W-:Y:S02]  /*782c0*/  IMAD R7, R7, 0x100, R29 ;  /* 0x0000010007077824 */ /* 0x000fe400078e021d */
[----:B------:R-:W5:Y:S04]  /*782d0*/  LDL.64 R28, [R1+0x8] ;  /* 0x00000800011c7983 */ /* 0x000f680000100a00 */
[----:B------:R-:W5:Y:S04]  /*782e0*/  LDL.LU R12, [R1+0xa10] ;  /* 0x000a1000010c7983 */ /* 0x000f680000300800 */
[----:B------:R-:W5:Y:S04]  /*782f0*/  LDL.LU R13, [R1+0xa14] ;  /* 0x000a1400010d7983 */ /* 0x000f680000300800 */
[----:B------:R-:W5:Y:S04]  /*78300*/  LDL.LU R14, [R1+0xa18] ;  /* 0x000a1800010e7983 */ /* 0x000f680000300800 */
[----:B------:R-:W5:Y:S04]  /*78310*/  LDL.LU R15, [R1+0xa1c] ;  /* 0x000a1c00010f7983 */ /* 0x000f680000300800 */
        /* <DEDUP_REMOVED lines=8> */
[----:B---3--:R-:W-:-:S02]  /*783a0*/  F2FP.F16.E4M3.UNPACK_B R2, R2.H1 ;  /* 0x00000002ff02723e */ /* 0x008fc400030006ff */
[----:B----4-:R-:W-:Y:S02]  /*783b0*/  F2FP.F16.E4M3.UNPACK_B R3, R3.H1 ;  /* 0x00000003ff03723e */ /* 0x010fe400030006ff */
[----:B------:R-:W-:Y:S02]  /*783c0*/  F2FP.F16.E4M3.UNPACK_B R20, R21.H1 ;  /* 0x00000015ff14723e */ /* 0x000fe400030006ff */
[----:B------:R-:W-:Y:S01]  /*783d0*/  F2FP.F16.E4M3.UNPACK_B R21, R0.H1 ;  /* 0x00000000ff15723e */ /* 0x000fe200030006ff */
[----:B------:R0:W-:Y:S04]  /*783e0*/  STL [R1+0x4760], R8 ;  /* 0x0047600801007387 */ /* 0x0001e80000100800 */
[----:B------:R-:W-:Y:S04]  /*783f0*/  STL [R1+0x20], R20 ;  /* 0x0000201401007387 */ /* 0x000fe80000100800 */
[----:B------:R1:W-:Y:S04]  /*78400*/  STL [R1+0x475c], R9 ;  /* 0x00475c0901007387 */ /* 0x0003e80000100800 */
[----:B------:R-:W-:Y:S04]  /*78410*/  STL [R1+0x24], R21 ;  /* 0x0000241501007387 */ /* 0x000fe80000100800 */
[----:B0-----:R-:W3:Y:S04]  /*78420*/  LDL R8, [R1] ;  /* 0x0000000001087983 */ /* 0x001ee80000100800 */
[----:B-1----:R-:W3:Y:S01]  /*78430*/  LDL R9, [R1+0x4] ;  /* 0x0000040001097983 */ /* 0x002ee20000100800 */
        /* <DEDUP_REMOVED lines=10> */
[----:B--2---:R-:W-:Y:S01]  /*784e0*/  HMMA.16816.F32 R16, R16, R20, R24 ;  /* 0x000000141010723c */ /* 0x004fe20000001818 */
[----:B------:R-:W2:Y:S04]  /*784f0*/  LDL.LU.64 R26, [R1+0x4840] ;  /* 0x00484000011a7983 */ /* 0x000ea80000300a00 */
[----:B------:R-:W2:Y:S01]  /*78500*/  LDL.LU.64 R24, [R1+0x4838] ;  /* 0x0048380001187983 */ /* 0x000ea20000300a00 */
[----:B------:R-:W-:-:S02]  /*78510*/  IMAD.MOV.U32 R11, RZ, RZ, R20 ;  /* 0x000000ffff0b7224 */ /* 0x000fc400078e0014 */
[----:B------:R-:W-:-:S15]  /*78520*/  IMAD.MOV.U32 R10, RZ, RZ, R21 ;  /* 0x000000ffff0a7224 */ /* 0x000fde00078e0015 */
[----:B------:R0:W-:Y:S04]  /*78530*/  STL.64 [R1+0x2d0], R16 ;  /* 0x0002d01001007387 */ /* 0x0001e80000100a00 */
[----:B------:R1:W-:Y:S04]  /*78540*/  STL.64 [R1+0x2d8], R18 ;  /* 0x0002d81201007387 */ /* 0x0003e80000100a00 */
[----:B0-----:R-:W3:Y:S04]  /*78550*/  LDL.LU R16, [R1+0xa30] ;  /* 0x000a300001107983 */ /* 0x001ee80000300800 */
[----:B------:R-:W3:Y:S04]  /*78560*/  LDL.LU R17, [R1+0xa34] ;  /* 0x000a340001117983 */ /* 0x000ee80000300800 */
[----:B-1----:R-:W3:Y:S04]  /*78570*/  LDL.LU R18, [R1+0xa38] ;  /* 0x000a380001127983 */ /* 0x002ee80000300800 */
[----:B------:R-:W3:Y:S01]  /*78580*/  LDL.LU R19, [R1+0xa3c] ;  /* 0x000a3c0001137983 */ /* 0x000ee20000300800 */
[----:B--2---:R-:W-:Y:S03]  /*78590*/  HMMA.16816.F32 R20, R4, R22, R24 ;  /* 0x000000160414723c */ /* 0x004fe60000001818 */
[----:B------:R-:W2:Y:S04]  /*785a0*/  LDL.LU.64 R26, [R1+0x4830] ;  /* 0x00483000011a7983 */ /* 0x000ea80000300a00 */
[----:B------:R-:W2:-:S15]  /*785b0*/  LDL.LU.64 R24, [R1+0x4828] ;  /* 0x0048280001187983 */ /* 0x000e9e0000300a00 */
[----:B------:R-:W-:-:S01]  /*785c0*/  NOP ;  /* 0x0000000000007918 */ /* 0x000fc20000000000 */
        /* <DEDUP_REMOVED lines=10> */
[----:B------:R-:W-:-:S05]  /*78670*/  IMAD.MOV.U32 R0, RZ, RZ, R21 ;  /* 0x000000ffff007224 */ /* 0x000fca00078e0015 */
[----:B------:R5:W-:Y:S01]  /*78680*/  STL [R1+0x4758], R0 ;  /* 0x0047580001007387 */ /* 0x000be20000100800 */
[----:B----4-:R-:W-:Y:S03]  /*78690*/  HMMA.16816.F32 R20, R4, R22, R24 ;  /* 0x000000160414723c */ /* 0x010fe60000001818 */
[----:B------:R-:W2:Y:S04]  /*786a0*/  LDL.LU.64 R26, [R1+0x4800] ;  /* 0x00480000011a7983 */ /* 0x000ea80000300a00 */
[----:B------:R-:W2:Y:S01]  /*786b0*/  LDL.LU.64 R24, [R1+0x47f8] ;  /* 0x0047f80001187983 */ /* 0x000ea20000300a00 */
[----:B-----5:R-:W-:-:S15]  /*786c0*/  IMAD.MOV.U32 R0, RZ, RZ, R29 ;  /* 0x000000ffff007224 */ /* 0x020fde00078e001d */
        /* <DEDUP_REMOVED lines=9> */
[----:B------:R-:W5:Y:S04]  /*78760*/  LDL.LU.64 R24, [R1+0x47d8] ;  /* 0x0047d80001187983 */ /* 0x000f680000300a00 */
[----:B------:R-:W4:Y:S01]  /*78770*/  LDL.LU.64 R28, [R1+0x47d0] ;  /* 0x0047d000011c7983 */ /* 0x000f220000300a00 */
[----:B---3--:R-:W-:-:S15]  /*78780*/  HMMA.16816.F32 R16, R4, R8, R16 ;  /* 0x000000080410723c */ /* 0x008fde0000001810 */
[----:B------:R-:W-:-:S08]  /*78790*/  NOP ;  /* 0x0000000000007918 */ /* 0x000fd00000000000 */
[----:B------:R-:W-:Y:S04]  /*787a0*/  STL.64 [R1+0x280], R16 ;  /* 0x0002801001007387 */ /* 0x000fe80000100a00 */
[----:B------:R4:W-:Y:S02]  /*787b0*/  STL.64 [R1+0x288], R18 ;  /* 0x0002881201007387 */ /* 0x0009e40000100a00 */
[C---:B----4-:R-:W-:Y:S06]  /*787c0*/  HMMA.16816.F32 R16, R4.reuse, R28, R20 ;  /* 0x0000001c0410723c */ /* 0x050fec0000001814 */
[----:B--2---:R-:W-:Y:S01]  /*787d0*/  HMMA.16816.F32 R12, R4, R26, R12 ;  /* 0x0000001a040c723c */ /* 0x004fe2000000180c */
[----:B------:R-:W5:-:S15]  /*787e0*/  LDL.LU R20, [R1+0xa00] ;  /* 0x000a000001147983 */ /* 0x000f5e0000300800 */
[----:B------:R-:W-:-:S01]  /*787f0*/  NOP ;  /* 0x0000000000007918 */ /* 0x000fc20000000000 */
[----:B------:R-:W-:Y:S04]  /*78800*/  STL.64 [R1+0x270], R16 ;  /* 0x0002701001007387 */ /* 0x000fe80000100a00 */
[----:B------:R0:W-:Y:S04]  /*78810*/  STL.64 [R1+0x278], R18 ;  /* 0x0002781201007387 */ /* 0x0001e80000100a00 */
[----:B------:R-:W5:Y:S04]  /*78820*/  LDL.LU R21, [R1+0xa04] ;  /* 0x000a040001157983 */ /* 0x000f680000300800 */
[----:B------:R-:W5:Y:S04]  /*78830*/  LDL.LU R22, [R1+0xa08] ;  /* 0x000a080001167983 */ /* 0x000f680000300800 */
[----:B------:R-:W5:Y:S04]  /*78840*/  LDL.LU R23, [R1+0xa0c] ;  /* 0x000a0c0001177983 */ /* 0x000f680000300800 */
[----:B------:R-:W2:Y:S04]  /*78850*/  LDL.LU R8, [R1+0x2d10] ;  /* 0x002d100001087983 */ /* 0x000ea80000300800 */
[----:B0-----:R-:W3:Y:S04]  /*78860*/  LDL.LU R18, [R1+0x2d0c] ;  /* 0x002d0c0001127983 */ /* 0x001ee80000300800 */
[----:B------:R-:W2:Y:S04]  /*78870*/  LDL.LU R9, [R1+0x2d18] ;  /* 0x002d180001097983 */ /* 0x000ea80000300800 */
[----:B------:R-:W4:Y:S04]  /*78880*/  LDL.LU R19, [R1+0x2d14] ;  /* 0x002d140001137983 */ /* 0x000f280000300800 */
[----:B------:R-:W-:Y:S04]  /*78890*/  STL.64 [R1+0x46e0], R28 ;  /* 0x0046e01c01007387 */ /* 0x000fe80000100a00 */
[----:B------:R0:W-:Y:S04]  /*788a0*/  STL.64 [R1+0x260], R12 ;  /* 0x0002600c01007387 */ /* 0x0001e80000100a00 */
[----:B------:R1:W-:Y:S04]  /*788b0*/  STL.64 [R1+0x268], R14 ;  /* 0x0002680e01007387 */ /* 0x0003e80000100a00 */
[----:B0-----:R-:W5:Y:S04]  /*788c0*/  LDL.LU R12, [R1+0x9d0] ;  /* 0x0009d000010c7983 */ /* 0x001f680000300800 */
[----:B------:R-:W5:Y:S04]  /*788d0*/  LDL.LU R13, [R1+0x9d4] ;  /* 0x0009d400010d7983 */ /* 0x000f680000300800 */
[----:B-1----:R-:W3:Y:S04]  /*788e0*/  LDL.LU R14, [R1+0x9d8] ;  /* 0x0009d800010e7983 */ /* 0x002ee80000300800 */
[----:B------:R-:W3:Y:S01]  /*788f0*/  LDL.LU R15, [R1+0x9dc] ;  /* 0x0009dc00010f7983 */ /* 0x000ee20000300800 */
[----:B------:R-:W-:-:S02]  /*78900*/  IMAD.MOV.U32 R29, RZ, RZ, R10 ;  /* 0x000000ffff1d7224 */ /* 0x000fc400078e000a */
[----:B------:R-:W-:Y:S01]  /*78910*/  IMAD.MOV.U32 R28, RZ, RZ, R11 ;  /* 0x000000ffff1c7224 */ /* 0x000fe200078e000b */
        /* <DEDUP_REMOVED lines=8> */
[----:B------:R-:W5:Y:S01]  /*789a0*/  LDL.LU R11, [R1+0x2d08] ;  /* 0x002d0800010b7983 */ /* 0x000f620000300800 */
[C---:B------:R-:W-:Y:S03]  /*789b0*/  HMMA.16816.F32 R20, R4.reuse, R24, R20 ;  /* 0x000000180414723c */ /* 0x040fe60000001814 */
        /* <DEDUP_REMOVED lines=21> */
[----:B------:R-:W5:Y:S04]  /*78b10*/  LDL.LU R26, [R1+0x988] ;  /* 0x00098800011a7983 */ /* 0x000f680000300800 */
[----:B------:R-:W5:Y:S01]  /*78b20*/  LDL.LU R27, [R1+0x98c] ;  /* 0x00098c00011b7983 */ /* 0x000f620000300800 */
[C---:B---3--:R-:W-:Y:S03]  /*78b30*/  HMMA.16816.F32 R12, R4.reuse, R22, R12 ;  /* 0x00000016040c723c */ /* 0x048fe6000000180c */
[----:B-----5:R-:W-:Y:S04]  /*78b40*/  STL.64 [R1+0x4770], R26 ;  /* 0x0047701a01007387 */ /* 0x020fe80000100a00 */
[----:B--2---:R0:W-:Y:S04]  /*78b50*/  STL.64 [R1+0x4768], R24 ;  /* 0x0047681801007387 */ /* 0x0041e80000100a00 */
        /* <DEDUP_REMOVED lines=38> */
[----:B---3--:R-:W-:-:S02]  /*78dc0*/  IMAD R16, R16, 0x100, R10 ;  /* 0x0000010010107824 */ /* 0x008fc400078e020a */
[----:B------:R-:W-:Y:S01]  /*78dd0*/  IMAD R17, R17, 0x100, R11 ;  /* 0x0000010011117824 */ /* 0x000fe200078e020b */
        /* <DEDUP_REMOVED lines=10> */
[----:B------:R-:W5:Y:S04]  /*78e80*/  LDL.LU R8, [R1+0x4760] ;  /* 0x0047600001087983 */ /* 0x000f680000300800 */
[----:B------:R-:W5:Y:S02]  /*78e90*/  LDL.LU R9, [R1+0x475c] ;  /* 0x00475c0001097983 */ /* 0x000f640000300800 */
[----:B-----5:R-:W-:Y:S06]  /*78ea0*/  HMMA.16816.F32 R12, R4, R8, R12 ;  /* 0x00000008040c723c */ /* 0x020fec000000180c */
[----:B------:R-:W-:Y:S04]  /*78eb0*/  STL [R1+0x4678], R9 ;  /* 0x0046780901007387 */ /* 0x000fe80000100800 */
[----:B------:R-:W-:-:S13]  /*78ec0*/  STL.64 [R1+0x46f0], R10 ;  /* 0x0046f00a01007387 */ /* 0x000fda0000100a00 */
[----:B------:R-:W-:Y:S04]  /*78ed0*/  STL.64 [R1+0xd10], R12 ;  /* 0x000d100c01007387 */ /* 0x000fe80000100a00 */
[----:B------:R0:W-:Y:S02]  /*78ee0*/  STL.64 [R1+0xd18], R14 ;  /* 0x000d180e01007387 */ /* 0x0001e40000100a00 */
[C---:B0-----:R-:W-:Y:S06]  /*78ef0*/  HMMA.16816.F32 R12, R4.reuse, R2, R20 ;  /* 0x00000002040c723c */ /* 0x041fec0000001814 */
[----:B--2---:R-:W-:Y:S01]  /*78f00*/  HMMA.16816.F32 R4, R4, R28, R24 ;  /* 0x0000001c0404723c */ /* 0x004fe20000001818 */
[----:B------:R0:W-:Y:S04]  /*78f10*/  STL [R1+0x46e8], R8 ;  /* 0x0046e80801007387 */ /* 0x0001e80000100800 */
[----:B0-----:R-:W2:-:S12]  /*78f20*/  LDL.LU R8, [R1+0x910] ;  /* 0x0009100001087983 */ /* 0x001e980000300800 */
[----:B------:R-:W-:Y:S04]  /*78f30*/  STL.64 [R1+0xd00], R12 ;  /* 0x000d000c01007387 */ /* 0x000fe80000100a00 */
[----:B------:R-:W-:Y:S04]  /*78f40*/  STL.64 [R1+0xd08], R14 ;  /* 0x000d080e01007387 */ /* 0x000fe80000100a00 */
[----:B------:R-:W-:Y:S04]  /*78f50*/  STL.64 [R1+0x1f0], R4 ;  /* 0x0001f00401007387 */ /* 0x000fe80000100a00 */
[----:B------:R-:W-:Y:S04]  /*78f60*/  STL.64 [R1+0x1f8], R6 ;  /* 0x0001f80601007387 */ /* 0x000fe80000100a00 */
[----:B------:R-:W2:Y:S04]  /*78f70*/  LDL.LU R9, [R1+0x914] ;  /* 0x0009140001097983 */ /* 0x000ea80000300800 */
[----:B------:R-:W3:Y:S04]  /*78f80*/  LDL.LU R10, [R1+0x918] ;  /* 0x00091800010a7983 */ /* 0x000ee80000300800 */
[----:B------:R-:W3:Y:S04]  /*78f90*/  LDL.LU R11, [R1+0x91c] ;  /* 0x00091c00010b7983 */ /* 0x000ee80000300800 */
[----:B---3--:R0:W-:Y:S04]  /*78fa0*/  STL.64 [R1+0x4700], R10 ;  /* 0x0047000a01007387 */ /* 0x0081e80000100a00 */
[----:B0-----:R-:W3:Y:S01]  /*78fb0*/  LDL R10, [R1+0x8] ;  /* 0x00000800010a7983 */ /* 0x001ee20000100800 */
[----:B------:R-:W-:-:S03]  /*78fc0*/  IMAD.MOV.U32 R11, RZ, RZ, R0 ;  /* 0x000000ffff0b7224 */ /* 0x000fc600078e0000 */
[----:B------:R-:W4:Y:S04]  /*78fd0*/  LDL.LU R0, [R1+0x4758] ;  /* 0x0047580001007983 */ /* 0x000f280000300800 */
[----:B--2---:R0:W-:Y:S04]  /*78fe0*/  STL.64 [R1+0x46f8], R8 ;  /* 0x0046f80801007387 */ /* 0x0041e80000100a00 */
[----:B---3--:R1:W-:Y:S04]  /*78ff0*/  STL.64 [R1+0x4718], R10 ;  /* 0x0047180a01007387 */ /* 0x0083e80000100a00 */
[----:B------:R-:W2:Y:S04]  /*79000*/  LDL.64 R28, [R1] ;  /* 0x00000000011c7983 */ /* 0x000ea80000100a00 */
[----:B------:R-:W3:Y:S04]  /*79010*/  LDL.LU R20, [R1+0x8c0] ;  /* 0x0008c00001147983 */ /* 0x000ee80000300800 */
[----:B------:R-:W3:Y:S04]  /*79020*/  LDL.LU R21, [R1+0x8c4] ;  /* 0x0008c40001157983 */ /* 0x000ee80000300800 */
[----:B------:R-:W5:Y:S04]  /*79030*/  LDL.LU R22, [R1+0x8c8] ;  /* 0x0008c80001167983 */ /* 0x000f680000300800 */
[----:B------:R-:W5:Y:S04]  /*79040*/  LDL.LU R23, [R1+0x8cc] ;  /* 0x0008cc0001177983 */ /* 0x000f680000300800 */
[----:B0-----:R-:W4:Y:S04]  /*79050*/  LDL R8, [R1+0x10] ;  /* 0x0000100001087983 */ /* 0x001f280000100800 */
[----:B------:R-:W4:Y:S04]  /*79060*/  LDL R9, [R1+0x14] ;  /* 0x0000140001097983 */ /* 0x000f280000100800 */
[----:B----4-:R-:W-:Y:S04]  /*79070*/  STL.64 [R1+0x4730], R8 ;  /* 0x0047300801007387 */ /* 0x010fe80000100a00 */
[----:B------:R-:W4:Y:S04]  /*79080*/  LDL.LU R24, [R1+0x8e0] ;  /* 0x0008e00001187983 */ /* 0x000f280000300800 */
[----:B------:R-:W4:Y:S04]  /*79090*/  LDL.LU R25, [R1+0x8e4] ;  /* 0x0008e40001197983 */ /* 0x000f280000300800 */
[----:B------:R-:W2:Y:S04]  /*790a0*/  LDL.LU R26, [R1+0x8e8] ;  /* 0x0008e800011a7983 */ /* 0x000ea80000300800 */
[----:B------:R-:W2:Y:S04]  /*790b0*/  LDL.LU R27, [R1+0x8ec] ;  /* 0x0008ec00011b7983 */ /* 0x000ea80000300800 */
[----:B-1----:R-:W3:Y:S04]  /*790c0*/  LDL R10, [R1+0x18] ;  /* 0x00001800010a7983 */ /* 0x002ee80000100800 */
[----:B--2---:R-:W-:Y:S04]  /*790d0*/  STL.64 [R1+0x4710], R26 ;  /* 0x0047101a01007387 */ /* 0x004fe80000100a00 */
[----:B----4-:R0:W-:Y:S04]  /*790e0*/  STL.64 [R1+0x4708], R24 ;  /* 0x0047081801007387 */ /* 0x0101e80000100a00 */
[----:B0-----:R-:W2:Y:S04]  /*790f0*/  LDL.LU R24, [R1+0x920] ;  /* 0x0009200001187983 */ /* 0x001ea80000300800 */
[----:B------:R-:W2:Y:S04]  /*79100*/  LDL.LU R25, [R1+0x924] ;  /* 0x0009240001197983 */ /* 0x000ea80000300800 */
[----:B------:R-:W4:Y:S04]  /*79110*/  LDL.LU R26, [R1+0x928] ;  /* 0x00092800011a7983 */ /* 0x000f280000300800 */
[----:B------:R-:W4:Y:S04]  /*79120*/  LDL.LU R27, [R1+0x92c] ;  /* 0x00092c00011b7983 */ /* 0x000f280000300800 */
[----:B------:R-:W3:Y:S04]  /*79130*/  LDL.64 R8, [R1+0x28] ;  /* 0x0000280001087983 */ /* 0x000ee80000100a00 */
        /* <DEDUP_REMOVED lines=12> */
[----:B------:R-:W-:-:S02]  /*79200*/  F2FP.F16.E4M3.UNPACK_B R16, R16 ;  /* 0x00000010ff10723e */ /* 0x000fc400020006ff */
[----:B------:R-:W-:Y:S01]  /*79210*/  F2FP.F16.E4M3.UNPACK_B R17, R17 ;  /* 0x00000011ff11723e */ /* 0x000fe200020006ff */
        /* <DEDUP_REMOVED lines=13> */
[----:B------:R-:W4:Y:S04]  /*792f0*/  LDL.LU R13, [R1+0x894] ;  /* 0x00089400010d7983 */ /* 0x000f280000300800 */
[----:B------:R-:W5:Y:S04]  /*79300*/  LDL.LU R14, [R1+0x898] ;  /* 0x00089800010e7983 */ /* 0x000f680000300800 */
[----:B------:R-:W5:Y:S01]  /*79310*/  LDL.LU R15, [R1+0x89c] ;  /* 0x00089c00010f7983 */ /* 0x000f620000300800 */
[----:B------:R-:W-:-:S02]  /*79320*/  F2FP.F16.E4M3.UNPACK_B R18, R18 ;  /* 0x00000012ff12723e */ /* 0x000fc400020006ff */
[----:B------:R-:W-:-:S07]  /*79330*/  F2FP.F16.E4M3.UNPACK_B R19, R19 ;  /* 0x00000013ff13723e */ /* 0x000fce00020006ff */
[----:B--2---:R-:W-:Y:S01]  /*79340*/  HMMA.16816.F32 R24, R16, R8, R24 ;  /* 0x000000081018723c */ /* 0x004fe20000001818 */
        /* <DEDUP_REMOVED lines=8> */
[----:B------:R-:W-:Y:S04]  /*793d0*/  STL.64 [R1+0x1e0], R24 ;  /* 0x0001e01801007387 */ /* 0x000fe80000100a00 */
[----:B------:R0:W-:Y:S04]  /*793e0*/  STL.64 [R1+0x1e8], R26 ;  /* 0x0001e81a01007387 */ /* 0x0001e80000100a00 */
[----:B0-----:R-:W3:Y:S04]  /*793f0*/  LDL.LU.64 R26, [R1+0x4750] ;  /* 0x00475000011a7983 */ /* 0x001ee80000300a00 */
[----:B------:R-:W3:Y:S01]  /*79400*/  LDL.LU.64 R24, [R1+0x4748] ;  /* 0x0047480001187983 */ /* 0x000ee20000300a00 */
[----:B------:R-:W-:-:S02]  /*79410*/  IMAD.MOV.U32 R11, RZ, RZ, R0 ;  /* 0x000000ffff0b7224 */ /* 0x000fc400078e0000 */
[----:B------:R-:W-:Y:S02]  /*79420*/  IMAD.MOV.U32 R6, RZ, RZ, R8 ;  /* 0x000000ffff067224 */ /* 0x000fe400078e0008 */
[----:B------:R-:W-:-:S03]  /*79430*/  IMAD.MOV.U32 R0, RZ, RZ, R9 ;  /* 0x000000ffff007224 */ /* 0x000fc600078e0009 */
[----:B---3--:R-:W-:Y:S01]  /*79440*/  HMMA.16816.F32 R8, R16, R10, R24 ;  /* 0x0000000a1008723c */ /* 0x008fe20000001818 */
[----:B------:R-:W3:Y:S04]  /*79450*/  LDL.LU.64 R26, [R1+0x4740] ;  /* 0x00474000011a7983 */ /* 0x000ee80000300a00 */
[----:B------:R-:W3:-:S15]  /*79460*/  LDL.LU.64 R24, [R1+0x4738] ;  /* 0x0047380001187983 */ /* 0x000ede0000300a00 */
[----:B------:R-:W-:-:S03]  /*79470*/  NOP ;  /* 0x0000000000007918 */ /* 0x000fc60000000000 */
        /* <DEDUP_REMOVED lines=16> */
[----:B0-----:R-:W2:Y:S04]  /*79580*/  LDL.LU.64 R10, [R1+0x4700] ;  /* 0x00470000010a7983 */ /* 0x001ea80000300a00 */
[----:B------:R-:W2:Y:S01]  /*79590*/  LDL.LU.64 R8, [R1+0x46f8] ;  /* 0x0046f80001087983 */ /* 0x000ea20000300a00 */
[----:B------:R-:W-:Y:S01]  /*795a0*/  IMAD.MOV.U32 R7, RZ, RZ, R29 ;  /* 0x000000ffff077224 */ /* 0x000fe200078e001d */
[----:B--2---:R-:W-:-:S15]  /*795b0*/  HMMA.16816.F32 R8, R16, R28, R8 ;  /* 0x0000001c1008723c */ /* 0x004fde0000001808 */
[----:B------:R-:W-:-:S08]  /*795c0*/  NOP ;  /* 0x0000000000007918 */ /* 0x000fd00000000000 */
[----:B------:R0:W-:Y:S04]  /*795d0*/  STL.64 [R1+0x1a0], R8 ;  /* 0x0001a00801007387 */ /* 0x0001e80000100a00 */
[----:B------:R1:W-:Y:S01]  /*795e0*/  STL.64 [R1+0x1a8], R10 ;  /* 0x0001a80a01007387 */ /* 0x0003e20000100a00 */
[----:B0-----:R-:W-:-:S03]  /*795f0*/  IMAD.MOV.U32 R9, RZ, RZ, R28 ;  /* 0x000000ffff097224 */ /* 0x001fc600078e001c */
[----:B-1----:R-:W2:Y:S04]  /*79600*/  LDL.LU.64 R10, [R1+0x46f0] ;  /* 0x0046f000010a7983 */ /* 0x002ea80000300a00 */
[----:B------:R-:W4:Y:S04]  /*79610*/  LDL.LU R8, [R1+0x46e8] ;  /* 0x0046e80001087983 */ /* 0x000f280000300800 */
[----:B------:R-:W3:Y:S02]  /*79620*/  LDL.LU.64 R28, [R1+0x46e0] ;  /* 0x0046e000011c7983 */ /* 0x000ee40000300a00 */
[C---:B---3--:R-:W-:Y:S02]  /*79630*/  HMMA.16816.F32 R24, R16.reuse, R28, R24 ;  /* 0x0000001c1018723c */ /* 0x048fe40000001818 */
        /* <DEDUP_REMOVED lines=53> */
[----:B0-----:R-:W5:Y:S04]  /*79990*/  LDL.LU.64 R10, [R1+0x4688] ;  /* 0x00468800010a7983 */ /* 0x001f680000300a00 */
[----:B------:R-:W2:Y:S01]  /*799a0*/  LDL.LU.64 R8, [R1+0x4680] ;  /* 0x0046800001087983 */ /* 0x000ea20000300a00 */
[----:B---3--:R-:W-:Y:S03]  /*799b0*/  HMMA.16816.F32 R20, R16, R12, R20 ;  /* 0x0000000c1014723c */ /* 0x008fe60000001814 */
[----:B------:R-:W-:Y:S04]  /*799c0*/  STL.64 [R1+0x4598], R14 ;  /* 0x0045980e01007387 */ /* 0x000fe80000100a00 */
[----:B------:R-:W-:-:S15]  /*799d0*/  STL.64 [R1+0x4590], R12 ;  /* 0x0045900c01007387 */ /* 0x000fde0000100a00 */
[----:B------:R-:W-:-:S01]  /*799e0*/  NOP ;  /* 0x0000000000007918 */ /* 0x000fc20000000000 */
[----:B------:R0:W-:Y:S04]  /*799f0*/  STL.64 [R1+0x130], R20 ;  /* 0x0001301401007387 */ /* 0x0001e80000100a00 */
[----:B------:R1:W-:Y:S04]  /*79a00*/  STL.64 [R1+0x138], R22 ;  /* 0x0001381601007387 */ /* 0x0003e80000100a00 */
[----:B0-----:R-:W3:Y:S01]  /*79a10*/  LDL.LU R20, [R1+0x770] ;  /* 0x0007700001147983 */ /* 0x001ee20000300800 */
[----:B-----5:R-:W-:-:S15]  /*79a20*/  HMMA.16816.F32 R12, R16, R10, R24 ;  /* 0x0000000a100c723c */ /* 0x020fde0000001818 */
[----:B------:R-:W-:-:S08]  /*79a30*/  NOP ;  /* 0x0000000000007918 */ /* 0x000fd00000000000 */
[----:B------:R-:W-:Y:S04]  /*79a40*/  STL.64 [R1+0x120], R12 ;  /* 0x0001200c01007387 */ /* 0x000fe80000100a00 */
[----:B------:R-:W-:Y:S04]  /*79a50*/  STL.64 [R1+0x128], R14 ;  /* 0x0001280e01007387 */ /* 0x000fe80000100a00 */
[----:B------:R-:W3:Y:S04]  /*79a60*/  LDL.LU R21, [R1+0x774] ;  /* 0x0007740001157983 */ /* 0x000ee80000300800 */
[----:B-1----:R-:W4:Y:S04]  /*79a70*/  LDL.LU R22, [R1+0x778] ;  /* 0x0007780001167983 */ /* 0x002f280000300800 */
[----:B------:R-:W4:Y:S04]  /*79a80*/  LDL.LU R23, [R1+0x77c] ;  /* 0x00077c0001177983 */ /* 0x000f280000300800 */
[----:B------:R-:W5:Y:S04]  /*79a90*/  LDL.LU R24, [R1+0x790] ;  /* 0x0007900001187983 */ /* 0x000f680000300800 */
[----:B------:R-:W5:Y:S04]  /*79aa0*/  LDL.LU R25, [R1+0x794] ;  /* 0x0007940001197983 */ /* 0x000f680000300800 */
[----:B------:R-:W2:Y:S04]  /*79ab0*/  LDL.LU R26, [R1+0x798] ;  /* 0x00079800011a7983 */ /* 0x000ea80000300800 */
[----:B------:R-:W2:Y:S04]  /*79ac0*/  LDL.LU R27, [R1+0x79c] ;  /* 0x00079c00011b7983 */ /* 0x000ea80000300800 */
[----:B--2---:R0:W-:Y:S02]  /*79ad0*/  STL.64 [R1+0x45d8], R26 ;  /* 0x0045d81a01007387 */ /* 0x0041e40000100a00 */
[----:B0-----:R-:W-:-:S02]  /*79ae0*/  IMAD.MOV.U32 R26, RZ, RZ, R9 ;  /* 0x000000ffff1a7224 */ /* 0x001fc400078e0009 */
[----:B------:R-:W2:Y:S04]  /*79af0*/  LDL.LU R9, [R1+0x4678] ;  /* 0x0046780001097983 */ /* 0x000ea80000300800 */
[----:B-----5:R-:W-:Y:S04]  /*79b00*/  STL.64 [R1+0x45d0], R24 ;  /* 0x0045d01801007387 */ /* 0x020fe80000100a00 */
[----:B----4-:R-:W-:Y:S04]  /*79b10*/  STL.64 [R1+0x45b8], R22 ;  /* 0x0045b81601007387 */ /* 0x010fe80000100a00 */
[----:B---3--:R0:W-:Y:S04]  /*79b20*/  STL.64 [R1+0x45b0], R20 ;  /* 0x0045b01401007387 */ /* 0x0081e80000100a00 */
[----:B0-----:R-:W3:Y:S04]  /*79b30*/  LDL.LU R20, [R1+0x780] ;  /* 0x0007800001147983 */ /* 0x001ee80000300800 */
[----:B------:R-:W3:Y:S04]  /*79b40*/  LDL.LU R21, [R1+0x784] ;  /* 0x0007840001157983 */ /* 0x000ee80000300800 */
[----:B------:R-:W4:Y:S04]  /*79b50*/  LDL.LU R22, [R1+0x788] ;  /* 0x0007880001167983 */ /* 0x000f280000300800 */
[----:B------:R-:W4:Y:S04]  /*79b60*/  LDL.LU R23, [R1+0x78c] ;  /* 0x00078c0001177983 */ /* 0x000f280000300800 */
[----:B------:R-:W5:Y:S01]  /*79b70*/  LDL.64 R24, [R1+0x8] ;  /* 0x0000080001187983 */ /* 0x000f620000100a00 */
[----:B------:R-:W-:-:S02]  /*79b80*/  IMAD.MOV.U32 R27, RZ, RZ, R7 ;  /* 0x000000ffff1b7224 */ /* 0x000fc400078e0007 */
[----:B------:R-:W-:Y:S02]  /*79b90*/  IMAD R4, R4, 0x100, R28 ;  /* 0x0000010004047824 */ /* 0x000fe400078e021c */
[----:B------:R-:W-:Y:S02]  /*79ba0*/  IMAD R5, R5, 0x100, R29 ;  /* 0x0000010005057824 */ /* 0x000fe400078e021d */
[----:B------:R-:W2:Y:S04]  /*79bb0*/  LDL.64 R28, [R1+0x10] ;  /* 0x00001000011c7983 */ /* 0x000ea80000100a00 */
[----:B------:R-:W-:Y:S04]  /*79bc0*/  STL.64 [R1+0x4610], R26 ;  /* 0x0046101a01007387 */ /* 0x000fe80000100a00 */
[----:B-----5:R0:W-:Y:S04]  /*79bd0*/  STL.64 [R1+0x4608], R24 ;  /* 0x0046081801007387 */ /* 0x0201e80000100a00 */
[----:B0-----:R-:W5:Y:S04]  /*79be0*/  LDL.LU R24, [R1+0x7d0] ;  /* 0x0007d00001187983 */ /* 0x001f680000300800 */
[----:B------:R-:W5:Y:S04]  /*79bf0*/  LDL.LU R25, [R1+0x7d4] ;  /* 0x0007d40001197983 */ /* 0x000f680000300800 */
[----:B------:R-:W3:Y:S04]  /*79c00*/  LDL.LU R26, [R1+0x7d8] ;  /* 0x0007d800011a7983 */ /* 0x000ee80000300800 */
[----:B------:R-:W3:Y:S04]  /*79c10*/  LDL.LU R27, [R1+0x7dc] ;  /* 0x0007dc00011b7983 */ /* 0x000ee80000300800 */
        /* <DEDUP_REMOVED lines=8> */
[----:B0-----:R-:W3:Y:S01]  /*79ca0*/  LDL.64 R24, [R1+0x20] ;  /* 0x0000200001187983 */ /* 0x001ee20000100a00 */
[----:B------:R-:W-:-:S02]  /*79cb0*/  IMAD.MOV.U32 R26, RZ, RZ, R6 ;  /* 0x000000ffff1a7224 */ /* 0x000fc400078e0006 */
[----:B------:R-:W-:-:S05]  /*79cc0*/  IMAD.MOV.U32 R27, RZ, RZ, R0 ;  /* 0x000000ffff1b7224 */ /* 0x000fca00078e0000 */
[----:B------:R-:W-:Y:S04]  /*79cd0*/  STL.64 [R1+0x4660], R26 ;  /* 0x0046601a01007387 */ /* 0x000fe80000100a00 */
[----:B---3--:R-:W-:Y:S04]  /*79ce0*/  STL.64 [R1+0x4658], R24 ;  /* 0x0046581801007387 */ /* 0x008fe80000100a00 */
        /* <DEDUP_REMOVED lines=12> */
[----:B------:R-:W3:Y:S04]  /*79db0*/  LDL.LU R0, [R1+0x2d34] ;  /* 0x002d340001007983 */ /* 0x000ee80000300800 */
        /* <DEDUP_REMOVED lines=16> */
[----:B------:R-:W4:Y:S04]  /*79ec0*/  LDL.LU R22, [R1+0x808] ;  /* 0x0008080001167983 */ /* 0x000f280000300800 */
[----:B------:R-:W4:Y:S01]  /*79ed0*/  LDL.LU R23, [R1+0x80c] ;  /* 0x00080c0001177983 */ /* 0x000f220000300800 */
[C---:B--2---:R-:W-:Y:S03]  /*79ee0*/  HMMA.16816.F32 R24, R16.reuse, R8, R24 ;  /* 0x000000081018723c */ /* 0x044fe60000001818 */
[----:B----4-:R-:W-:Y:S04]  /*79ef0*/  STL.64 [R1+0x4650], R22 ;  /* 0x0046501601007387 */ /* 0x010fe80000100a00 */
        /* <DEDUP_REMOVED lines=9> */
[----:B------:R0:W-:Y:S04]  /*79f90*/  STL [R1+0x456c], R10 ;  /* 0x00456c0a01007387 */ /* 0x0001e80000100800 */
[----:B0-----:R-:W4:Y:S04]  /*79fa0*/  LDL.LU R10, [R1+0x2d30] ;  /* 0x002d3000010a7983 */ /* 0x001f280000300800 */
[----:B------:R-:W-:Y:S04]  /*79fb0*/  STL [R1+0x4568], R11 ;  /* 0x0045680b01007387 */ /* 0x000fe80000100800 */
        /* <DEDUP_REMOVED lines=11> */
[----:B----4-:R-:W-:-:S02]  /*7a070*/  IMAD R6, R6, 0x100, R10 ;  /* 0x0000010006067824 */ /* 0x010fc400078e020a */
[----:B------:R-:W-:Y:S01]  /*7a080*/  IMAD R7, R0, 0x100, R7 ;  /* 0x0000010000077824 */ /* 0x000fe200078e0207 */
[----:B------:R-:W-:Y:S02]  /*7a090*/  F2FP.F16.E4M3.UNPACK_B R4, R4 ;  /* 0x00000004ff04723e */ /* 0x000fe400020006ff */
[----:B------:R-:W-:Y:S01]  /*7a0a0*/  F2FP.F16.E4M3.UNPACK_B R5, R5 ;  /* 0x00000005ff05723e */ /* 0x000fe200020006ff */
[----:B--2---:R-:W-:Y:S01]  /*7a0b0*/  HMMA.16816.F32 R16, R16, R24, R20 ;  /* 0x000000181010723c */ /* 0x004fe20000001814 */
[----:B------:R-:W5:Y:S04]  /*7a0c0*/  LDL.LU.64 R22, [R1+0x4650] ;  /* 0x0046500001167983 */ /* 0x000f680000300a00 */
[----:B------:R-:W5:Y:S01]  /*7a0d0*/  LDL.LU.64 R20, [R1+0x4648] ;  /* 0x0046480001147983 */ /* 0x000f620000300a00 */
[----:B------:R-:W-:-:S02]  /*7a0e0*/  F2FP.F16.E4M3.UNPACK_B R6, R6 ;  /* 0x00000006ff06723e */ /* 0x000fc400020006ff */
[----:B------:R-:W-:Y:S01]  /*7a0f0*/  F2FP.F16.E4M3.UNPACK_B R7, R7 ;  /* 0x00000007ff07723e */ /* 0x000fe200020006ff */
[----:B------:R-:W-:Y:S02]  /*7a100*/  IMAD.MOV.U32 R10, RZ, RZ, R24 ;  /* 0x000000ffff0a7224 */ /* 0x000fe400078e0018 */
[----:B------:R-:W-:-:S12]  /*7a110*/  IMAD.MOV.U32 R9, RZ, RZ, R25 ;  /* 0x000000ffff097224 */ /* 0x000fd800078e0019 */
[----:B------:R-:W-:Y:S04]  /*7a120*/  STL.64 [R1+0xc60], R16 ;  /* 0x000c601001007387 */ /* 0x000fe80000100a00 */
[----:B------:R0:W-:Y:S04]  /*7a130*/  STL.64 [R1+0xc68], R18 ;  /* 0x000c681201007387 */ /* 0x0001e80000100a00 */
[----:B0-----:R-:W2:Y:S01]  /*7a140*/  LDL.64 R18, [R1+0x18] ;  /* 0x0000180001127983 */ /* 0x001ea20000100a00 */
[----:B-----5:R-:W-:Y:S03]  /*7a150*/  HMMA.16816.F32 R24, R4, R26, R20 ;  /* 0x0000001a0418723c */ /* 0x020fe60000001814 */
[----:B------:R-:W4:Y:S04]  /*7a160*/  LDL.LU.64 R22, [R1+0x4640] ;  /* 0x0046400001167983 */ /* 0x000f280000300a00 */
[----:B------:R-:W4:-:S15]  /*7a170*/  LDL.LU.64 R20, [R1+0x4638] ;  /* 0x0046380001147983 */ /* 0x000f1e0000300a00 */
[----:B------:R-:W-:-:S01]  /*7a180*/  NOP ;  /* 0x0000000000007918 */ /* 0x000fc20000000000 */
        /* <DEDUP_REMOVED lines=15> */
[----:B------:R-:W4:Y:S01]  /*7a280*/  LDL.LU.64 R24, [R1+0x4608] ;  /* 0x0046080001187983 */ /* 0x000f220000300a00 */
[----:B------:R-:W-:-:S02]  /*7a290*/  IMAD.MOV.U32 R16, RZ, RZ, R18 ;  /* 0x000000ffff107224 */ /* 0x000fc400078e0012 */
[----:B------:R-:W-:Y:S02]  /*7a2a0*/  IMAD.MOV.U32 R18, RZ, RZ, R28 ;  /* 0x000000ffff127224 */ /* 0x000fe400078e001c */
[----:B------:R-:W-:Y:S02]  /*7a2b0*/  IMAD.MOV.U32 R17, RZ, RZ, R29 ;  /* 0x000000ffff117224 */ /* 0x000fe400078e001d */
[----:B------:R-:W5:Y:S01]  /*7a2c0*/  LDL.LU.64 R28, [R1+0x4600] ;  /* 0x00460000011c7983 */ /* 0x000f620000300a00 */
[----:B----4-:R-:W-:-:S15]  /*7a2d0*/  HMMA.16816.F32 R20, R4, R24, R20 ;  /* 0x000000180414723c */ /* 0x010fde0000001814 */
[----:B------:R-:W-:-:S08]  /*7a2e0*/  NOP ;  /* 0x0000000000007918 */ /* 0x000fd00000000000 */
[----:B------:R-:W-:Y:S04]  /*7a2f0*/  STL.64 [R1+0xc20], R20 ;  /* 0x000c201401007387 */ /* 0x000fe80000100a00 */
[----:B------:R0:W-:Y:S04]  /*7a300*/  STL.64 [R1+0xc28], R22 ;  /* 0x000c281601007387 */ /* 0x0001e80000100a00 */
[----:B0-----:R-:W2:Y:S04]  /*7a310*/  LDL.LU.64 R22, [R1+0x45f8] ;  /* 0x0045f80001167983 */ /* 0x001ea80000300a00 */
[----:B------:R-:W2:Y:S01]  /*7a320*/  LDL.LU.64 R20, [R1+0x45f0] ;  /* 0x0045f00001147983 */ /* 0x000ea20000300a00 */
[----:B------:R-:W-:-:S02]  /*7a330*/  IMAD.MOV.U32 R0, RZ, RZ, R25 ;  /* 0x000000ffff007224 */ /* 0x000fc400078e0019 */
[----:B--2---:R-:W-:Y:S01]  /*7a340*/  HMMA.16816.F32 R24, R4, R26, R20 ;  /* 0x0000001a0418723c */ /* 0x004fe20000001814 */
[----:B------:R-:W2:Y:S04]  /*7a350*/  LDL.LU.64 R22, [R1+0x45e8] ;  /* 0x0045e80001167983 */ /* 0x000ea80000300a00 */
[----:B------:R-:W2:-:S15]  /*7a360*/  LDL.LU.64 R20, [R1+0x45e0] ;  /* 0x0045e00001147983 */ /* 0x000e9e0000300a00 */
        /* <DEDUP_REMOVED lines=22> */
[----:B0-----:R-:W3:Y:S01]  /*7a4d0*/  LDL.LU.64 R22, [R1+0x45a8] ;  /* 0x0045a80001167983 */ /* 0x001ee20000300a00 */
[----:B------:R-:W-:-:S03]  /*7a4e0*/  IMAD.MOV.U32 R11, RZ, RZ, R19 ;  /* 0x000000ffff0b7224 */ /* 0x000fc600078e0013 */
[----:B------:R-:W2:Y:S04]  /*7a4f0*/  LDL.LU.64 R20, [R1+0x45a0] ;  /* 0x0045a00001147983 */ /* 0x000ea80000300a00 */
[----:B------:R0:W-:Y:S04]  /*7a500*/  STL.64 [R1+0x44c8], R26 ;  /* 0x0044c81a01007387 */ /* 0x0001e80000100a00 */
[----:B------:R1:W-:Y:S01]  /*7a510*/  STL.64 [R1+0x44c0], R24 ;  /* 0x0044c01801007387 */ /* 0x0003e20000100a00 */
[----:B0-----:R-:W-:Y:S02]  /*7a520*/  IMAD.MOV.U32 R26, RZ, RZ, R18 ;  /* 0x000000ffff1a7224 */ /* 0x001fe400078e0012 */
[----:B------:R-:W-:-:S02]  /*7a530*/  IMAD.MOV.U32 R27, RZ, RZ, R17 ;  /* 0x000000ffff1b7224 */ /* 0x000fc400078e0011 */
[----:B-1----:R-:W-:Y:S02]  /*7a540*/  IMAD.MOV.U32 R24, RZ, RZ, R16 ;  /* 0x000000ffff187224 */ /* 0x002fe400078e0010 */
[----:B------:R-:W-:Y:S01]  /*7a550*/  IMAD.MOV.U32 R25, RZ, RZ, R11 ;  /* 0x000000ffff197224 */ /* 0x000fe200078e000b */
[----:B------:R-:W-:Y:S04]  /*7a560*/  STL.64 [R1+0x4510], R26 ;  /* 0x0045101a01007387 */ /* 0x000fe80000100a00 */
[----:B------:R0:W-:Y:S01]  /*7a570*/  STL.64 [R1+0x4508], R24 ;  /* 0x0045081801007387 */ /* 0x0001e20000100a00 */
[----:B---3--:R-:W-:-:S15]  /*7a580*/  HMMA.16816.F32 R12, R4, R22, R12 ;  /* 0x00000016040c723c */ /* 0x008fde000000180c */
[----:B------:R-:W-:-:S08]  /*7a590*/  NOP ;  /* 0x0000000000007918 */ /* 0x000fd00000000000 */
[----:B------:R-:W-:Y:S04]  /*7a5a0*/  STL.64 [R1+0xbd0], R12 ;  /* 0x000bd00c01007387 */ /* 0x000fe80000100a00 */
[----:B------:R-:W-:Y:S04]  /*7a5b0*/  STL.64 [R1+0xbd8], R14 ;  /* 0x000bd80e01007387 */ /* 0x000fe80000100a00 */
[----:B0-----:R-:W3:Y:S04]  /*7a5c0*/  LDL.LU R24, [R1+0x6c0] ;  /* 0x0006c00001187983 */ /* 0x001ee80000300800 */
[----:B------:R-:W3:Y:S04]  /*7a5d0*/  LDL.LU R25, [R1+0x6c4] ;  /* 0x0006c40001197983 */ /* 0x000ee80000300800 */
[----:B------:R-:W4:Y:S04]  /*7a5e0*/  LDL.LU R26, [R1+0x6c8] ;  /* 0x0006c800011a7983 */ /* 0x000f280000300800 */
[----:B------:R-:W4:Y:S01]  /*7a5f0*/  LDL.LU R27, [R1+0x6cc] ;  /* 0x0006cc00011b7983 */ /* 0x000f220000300800 */
[----:B------:R-:W-:-:S02]  /*7a600*/  IMAD.MOV.U32 R28, RZ, RZ, R10 ;  /* 0x000000ffff1c7224 */ /* 0x000fc400078e000a */
[----:B------:R-:W-:Y:S01]  /*7a610*/  IMAD.MOV.U32 R29, RZ, RZ, R9 ;  /* 0x000000ffff1d7224 */ /* 0x000fe200078e0009 */
[----:B----4-:R-:W-:Y:S04]  /*7a620*/  STL.64 [R1+0x4528], R26 ;  /* 0x0045281a01007387 */ /* 0x010fe80000100a00 */
[----:B---3--:R0:W-:Y:S04]  /*7a630*/  STL.64 [R1+0x4520], R24 ;  /* 0x0045201801007387 */ /* 0x0081e80000100a00 */
[----:B0-----:R-:W3:Y:S04]  /*7a640*/  LDL.LU R24, [R1+0x6d0] ;  /* 0x0006d00001187983 */ /* 0x001ee80000300800 */
[----:B------:R-:W3:Y:S04]  /*7a650*/  LDL.LU R25, [R1+0x6d4] ;  /* 0x0006d40001197983 */ /* 0x000ee80000300800 */
[----:B------:R-:W4:Y:S04]  /*7a660*/  LDL.LU R26, [R1+0x6d8] ;  /* 0x0006d800011a7983 */ /* 0x000f280000300800 */
[----:B------:R-:W4:Y:S04]  /*7a670*/  LDL.LU R27, [R1+0x6dc] ;  /* 0x0006dc00011b7983 */ /* 0x000f280000300800 */
[----:B------:R-:W2:Y:S04]  /*7a680*/  LDL.LU R12, [R1+0x740] ;  /* 0x00074000010c7983 */ /* 0x000ea80000300800 */
[----:B------:R-:W2:Y:S04]  /*7a690*/  LDL.LU R13, [R1+0x744] ;  /* 0x00074400010d7983 */ /* 0x000ea80000300800 */
[----:B------:R-:W2:Y:S04]  /*7a6a0*/  LDL.LU R14, [R1+0x748] ;  /* 0x00074800010e7983 */ /* 0x000ea80000300800 */
[----:B------:R-:W2:Y:S04]  /*7a6b0*/  LDL.LU R15, [R1+0x74c] ;  /* 0x00074c00010f7983 */ /* 0x000ea80000300800 */
[----:B------:R-:W5:Y:S04]  /*7a6c0*/  LDL.LU R10, [R1+0x2d40] ;  /* 0x002d4000010a7983 */ /* 0x000f680000300800 */
[----:B------:R-:W2:Y:S04]  /*7a6d0*/  LDL.LU R16, [R1+0x2d3c] ;  /* 0x002d3c0001107983 */ /* 0x000ea80000300800 */
[----:B------:R-:W5:Y:S04]  /*7a6e0*/  LDL.LU R11, [R1+0x2d48] ;  /* 0x002d4800010b7983 */ /* 0x000f680000300800 */
[----:B------:R-:W2:Y:S04]  /*7a6f0*/  LDL.LU R17, [R1+0x2d44] ;  /* 0x002d440001117983 */ /* 0x000ea80000300800 */
[----:B------:R-:W3:Y:S04]  /*7a700*/  LDL.LU R9, [R1+0x2d50] ;  /* 0x002d500001097983 */ /* 0x000ee80000300800 */
        /* <DEDUP_REMOVED lines=13> */
[----:B------:R-:W5:Y:S04]  /*7a7e0*/  LDL.LU R19, [R1+0x2d54] ;  /* 0x002d540001137983 */ /* 0x000f680000300800 */
[----:B----4-:R-:W-:Y:S04]  /*7a7f0*/  STL.64 [R1+0x4538], R26 ;  /* 0x0045381a01007387 */ /* 0x010fe80000100a00 */
[----:B------:R0:W-:Y:S04]  /*7a800*/  STL.64 [R1+0x4530], R24 ;  /* 0x0045301801007387 */ /* 0x0001e80000100a00 */
[----:B0-----:R-:W4:Y:S04]  /*7a810*/  LDL.LU R24, [R1+0x6e0] ;  /* 0x0006e00001187983 */ /* 0x001f280000300800 */
[----:B------:R-:W4:Y:S04]  /*7a820*/  LDL.LU R25, [R1+0x6e4] ;  /* 0x0006e40001197983 */ /* 0x000f280000300800 */
[----:B------:R-:W3:Y:S04]  /*7a830*/  LDL.LU R26, [R1+0x6e8] ;  /* 0x0006e800011a7983 */ /* 0x000ee80000300800 */
[----:B------:R-:W3:Y:S01]  /*7a840*/  LDL.LU R27, [R1+0x6ec] ;  /* 0x0006ec00011b7983 */ /* 0x000ee20000300800 */
[C---:B--2---:R-:W-:Y:S03]  /*7a850*/  HMMA.16816.F32 R12, R4.reuse, R20, R12 ;  /* 0x00000014040c723c */ /* 0x044fe6000000180c */
[----:B---3--:R-:W-:Y:S04]  /*7a860*/  STL.64 [R1+0x4548], R26 ;  /* 0x0045481a01007387 */ /* 0x008fe80000100a00 */
        /* <DEDUP_REMOVED lines=34> */
[----:B------:R0:W-:Y:S04]  /*7aa90*/  STL.64 [R1+0x4480], R12 ;  /* 0x0044800c01007387 */ /* 0x0001e80000100a00 */
[----:B0-----:R-:W4:Y:S04]  /*7aaa0*/  LDL.LU R12, [R1+0x6b0] ;  /* 0x0006b000010c7983 */ /* 0x001f280000300800 */
[----:B------:R-:W4:Y:S04]  /*7aab0*/  LDL.LU R13, [R1+0x6b4] ;  /* 0x0006b400010d7983 */ /* 0x000f280000300800 */
[----:B------:R-:W4:Y:S04]  /*7aac0*/  LDL.LU R14, [R1+0x6b8] ;  /* 0x0006b800010e7983 */ /* 0x000f280000300800 */
[----:B------:R-:W4:Y:S01]  /*7aad0*/  LDL.LU R15, [R1+0x6bc] ;  /* 0x0006bc00010f7983 */ /* 0x000f220000300800 */
[----:B---3--:R-:W-:-:S02]  /*7aae0*/  IMAD R16, R16, 0x100, R10 ;  /* 0x0000010010107824 */ /* 0x008fc400078e020a */
[----:B------:R-:W-:Y:S01]  /*7aaf0*/  IMAD R17, R17, 0x100, R11 ;  /* 0x0000010011117824 */ /* 0x000fe200078e020b */
[----:B------:R-:W2:Y:S04]  /*7ab00*/  LDL.LU R10, [R1+0x456c] ;  /* 0x00456c00010a7983 */ /* 0x000ea80000300800 */
[----:B------:R-:W2:Y:S01]  /*7ab10*/  LDL.LU R11, [R1+0x4568] ;  /* 0x00456800010b7983 */ /* 0x000ea20000300800 */
[----:B-----5:R-:W-:Y:S01]  /*7ab20*/  IMAD R18, R18, 0x100, R9 ;  /* 0x0000010012127824 */ /* 0x020fe200078e0209 */
[----:B--2---:R-:W-:-:S15]  /*7ab30*/  HMMA.16816.F32 R24, R4, R10, R24 ;  /* 0x0000000a0418723c */ /* 0x004fde0000001818 */
[----:B------:R-:W-:-:S08]  /*7ab40*/  NOP ;  /* 0x0000000000007918 */ /* 0x000fd00000000000 */
[----:B------:R-:W-:Y:S04]  /*7ab50*/  STL.64 [R1+0xb90], R24 ;  /* 0x000b901801007387 */ /* 0x000fe80000100a00 */
[----:B------:R0:W-:Y:S04]  /*7ab60*/  STL.64 [R1+0xb98], R26 ;  /* 0x000b981a01007387 */ /* 0x0001e80000100a00 */
[----:B0-----:R-:W2:Y:S04]  /*7ab70*/  LDL.LU.64 R26, [R1+0x4560] ;  /* 0x00456000011a7983 */ /* 0x001ea80000300a00 */
[----:B------:R-:W2:Y:S04]  /*7ab80*/  LDL.LU.64 R24, [R1+0x4558] ;  /* 0x0045580001187983 */ /* 0x000ea80000300a00 */
[----:B------:R0:W-:Y:S04]  /*7ab90*/  STL [R1+0x4458], R11 ;  /* 0x0044580b01007387 */ /* 0x0001e80000100800 */
[----:B0-----:R-:W3:Y:S04]  /*7aba0*/  LDL.LU R11, [R1+0x2d58] ;  /* 0x002d5800010b7983 */ /* 0x001ee80000300800 */
        /* <DEDUP_REMOVED lines=13> */
[----:B--2---:R-:W-:Y:S02]  /*7ac80*/  HMMA.16816.F32 R4, R4, R28, R24 ;  /* 0x0000001c0404723c */ /* 0x004fe40000001818 */
[----:B------:R-:W2:Y:S04]  /*7ac90*/  LDL.LU.64 R26, [R1+0x4528] ;  /* 0x00452800011a7983 */ /* 0x000ea80000300a00 */
[----:B------:R-:W2:Y:S04]  /*7aca0*/  LDL.LU.64 R24, [R1+0x4520] ;  /* 0x0045200001187983 */ /* 0x000ea80000300a00 */
[----:B------:R-:W5:-:S13]  /*7acb0*/  LDL.LU.64 R28, [R1+0x4518] ;  /* 0x00451800011c7983 */ /* 0x000f5a0000300a00 */
[----:B------:R-:W-:Y:S04]  /*7acc0*/  STL.64 [R1+0xb80], R4 ;  /* 0x000b800401007387 */ /* 0x000fe80000100a00 */
[----:B------:R0:W-:Y:S04]  /*7acd0*/  STL.64 [R1+0xb88], R6 ;  /* 0x000b880601007387 */ /* 0x0001e80000100a00 */
[----:B0-----:R-:W2:Y:S04]  /*7ace0*/  LDL R6, [R1+0x28] ;  /* 0x0000280001067983 */ /* 0x001ea80000100800 */
[----:B------:R-:W2:Y:S01]  /*7acf0*/  LDL R7, [R1+0x2c] ;  /* 0x00002c0001077983 */ /* 0x000ea20000100800 */
[----:B---3--:R-:W-:Y:S01]  /*7ad00*/  IMAD R19, R19, 0x100, R11 ;  /* 0x0000010013137824 */ /* 0x008fe200078e020b */
[----:B------:R-:W-:-:S02]  /*7ad10*/  F2FP.F16.E4M3.UNPACK_B R16, R16 ;  /* 0x00000010ff10723e */ /* 0x000fc400020006ff */
[----:B------:R-:W-:Y:S02]  /*7ad20*/  F2FP.F16.E4M3.UNPACK_B R17, R17 ;  /* 0x00000011ff11723e */ /* 0x000fe400020006ff */
[----:B------:R-:W-:Y:S02]  /*7ad30*/  F2FP.F16.E4M3.UNPACK_B R18, R18 ;  /* 0x00000012ff12723e */ /* 0x000fe400020006ff */
[----:B------:R-:W-:-:S07]  /*7ad40*/  F2FP.F16.E4M3.UNPACK_B R19, R19 ;  /* 0x00000013ff13723e */ /* 0x000fce00020006ff */
[----:B--2---:R-:W-:Y:S01]  /*7ad50*/  HMMA.16816.F32 R4, R16, R6, R24 ;  /* 0x000000061004723c */ /* 0x004fe20000001818 */
[----:B------:R-:W2:Y:S04]  /*7ad60*/  LDL.LU.64 R26, [R1+0x4510] ;  /* 0x00451000011a7983 */ /* 0x000ea80000300a00 */
[----:B------:R-:W4:-:S15]  /*7ad70*/  LDL.LU.64 R24, [R1+0x4508] ;  /* 0x0045080001187983 */ /* 0x000f1e0000300a00 */
[----:B------:R-:W-:-:S03]  /*7ad80*/  NOP ;  /* 0x0000000000007918 */ /* 0x000fc60000000000 */
[----:B------:R-:W-:Y:S04]  /*7ad90*/  STL.64 [R1+0xb70], R4 ;  /* 0x000b700401007387 */ /* 0x000fe80000100a00 */
[----:B------:R2:W-:Y:S01]  /*7ada0*/  STL.64 [R1+0xb78], R6 ;  /* 0x000b780601007387 */ /* 0x0005e20000100a00 */
[C---:B----4-:R-:W-:Y:S06]  /*7adb0*/  HMMA.16816.F32 R12, R16.reuse, R24, R12 ;  /* 0x00000018100c723c */ /* 0x050fec000000180c */
[----:B--2---:R-:W-:-:S15]  /*7adc0*/  HMMA.16816.F32 R4, R16, R26, R20 ;  /* 0x0000001a1004723c */ /* 0x004fde0000001814 */
[----:B------:R-:W-:-:S02]  /*7add0*/  NOP ;  /* 0x0000000000007918 */ /* 0x000fc40000000000 */
[----:B------:R0:W-:Y:S04]  /*7ade0*/  STL.64 [R1+0xb60], R12 ;  /* 0x000b600c01007387 */ /* 0x0001e80000100a00 */
[----:B------:R1:W-:Y:S04]  /*7adf0*/  STL.64 [R1+0xb68], R14 ;  /* 0x000b680e01007387 */ /* 0x0003e80000100a00 */
[----:B0-----:R-:W2:Y:S04]  /*7ae00*/  LDL.LU R12, [R1+0x630] ;  /* 0x00063000010c7983 */ /* 0x001ea80000300800 */
        /* <DEDUP_REMOVED lines=13> */
[----:B---3--:R0:W-:Y:S04]  /*7aee0*/  STL.64 [R1+0x44d8], R26 ;  /* 0x0044d81a01007387 */ /* 0x0081e80000100a00 */
[----:B0-----:R-:W3:Y:S04]  /*7aef0*/  LDL R26, [R1] ;  /* 0x00000000011a7983 */ /* 0x001ee80000100800 */
[----:B------:R-:W3:Y:S04]  /*7af00*/  LDL R27, [R1+0x4] ;  /* 0x00000400011b7983 */ /* 0x000ee80000100800 */
[----:B--2---:R-:W-:Y:S04]  /*7af10*/  STL.64 [R1+0x44d0], R24 ;  /* 0x0044d01801007387 */ /* 0x004fe80000100a00 */
[----:B---3--:R-:W-:Y:S04]  /*7af20*/  STL.64 [R1+0x44f0], R26 ;  /* 0x0044f01a01007387 */ /* 0x008fe80000100a00 */
[----:B-----5:R-:W-:Y:S04]  /*7af30*/  STL.64 [R1+0x44b8], R22 ;  /* 0x0044b81601007387 */ /* 0x020fe80000100a00 */
[----:B----4-:R0:W-:Y:S04]  /*7af40*/  STL.64 [R1+0x44b0], R20 ;  /* 0x0044b01401007387 */ /* 0x0101e80000100a00 */
[----:B0-----:R-:W2:Y:S04]  /*7af50*/  LDL.LU R20, [R1+0x660] ;  /* 0x0006600001147983 */ /* 0x001ea80000300800 */
[----:B------:R-:W2:Y:S04]  /*7af60*/  LDL.LU R21, [R1+0x664] ;  /* 0x0006640001157983 */ /* 0x000ea80000300800 */
[----:B------:R-:W3:Y:S04]  /*7af70*/  LDL.LU R22, [R1+0x668] ;  /* 0x0006680001167983 */ /* 0x000ee80000300800 */
[----:B------:R-:W3:Y:S04]  /*7af80*/  LDL.LU R23, [R1+0x66c] ;  /* 0x00066c0001177983 */ /* 0x000ee80000300800 */
        /* <DEDUP_REMOVED lines=37> */
[----:B------:R-:W5:Y:S04]  /*7b1e0*/  LDL.LU R7, [R1+0x2d78] ;  /* 0x002d780001077983 */ /* 0x000f680000300800 */
[----:B------:R-:W5:Y:S04]  /*7b1f0*/  LDL.LU R0, [R1+0x2d74] ;  /* 0x002d740001007983 */ /* 0x000f680000300800 */
[----:B------:R-:W2:Y:S04]  /*7b200*/  LDL.LU.64 R22, [R1+0x4500] ;  /* 0x0045000001167983 */ /* 0x000ea80000300a00 */
[----:B------:R-:W2:Y:S04]  /*7b210*/  LDL.LU.64 R20, [R1+0x44f8] ;  /* 0x0044f80001147983 */ /* 0x000ea80000300a00 */
        /* <DEDUP_REMOVED lines=77> */
[----:B------:R-:W-:Y:S01]  /*7b6f0*/  STL [R1+0x4374], R10 ;  /* 0x0043740a01007387 */ /* 0x000fe20000100800 */
[----:B------:R-:W-:Y:S02]  /*7b700*/  F2FP.F16.E4M3.UNPACK_B R4, R4 ;  /* 0x00000004ff04723e */ /* 0x000fe400020006ff */
[----:B------:R-:W-:Y:S01]  /*7b710*/  F2FP.F16.E4M3.UNPACK_B R5, R5 ;  /* 0x00000005ff05723e */ /* 0x000fe200020006ff */
[----:B---3--:R-:W-:Y:S06]  /*7b720*/  HMMA.16816.F32 R12, R16, R10, R12 ;  /* 0x0000000a100c723c */ /* 0x008fec000000180c */
[----:B------:R-:W-:-:S15]  /*7b730*/  STL [R1+0x4370], R11 ;  /* 0x0043700b01007387 */ /* 0x000fde0000100800 */
[----:B------:R-:W-:-:S02]  /*7b740*/  NOP ;  /* 0x0000000000007918 */ /* 0x000fc40000000000 */
[----:B------:R-:W-:Y:S04]  /*7b750*/  STL.64 [R1+0xac0], R12 ;  /* 0x000ac00c01007387 */ /* 0x000fe80000100a00 */
[----:B------:R0:W-:Y:S04]  /*7b760*/  STL.64 [R1+0xac8], R14 ;  /* 0x000ac80e01007387 */ /* 0x0001e80000100a00 */
[----:B------:R-:W-:Y:S04]  /*7b770*/  STL.64 [R1+0x4440], R4 ;  /* 0x0044400401007387 */ /* 0x000fe80000100a00 */
[----:B--2---:R-:W-:Y:S04]  /*7b780*/  STL [R1+0x437c], R8 ;  /* 0x00437c0801007387 */ /* 0x004fe80000100800 */
[----:B------:R1:W-:Y:S01]  /*7b790*/  STL [R1+0x4378], R9 ;  /* 0x0043780901007387 */ /* 0x0003e20000100800 */
[C---:B0-----:R-:W-:Y:S06]  /*7b7a0*/  HMMA.16816.F32 R12, R16.reuse, R8, R20 ;  /* 0x00000008100c723c */ /* 0x041fec0000001814 */
[----:B-1----:R-:W-:-:S15]  /*7b7b0*/  HMMA.16816.F32 R8, R16, R2, R24 ;  /* 0x000000021008723c */ /* 0x002fde0000001818 */
[----:B------:R-:W-:-:S02]  /*7b7c0*/  NOP ;  /* 0x0000000000007918 */ /* 0x000fc40000000000 */
[----:B------:R-:W-:Y:S04]  /*7b7d0*/  STL.64 [R1+0xcb0], R12 ;  /* 0x000cb00c01007387 */ /* 0x000fe80000100a00 */
[----:B------:R-:W-:Y:S04]  /*7b7e0*/  STL.64 [R1+0xcb8], R14 ;  /* 0x000cb80e01007387 */ /* 0x000fe80000100a00 */
        /* <DEDUP_REMOVED lines=17> */
[----:B------:R-:W2:Y:S04]  /*7b900*/  LDL.LU R22, [R1+0x588] ;  /* 0x0005880001167983 */ /* 0x000ea80000300800 */
[----:B------:R-:W2:Y:S04]  /*7b910*/  LDL.LU R23, [R1+0x58c] ;  /* 0x00058c0001177983 */ /* 0x000ea80000300800 */
[----:B0-----:R-:W3:Y:S04]  /*7b920*/  LDL.64 R20, [R1+0x8] ;  /* 0x0000080001147983 */ /* 0x001ee80000100a00 */
        /* <DEDUP_REMOVED lines=12> */
[----:B------:R-:W4:Y:S04]  /*7b9f0*/  LDL.64 R4, [R1+0x20] ;  /* 0x0000200001047983 */ /* 0x000f280000100a00 */
        /* <DEDUP_REMOVED lines=9> */
[----:B0-----:R-:W4:Y:S04]  /*7ba90*/  LDL.LU R20, [R1+0x5d0] ;  /* 0x0005d00001147983 */ /* 0x001f280000300800 */
[----:B------:R-:W4:Y:S04]  /*7baa0*/  LDL.LU R21, [R1+0x5d4] ;  /* 0x0005d40001157983 */ /* 0x000f280000300800 */
[----:B------:R-:W4:Y:S04]  /*7bab0*/  LDL.LU R22, [R1+0x5d8] ;  /* 0x0005d80001167983 */ /* 0x000f280000300800 */
[----:B------:R-:W4:Y:S04]  /*7bac0*/  LDL.LU R23, [R1+0x5dc] ;  /* 0x0005dc0001177983 */ /* 0x000f280000300800 */
[----:B------:R-:W2:Y:S04]  /*7bad0*/  LDL.64 R8, [R1+0x18] ;  /* 0x0000180001087983 */ /* 0x000ea80000100a00 */
[----:B------:R-:W3:Y:S04]  /*7bae0*/  LDL.64 R28, [R1] ;  /* 0x00000000011c7983 */ /* 0x000ee80000100a00 */
        /* <DEDUP_REMOVED lines=12> */
[----:B------:R-:W2:Y:S04]  /*7bbb0*/  LDL.LU R14, [R1+0x538] ;  /* 0x00053800010e7983 */ /* 0x000ea80000300800 */
[----:B------:R-:W2:Y:S01]  /*7bbc0*/  LDL.LU R15, [R1+0x53c] ;  /* 0x00053c00010f7983 */ /* 0x000ea20000300800 */
[----:B------:R-:W-:Y:S01]  /*7bbd0*/  HMMA.16816.F32 R16, R16, R4, R20 ;  /* 0x000000041010723c */ /* 0x000fe20000001814 */
[----:B------:R-:W-:-:S05]  /*7bbe0*/  IMAD R7, R0, 0x100, R7 ;  /* 0x0000010000077824 */ /* 0x000fca00078e0207 */
[----:B------:R-:W-:Y:S02]  /*7bbf0*/  IMAD.MOV.U32 R10, RZ, RZ, R4 ;  /* 0x000000ffff0a7224 */ /* 0x000fe400078e0004 */
[----:B------:R-:W-:Y:S01]  /*7bc00*/  IMAD.MOV.U32 R0, RZ, RZ, R5 ;  /* 0x000000ffff007224 */ /* 0x000fe200078e0005 */
[----:B--2---:R-:W-:Y:S04]  /*7bc10*/  STL.64 [R1+0x43a8], R14 ;  /* 0x0043a80e01007387 */ /* 0x004fe80000100a00 */
[----:B-----5:R0:W-:Y:S04]  /*7bc20*/  STL.64 [R1+0x43a0], R12 ;  /* 0x0043a00c01007387 */ /* 0x0201e80000100a00 */
[----:B0-----:R-:W2:Y:S04]  /*7bc30*/  LDL.LU R12, [R1+0x540] ;  /* 0x00054000010c7983 */ /* 0x001ea80000300800 */
[----:B------:R-:W2:Y:S04]  /*7bc40*/  LDL.LU R13, [R1+0x544] ;  /* 0x00054400010d7983 */ /* 0x000ea80000300800 */
[----:B------:R-:W2:Y:S04]  /*7bc50*/  LDL.LU R14, [R1+0x548] ;  /* 0x00054800010e7983 */ /* 0x000ea80000300800 */
[----:B------:R-:W2:Y:S04]  /*7bc60*/  LDL.LU R15, [R1+0x54c] ;  /* 0x00054c00010f7983 */ /* 0x000ea80000300800 */
[----:B------:R-:W-:Y:S04]  /*7bc70*/  STL [R1+0x4384], R2 ;  /* 0x0043840201007387 */ /* 0x000fe80000100800 */
[----:B------:R0:W-:Y:S04]  /*7bc80*/  STL [R1+0x4380], R3 ;  /* 0x0043800301007387 */ /* 0x0001e80000100800 */
[----:B0-----:R-:W5:Y:S04]  /*7bc90*/  LDL.64 R2, [R1+0x10] ;  /* 0x0000100001027983 */ /* 0x001f680000100a00 */
[----:B------:R-:W3:Y:S04]  /*7bca0*/  LDL.LU.64 R22, [R1+0x4450] ;  /* 0x0044500001167983 */ /* 0x000ee80000300a00 */
[----:B------:R-:W3:Y:S04]  /*7bcb0*/  LDL.LU.64 R20, [R1+0x4448] ;  /* 0x0044480001147983 */ /* 0x000ee80000300a00 */
[----:B------:R-:W-:Y:S04]  /*7bcc0*/  STL.64 [R1+0xab0], R16 ;  /* 0x000ab01001007387 */ /* 0x000fe80000100a00 */
[----:B------:R0:W-:Y:S04]  /*7bcd0*/  STL.64 [R1+0xab8], R18 ;  /* 0x000ab81201007387 */ /* 0x0001e80000100a00 */
[----:B------:R-:W3:Y:S04]  /*7bce0*/  LDL.LU.64 R4, [R1+0x4440] ;  /* 0x0044400001047983 */ /* 0x000ee80000300a00 */
[----:B0-----:R-:W3:Y:S01]  /*7bcf0*/  LDL.64 R18, [R1+0x28] ;  /* 0x0000280001127983 */ /* 0x001ee20000100a00 */
[----:B------:R-:W-:-:S02]  /*7bd00*/  F2FP.F16.E4M3.UNPACK_B R6, R6 ;  /* 0x00000006ff06723e */ /* 0x000fc400020006ff */
[----:B------:R-:W-:Y:S01]  /*7bd10*/  F2FP.F16.E4M3.UNPACK_B R7, R7 ;  /* 0x00000007ff07723e */ /* 0x000fe200020006ff */
[----:B------:R-:W-:Y:S06]  /*7bd20*/  STL [R1+0x4388], R10 ;  /* 0x0043880a01007387 */ /* 0x000fec0000100800 */
        /* <DEDUP_REMOVED lines=17> */
[----:B------:R-:W4:Y:S01]  /*7be40*/  LDL.LU.64 R20, [R1+0x4410] ;  /* 0x0044100001147983 */ /* 0x000f220000300a00 */
[----:B------:R-:W-:-:S02]  /*7be50*/  IMAD.MOV.U32 R16, RZ, RZ, R18 ;  /* 0x000000ffff107224 */ /* 0x000fc400078e0012 */
[----:B------:R-:W-:Y:S02]  /*7be60*/  IMAD.MOV.U32 R11, RZ, RZ, R19 ;  /* 0x000000ffff0b7224 */ /* 0x000fe400078e0013 */
[----:B------:R-:W-:Y:S02]  /*7be70*/  IMAD.MOV.U32 R18, RZ, RZ, R8 ;  /* 0x000000ffff127224 */ /* 0x000fe400078e0008 */
        /* <DEDUP_REMOVED lines=55> */
[----:B------:R-:W4:Y:S04]  /*7c1f0*/  LDL.LU.64 R12, [R1+0x4390] ;  /* 0x00439000010c7983 */ /* 0x000f280000300a00 */
        /* <DEDUP_REMOVED lines=10> */
[----:B----4-:R-:W-:Y:S07]  /*7c2a0*/  HMMA.16816.F32 R20, R4, R12, R24 ;  /* 0x0000000c0414723c */ /* 0x010fee0000001818 */
        /* <DEDUP_REMOVED lines=13> */
[----:B------:R-:W3:Y:S04]  /*7c380*/  LDL.LU R3, [R1+0x4380] ;  /* 0x0043800001037983 */ /* 0x000ee80000300800 */
[----:B------:R-:W3:Y:S04]  /*7c390*/  LDL.LU R8, [R1+0x437c] ;  /* 0x00437c0001087983 */ /* 0x000ee80000300800 */
        /* <DEDUP_REMOVED lines=18> */
[----:B------:R-:W-:-:S05]  /*7c4c0*/  IMAD.MOV.U32 R25, RZ, RZ, R17 ;  /* 0x000000ffff197224 */ /* 0x000fca00078e0011 */
        /* <DEDUP_REMOVED lines=9> */
[----:B--2---:R-:W-:Y:S02]  /*7c560*/  IMAD.MOV.U32 R24, RZ, RZ, R10 ;  /* 0x000000ffff187224 */ /* 0x004fe400078e000a */
[----:B------:R-:W-:Y:S01]  /*7c570*/  IMAD.MOV.U32 R25, RZ, RZ, R0 ;  /* 0x000000ffff197224 */ /* 0x000fe200078e0000 */
[----:B------:R-:W-:Y:S04]  /*7c580*/  STL.64 [R1+0x4348], R26 ;  /* 0x0043481a01007387 */ /* 0x000fe80000100a00 */
[----:B------:R-:W-:Y:S04]  /*7c590*/  STL.64 [R1+0x4340], R24 ;  /* 0x0043401801007387 */ /* 0x000fe80000100a00 */
[----:B-----5:R-:W-:Y:S04]  /*7c5a0*/  STL.64 [R1+0x4310], R22 ;  /* 0x0043101601007387 */ /* 0x020fe80000100a00 */
[----:B----4-:R0:W-:Y:S04]  /*7c5b0*/  STL.64 [R1+0x4308], R20 ;  /* 0x0043081401007387 */ /* 0x0101e80000100a00 */
[----:B0-----:R-:W2:Y:S04]  /*7c5c0*/  LDL.LU R20, [R1+0x4b0] ;  /* 0x0004b00001147983 */ /* 0x001ea80000300800 */
        /* <DEDUP_REMOVED lines=9> */
[----:B------:R-:W2:Y:S04]  /*7c660*/  LDL.LU R11, [R1+0x2d88] ;  /* 0x002d8800010b7983 */ /* 0x000ea80000300800 */
[----:B------:R-:W2:Y:S04]  /*7c670*/  LDL.LU R17, [R1+0x2d84] ;  /* 0x002d840001117983 */ /* 0x000ea80000300800 */
[----:B------:R-:W2:Y:S04]  /*7c680*/  LDL.LU R18, [R1+0x2d8c] ;  /* 0x002d8c0001127983 */ /* 0x000ea80000300800 */
[----:B------:R-:W2:Y:S04]  /*7c690*/  LDL.LU R19, [R1+0x2d98] ;  /* 0x002d980001137983 */ /* 0x000ea80000300800 */
[----:B------:R-:W2:Y:S04]  /*7c6a0*/  LDL.LU R0, [R1+0x2d94] ;  /* 0x002d940001007983 */ /* 0x000ea80000300800 */
        /* <DEDUP_REMOVED lines=20> */
[----:B----4-:R-:W-:Y:S04]  /*7c7f0*/  STL.64 [R1+0x4338], R22 ;  /* 0x0043381601007387 */ /* 0x010fe80000100a00 */
[----:B--2---:R0:W-:Y:S04]  /*7c800*/  STL.64 [R1+0x4330], R20 ;  /* 0x0043301401007387 */ /* 0x0041e80000100a00 */
        /* <DEDUP_REMOVED lines=10> */
[----:B------:R-:W3:Y:S04]  /*7c8b0*/  LDL.LU R10, [R1+0x4374] ;  /* 0x00437400010a7983 */ /* 0x000ee80000300800 */
[----:B------:R-:W3:Y:S02]  /*7c8c0*/  LDL.LU R11, [R1+0x4370] ;  /* 0x00437000010b7983 */ /* 0x000ee40000300800 */
[----:B---3--:R-:W-:-:S15]  /*7c8d0*/  HMMA.16816.F32 R24, R4, R10, R24 ;  /* 0x0000000a0418723c */ /* 0x008fde0000001818 */
[----:B------:R-:W-:-:S08]  /*7c8e0*/  NOP ;  /* 0x0000000000007918 */ /* 0x000fd00000000000 */
[----:B------:R-:W-:Y:S04]  /*7c8f0*/  STL.64 [R1+0x500], R24 ;  /* 0x0005001801007387 */ /* 0x000fe80000100a00 */
[----:B------:R0:W-:Y:S04]  /*7c900*/  STL.64 [R1+0x508], R26 ;  /* 0x0005081a01007387 */ /* 0x0001e80000100a00 */
[----:B0-----:R-:W3:Y:S04]  /*7c910*/  LDL.LU.64 R26, [R1+0x4368] ;  /* 0x00436800011a7983 */ /* 0x001ee80000300a00 */
[----:B------:R-:W3:Y:S04]  /*7c920*/  LDL.LU.64 R24, [R1+0x4360] ;  /* 0x0043600001187983 */ /* 0x000ee80000300a00 */
[----:B------:R0:W-:Y:S04]  /*7c930*/  STL [R1+0x425c], R10 ;  /* 0x00425c0a01007387 */ /* 0x0001e80000100800 */
[----:B0-----:R-:W5:Y:S04]  /*7c940*/  LDL.LU R10, [R1+0x2d90] ;  /* 0x002d9000010a7983 */ /* 0x001f680000300800 */
[----:B------:R-:W-:Y:S01]  /*7c950*/  STL [R1+0x4258], R11 ;  /* 0x0042580b01007387 */ /* 0x000fe20000100800 */
[----:B---3--:R-:W-:-:S15]  /*7c960*/  HMMA.16816.F32 R24, R4, R8, R24 ;  /* 0x000000080418723c */ /* 0x008fde0000001818 */
[----:B------:R-:W-:-:S08]  /*7c970*/  NOP ;  /* 0x0000000000007918 */ /* 0x000fd00000000000 */
[----:B------:R-:W-:Y:S04]  /*7c980*/  STL.64 [R1+0xc90], R24 ;  /* 0x000c901801007387 */ /* 0x000fe80000100a00 */
[----:B------:R0:W-:Y:S04]  /*7c990*/  STL.64 [R1+0xc98], R26 ;  /* 0x000c981a01007387 */ /* 0x0001e80000100a00 */
[----:B0-----:R-:W3:Y:S04]  /*7c9a0*/  LDL.LU.64 R26, [R1+0x4358] ;  /* 0x00435800011a7983 */ /* 0x001ee80000300a00 */
[----:B------:R-:W3:Y:S04]  /*7c9b0*/  LDL.LU.64 R24, [R1+0x4350] ;  /* 0x0043500001187983 */ /* 0x000ee80000300a00 */
[----:B------:R-:W-:Y:S01]  /*7c9c0*/  STL [R1+0x4240], R9 ;  /* 0x0042400901007387 */ /* 0x000fe20000100800 */
[----:B---3--:R-:W-:-:S15]  /*7c9d0*/  HMMA.16816.F32 R24, R4, R2, R24 ;  /* 0x000000020418723c */ /* 0x008fde0000001818 */
[----:B------:R-:W-:-:S08]  /*7c9e0*/  NOP ;  /* 0x0000000000007918 */ /* 0x000fd00000000000 */
[----:B------:R-:W-:Y:S04]  /*7c9f0*/  STL.64 [R1+0x4f0], R24 ;  /* 0x0004f01801007387 */ /* 0x000fe80000100a00 */
[----:B------:R0:W-:Y:S04]  /*7ca00*/  STL.64 [R1+0x4f8], R26 ;  /* 0x0004f81a01007387 */ /* 0x0001e80000100a00 */
[----:B0-----:R-:W3:Y:S04]  /*7ca10*/  LDL.LU.64 R26, [R1+0x4348] ;  /* 0x00434800011a7983 */ /* 0x001ee80000300a00 */
[----:B------:R-:W2:Y:S01]  /*7ca20*/  LDL.LU.64 R24, [R1+0x4340] ;  /* 0x0043400001187983 */ /* 0x000ea20000300a00 */
[----:B-----5:R-:W-:-:S02]  /*7ca30*/  IMAD R18, R18, 0x100, R10 ;  /* 0x0000010012127824 */ /* 0x020fc400078e020a */
[----:B------:R-:W-:Y:S01]  /*7ca40*/  IMAD R19, R0, 0x100, R19 ;  /* 0x0000010000137824 */ /* 0x000fe200078e0213 */
[----:B------:R-:W-:Y:S02]  /*7ca50*/  F2FP.F16.E4M3.UNPACK_B R16, R16 ;  /* 0x00000010ff10723e */ /* 0x000fe400020006ff */
[----:B------:R-:W-:Y:S01]  /*7ca60*/  F2FP.F16.E4M3.UNPACK_B R17, R17 ;  /* 0x00000011ff11723e */ /* 0x000fe200020006ff */
[----:B--2---:R-:W-:Y:S01]  /*7ca70*/  HMMA.16816.F32 R4, R4, R24, R20 ;  /* 0x000000180404723c */ /* 0x004fe20000001814 */
[----:B------:R-:W3:Y:S04]  /*7ca80*/  LDL.LU.64 R22, [R1+0x4338] ;  /* 0x0043380001167983 */ /* 0x000ee80000300a00 */
[----:B------:R-:W3:Y:S01]  /*7ca90*/  LDL.LU.64 R20, [R1+0x4330] ;  /* 0x0043300001147983 */ /* 0x000ee20000300a00 */
        /* <DEDUP_REMOVED lines=8> */
[----:B---3--:R-:W-:Y:S03]  /*7cb20*/  HMMA.16816.F32 R24, R16, R26, R20 ;  /* 0x0000001a1018723c */ /* 0x008fe60000001814 */
        /* <DEDUP_REMOVED lines=33> */
[----:B0-----:R-:W3:Y:S04]  /*7cd40*/  LDL.LU.64 R26, [R1+0x42b8] ;  /* 0x0042b800011a7983 */ /* 0x001ee80000300a00 */
[----:B------:R-:W4:Y:S01]  /*7cd50*/  LDL.LU.64 R24, [R1+0x42b0] ;  /* 0x0042b00001187983 */ /* 0x000f220000300a00 */
[----:B--2---:R-:W-:Y:S03]  /*7cd60*/  HMMA.16816.F32 R4, R16, R28, R4 ;  /* 0x0000001c1004723c */ /* 0x004fe60000001804 */
[----:B------:R-:W2:-:S15]  /*7cd70*/  LDL.LU R9, [R1+0x2db0] ;  /* 0x002db00001097983 */ /* 0x000e9e0000300800 */
[----:B------:R-:W-:-:S05]  /*7cd80*/  NOP ;  /* 0x0000000000007918 */ /* 0x000fca0000000000 */
[----:B------:R-:W-:Y:S04]  /*7cd90*/  STL.64 [R1+0x980], R4 ;  /* 0x0009800401007387 */ /* 0x000fe80000100a00 */
[----:B------:R0:W-:Y:S04]  /*7cda0*/  STL.64 [R1+0x988], R6 ;  /* 0x0009880601007387 */ /* 0x0001e80000100a00 */
[----:B0-----:R-:W5:Y:S04]  /*7cdb0*/  LDL.LU R6, [R1+0x2dac] ;  /* 0x002dac0001067983 */ /* 0x001f680000300800 */
[----:B------:R-:W5:Y:S04]  /*7cdc0*/  LDL.LU R7, [R1+0x2db8] ;  /* 0x002db80001077983 */ /* 0x000f680000300800 */
[----:B------:R-:W5:Y:S01]  /*7cdd0*/  LDL.LU R0, [R1+0x2db4] ;  /* 0x002db40001007983 */ /* 0x000f620000300800 */
[C---:B---3--:R-:W-:Y:S06]  /*7cde0*/  HMMA.16816.F32 R20, R16.reuse, R26, R20 ;  /* 0x0000001a1014723c */ /* 0x048fec0000001814 */
[----:B----4-:R-:W-:-:S15]  /*7cdf0*/  HMMA.16816.F32 R12, R16, R24, R12 ;  /* 0x00000018100c723c */ /* 0x010fde000000180c */
[----:B------:R-:W-:-:S02]  /*7ce00*/  NOP ;  /* 0x0000000000007918 */ /* 0x000fc40000000000 */
[----:B------:R-:W-:Y:S04]  /*7ce10*/  STL.64 [R1+0x970], R20 ;  /* 0x0009701401007387 */ /* 0x000fe80000100a00 */
[----:B------:R0:W-:Y:S04]  /*7ce20*/  STL.64 [R1+0x978], R22 ;  /* 0x0009781601007387 */ /* 0x0001e80000100a00 */
[----:B0-----:R-:W3:Y:S04]  /*7ce30*/  LDL.LU.64 R22, [R1+0x42a8] ;  /* 0x0042a80001167983 */ /* 0x001ee80000300a00 */
[----:B------:R-:W4:Y:S04]  /*7ce40*/  LDL.LU.64 R20, [R1+0x42a0] ;  /* 0x0042a00001147983 */ /* 0x000f280000300a00 */
[----:B------:R0:W-:Y:S04]  /*7ce50*/  STL.64 [R1+0x960], R12 ;  /* 0x0009600c01007387 */ /* 0x0001e80000100a00 */
[----:B------:R1:W-:Y:S04]  /*7ce60*/  STL.64 [R1+0x968], R14 ;  /* 0x0009680e01007387 */ /* 0x0003e80000100a00 */
[----:B0-----:R-:W2:Y:S04]  /*7ce70*/  LDL.LU R12, [R1+0x430] ;  /* 0x00043000010c7983 */ /* 0x001ea80000300800 */
[----:B------:R-:W2:Y:S04]  /*7ce80*/  LDL.LU R13, [R1+0x434] ;  /* 0x00043400010d7983 */ /* 0x000ea80000300800 */
[----:B-1----:R-:W5:Y:S04]  /*7ce90*/  LDL.LU R14, [R1+0x438] ;  /* 0x00043800010e7983 */ /* 0x002f680000300800 */
[----:B------:R-:W5:Y:S04]  /*7cea0*/  LDL.LU R15, [R1+0x43c] ;  /* 0x00043c00010f7983 */ /* 0x000f680000300800 */
[----:B-----5:R-:W-:Y:S04]  /*7ceb0*/  STL.64 [R1+0x4298], R14 ;  /* 0x0042980e01007387 */ /* 0x020fe80000100a00 */
[----:B--2---:R0:W-:Y:S04]  /*7cec0*/  STL.64 [R1+0x4290], R12 ;  /* 0x0042900c01007387 */ /* 0x0041e80000100a00 */
[----:B0-----:R-:W3:Y:S04]  /*7ced0*/  LDL.LU R12, [R1+0x440] ;  /* 0x00044000010c7983 */ /* 0x001ee80000300800 */
[----:B------:R-:W3:Y:S04]  /*7cee0*/  LDL.LU R13, [R1+0x444] ;  /* 0x00044400010d7983 */ /* 0x000ee80000300800 */
[----:B------:R-:W3:Y:S04]  /*7cef0*/  LDL.LU R14, [R1+0x448] ;  /* 0x00044800010e7983 */ /* 0x000ee80000300800 */
[----:B------:R-:W3:Y:S04]  /*7cf00*/  LDL.LU R15, [R1+0x44c] ;  /* 0x00044c00010f7983 */ /* 0x000ee80000300800 */
[----:B------:R-:W2:Y:S04]  /*7cf10*/  LDL.LU R10, [R1+0x2da0] ;  /* 0x002da000010a7983 */ /* 0x000ea80000300800 */
[----:B------:R-:W5:Y:S04]  /*7cf20*/  LDL.LU R4, [R1+0x2d9c] ;  /* 0x002d9c0001047983 */ /* 0x000f680000300800 */
[----:B------:R-:W2:Y:S04]  /*7cf30*/  LDL.LU R11, [R1+0x2da8] ;  /* 0x002da800010b7983 */ /* 0x000ea80000300800 */
[----:B--2---:R-:W-:Y:S04]  /*7cf40*/  STL.64 [R1+0x4268], R10 ;  /* 0x0042680a01007387 */ /* 0x004fe80000100a00 */
[----:B------:R0:W-:Y:S04]  /*7cf50*/  STL.64 [R1+0x4260], R8 ;  /* 0x0042600801007387 */ /* 0x0001e80000100a00 */
        /* <DEDUP_REMOVED lines=11> */
[----:B------:R0:W-:Y:S04]  /*7d010*/  STL.64 [R1+0x41b0], R26 ;  /* 0x0041b01a01007387 */ /* 0x0001e80000100a00 */
[----:B0-----:R-:W5:Y:S04]  /*7d020*/  LDL.64 R26, [R1+0x20] ;  /* 0x00002000011a7983 */ /* 0x001f680000100a00 */
[----:B------:R0:W-:Y:S01]  /*7d030*/  STL.64 [R1+0x41a8], R24 ;  /* 0x0041a81801007387 */ /* 0x0001e20000100a00 */
[C---:B---3--:R-:W-:Y:S03]  /*7d040*/  HMMA.16816.F32 R12, R16.reuse, R22, R12 ;  /* 0x00000016100c723c */ /* 0x048fe6000000180c */
[----:B-----5:R1:W-:Y:S04]  /*7d050*/  STL.64 [R1+0x4238], R26 ;  /* 0x0042381a01007387 */ /* 0x0203e80000100a00 */
[----:B0-----:R-:W3:Y:S04]  /*7d060*/  LDL.LU R24, [R1+0x3f0] ;  /* 0x0003f00001187983 */ /* 0x001ee80000300800 */
[----:B------:R-:W3:Y:S04]  /*7d070*/  LDL.LU R25, [R1+0x3f4] ;  /* 0x0003f40001197983 */ /* 0x000ee80000300800 */
[----:B-1----:R-:W5:Y:S04]  /*7d080*/  LDL.LU R26, [R1+0x3f8] ;  /* 0x0003f800011a7983 */ /* 0x002f680000300800 */
        /* <DEDUP_REMOVED lines=41> */
[----:B--2---:R-:W-:-:S02]  /*7d320*/  IMAD R4, R4, 0x100, R10 ;  /* 0x0000010004047824 */ /* 0x004fc400078e020a */
[----:B----4-:R-:W-:Y:S01]  /*7d330*/  IMAD R5, R5, 0x100, R11 ;  /* 0x0000010005057824 */ /* 0x010fe200078e020b */
[----:B------:R-:W3:Y:S04]  /*7d340*/  LDL.LU R10, [R1+0x425c] ;  /* 0x00425c00010a7983 */ /* 0x000ee80000300800 */
[----:B------:R-:W3:Y:S01]  /*7d350*/  LDL.LU R11, [R1+0x4258] ;  /* 0x00425800010b7983 */ /* 0x000ee20000300800 */
[----:B-----5:R-:W-:Y:S01]  /*7d360*/  IMAD R6, R6, 0x100, R9 ;  /* 0x0000010006067824 */ /* 0x020fe200078e0209 */
[----:B---3--:R-:W-:-:S15]  /*7d370*/  HMMA.16816.F32 R24, R16, R10, R24 ;  /* 0x0000000a1018723c */ /* 0x008fde0000001818 */
[----:B------:R-:W-:-:S08]  /*7d380*/  NOP ;  /* 0x0000000000007918 */ /* 0x000fd00000000000 */
[----:B------:R-:W-:Y:S04]  /*7d390*/  STL.64 [R1+0x4d0], R24 ;  /* 0x0004d01801007387 */ /* 0x000fe80000100a00 */
[----:B------:R0:W-:Y:S04]  /*7d3a0*/  STL.64 [R1+0x4d8], R26 ;  /* 0x0004d81a01007387 */ /* 0x0001e80000100a00 */
[----:B0-----:R-:W2:Y:S04]  /*7d3b0*/  LDL.LU.64 R26, [R1+0x4250] ;  /* 0x00425000011a7983 */ /* 0x001ea80000300a00 */
[----:B------:R-:W2:Y:S04]  /*7d3c0*/  LDL.LU.64 R24, [R1+0x4248] ;  /* 0x0042480001187983 */ /* 0x000ea80000300a00 */
[----:B------:R-:W2:Y:S02]  /*7d3d0*/  LDL.LU R9, [R1+0x4240] ;  /* 0x0042400001097983 */ /* 0x000ea40000300800 */
[----:B--2---:R-:W-:-:S15]  /*7d3e0*/  HMMA.16816.F32 R24, R16, R8, R24 ;  /* 0x000000081018723c */ /* 0x004fde0000001818 */
[----:B------:R-:W-:-:S08]  /*7d3f0*/  NOP ;  /* 0x0000000000007918 */ /* 0x000fd00000000000 */
[----:B------:R-:W-:Y:S04]  /*7d400*/  STL.64 [R1+0xc80], R24 ;  /* 0x000c801801007387 */ /* 0x000fe80000100a00 */
[----:B------:R0:W-:Y:S04]  /*7d410*/  STL.64 [R1+0xc88], R26 ;  /* 0x000c881a01007387 */ /* 0x0001e80000100a00 */
[----:B0-----:R-:W2:Y:S04]  /*7d420*/  LDL.LU.64 R26, [R1+0x4238] ;  /* 0x00423800011a7983 */ /* 0x001ea80000300a00 */
[----:B------:R-:W-:Y:S04]  /*7d430*/  STL.64 [R1+0x4148], R10 ;  /* 0x0041480a01007387 */ /* 0x000fe80000100a00 */
[----:B------:R0:W-:Y:S02]  /*7d440*/  STL.64 [R1+0x4140], R8 ;  /* 0x0041400801007387 */ /* 0x0001e40000100a00 */
[----:B0-----:R-:W-:-:S15]  /*7d450*/  HMMA.16816.F32 R8, R16, R2, R12 ;  /* 0x000000021008723c */ /* 0x001fde000000180c */
[----:B------:R-:W-:-:S08]  /*7d460*/  NOP ;  /* 0x0000000000007918 */ /* 0x000fd00000000000 */
[----:B------:R0:W-:Y:S04]  /*7d470*/  STL.64 [R1+0xc70], R8 ;  /* 0x000c700801007387 */ /* 0x0001e80000100a00 */
[----:B------:R1:W-:Y:S04]  /*7d480*/  STL.64 [R1+0xc78], R10 ;  /* 0x000c780a01007387 */ /* 0x0003e80000100a00 */
[----:B0-----:R-:W3:Y:S01]  /*7d490*/  LDL.LU R8, [R1+0x300] ;  /* 0x0003000001087983 */ /* 0x001ee20000300800 */
[----:B--2---:R-:W-:-:S15]  /*7d4a0*/  HMMA.16816.F32 R12, R16, R26, R20 ;  /* 0x0000001a100c723c */ /* 0x004fde0000001814 */
[----:B------:R-:W-:-:S08]  /*7d4b0*/  NOP ;  /* 0x0000000000007918 */ /* 0x000fd00000000000 */
[----:B------:R-:W-:Y:S04]  /*7d4c0*/  STL.64 [R1+0x920], R12 ;  /* 0x0009200c01007387 */ /* 0x000fe80000100a00 */
[----:B------:R-:W-:Y:S04]  /*7d4d0*/  STL.64 [R1+0x928], R14 ;  /* 0x0009280e01007387 */ /* 0x000fe80000100a00 */
[----:B------:R-:W3:Y:S04]  /*7d4e0*/  LDL.LU R9, [R1+0x304] ;  /* 0x0003040001097983 */ /* 0x000ee80000300800 */
[----:B-1----:R-:W2:Y:S04]  /*7d4f0*/  LDL.LU R10, [R1+0x308] ;  /* 0x00030800010a7983 */ /* 0x002ea80000300800 */
[----:B------:R-:W2:Y:S04]  /*7d500*/  LDL.LU R11, [R1+0x30c] ;  /* 0x00030c00010b7983 */ /* 0x000ea80000300800 */
        /* <DEDUP_REMOVED lines=15> */
[----:B------:R-:W5:Y:S01]  /*7d600*/  LDL.LU R23, [R1+0x36c] ;  /* 0x00036c0001177983 */ /* 0x000f620000300800 */
[----:B------:R-:W-:-:S02]  /*7d610*/  IMAD R7, R0, 0x100, R7 ;  /* 0x0000010000077824 */ /* 0x000fc400078e0207 */
[----:B------:R-:W-:Y:S01]  /*7d620*/  IMAD.MOV.U32 R0, RZ, RZ, R27 ;  /* 0x000000ffff007224 */ /* 0x000fe200078e001b */
[----:B-----5:R0:W-:Y:S04]  /*7d630*/  STL.64 [R1+0x41c0], R22 ;  /* 0x0041c01601007387 */ /* 0x0201e80000100a00 */
[----:B----4-:R1:W-:Y:S04]  /*7d640*/  STL.64 [R1+0x41b8], R20 ;  /* 0x0041b81401007387 */ /* 0x0103e80000100a00 */
[----:B------:R-:W4:Y:S04]  /*7d650*/  LDL.LU R24, [R1+0x370] ;  /* 0x0003700001187983 */ /* 0x000f280000300800 */
[----:B------:R-:W4:Y:S04]  /*7d660*/  LDL.LU R25, [R1+0x374] ;  /* 0x0003740001197983 */ /* 0x000f280000300800 */
[----:B------:R-:W5:Y:S04]  /*7d670*/  LDL.LU R26, [R1+0x378] ;  /* 0x00037800011a7983 */ /* 0x000f680000300800 */
[----:B------:R-:W5:Y:S04]  /*7d680*/  LDL.LU R27, [R1+0x37c] ;  /* 0x00037c00011b7983 */ /* 0x000f680000300800 */
[----:B-----5:R-:W-:Y:S04]  /*7d690*/  STL.64 [R1+0x41d0], R26 ;  /* 0x0041d01a01007387 */ /* 0x020fe80000100a00 */
[----:B----4-:R4:W-:Y:S04]  /*7d6a0*/  STL.64 [R1+0x41c8], R24 ;  /* 0x0041c81801007387 */ /* 0x0109e80000100a00 */
[----:B0-----:R-:W5:Y:S04]  /*7d6b0*/  LDL.LU R22, [R1] ;  /* 0x0000000001167983 */ /* 0x001f680000300800 */
[----:B------:R-:W5:Y:S04]  /*7d6c0*/  LDL.LU R23, [R1+0x4] ;  /* 0x0000040001177983 */ /* 0x000f680000300800 */
[----:B-1----:R-:W2:Y:S04]  /*7d6d0*/  LDL.LU R20, [R1+0x8] ;  /* 0x0000080001147983 */ /* 0x002ea80000300800 */
[----:B------:R-:W2:Y:S04]  /*7d6e0*/  LDL.LU R21, [R1+0xc] ;  /* 0x00000c0001157983 */ /* 0x000ea80000300800 */
[----:B-----5:R0:W-:Y:S04]  /*7d6f0*/  STL.64 [R1+0x41d8], R22 ;  /* 0x0041d81601007387 */ /* 0x0201e80000100a00 */
[----:B--2---:R-:W-:Y:S04]  /*7d700*/  STL.64 [R1+0x41f0], R20 ;  /* 0x0041f01401007387 */ /* 0x004fe80000100a00 */
[----:B----4-:R-:W2:Y:S04]  /*7d710*/  LDL.LU R24, [R1+0x380] ;  /* 0x0003800001187983 */ /* 0x010ea80000300800 */
[----:B------:R-:W2:Y:S04]  /*7d720*/  LDL.LU R25, [R1+0x384] ;  /* 0x0003840001197983 */ /* 0x000ea80000300800 */
[----:B------:R-:W4:Y:S04]  /*7d730*/  LDL.LU R26, [R1+0x388] ;  /* 0x00038800011a7983 */ /* 0x000f280000300800 */
[----:B------:R-:W4:Y:S04]  /*7d740*/  LDL.LU R27, [R1+0x38c] ;  /* 0x00038c00011b7983 */ /* 0x000f280000300800 */
[----:B0-----:R-:W5:Y:S04]  /*7d750*/  LDL.LU R22, [R1+0x10] ;  /* 0x0000100001167983 */ /* 0x001f680000300800 */
[----:B------:R-:W5:Y:S04]  /*7d760*/  LDL.LU R23, [R1+0x14] ;  /* 0x0000140001177983 */ /* 0x000f680000300800 */
[----:B-----5:R-:W-:Y:S04]  /*7d770*/  STL.64 [R1+0x4208], R22 ;  /* 0x0042081601007387 */ /* 0x020fe80000100a00 */
[----:B----4-:R-:W-:Y:S04]  /*7d780*/  STL.64 [R1+0x41e8], R26 ;  /* 0x0041e81a01007387 */ /* 0x010fe80000100a00 */
[----:B--2---:R0:W-:Y:S04]  /*7d790*/  STL.64 [R1+0x41e0], R24 ;  /* 0x0041e01801007387 */ /* 0x0041e80000100a00 */
[----:B0-----:R-:W2:Y:S04]  /*7d7a0*/  LDL.LU R24, [R1+0x390] ;  /* 0x0003900001187983 */ /* 0x001ea80000300800 */
[----:B------:R-:W2:Y:S04]  /*7d7b0*/  LDL.LU R25, [R1+0x394] ;  /* 0x0003940001197983 */ /* 0x000ea80000300800 */
[----:B------:R-:W4:Y:S04]  /*7d7c0*/  LDL.LU R26, [R1+0x398] ;  /* 0x00039800011a7983 */ /* 0x000f280000300800 */
[----:B------:R-:W4:Y:S04]  /*7d7d0*/  LDL.LU R27, [R1+0x39c] ;  /* 0x00039c00011b7983 */ /* 0x000f280000300800 */
[----:B------:R-:W5:Y:S04]  /*7d7e0*/  LDL.LU R20, [R1+0x18] ;  /* 0x0000180001147983 */ /* 0x000f680000300800 */
        /* <DEDUP_REMOVED lines=24> */
[----:B------:R-:W2:Y:S04]  /*7d970*/  LDL.LU R12, [R1+0x320] ;  /* 0x00032000010c7983 */ /* 0x000ea80000300800 */
[----:B------:R-:W2:Y:S04]  /*7d980*/  LDL.LU R13, [R1+0x324] ;  /* 0x00032400010d7983 */ /* 0x000ea80000300800 */
[----:B------:R-:W2:Y:S04]  /*7d990*/  LDL.LU R14, [R1+0x328] ;  /* 0x00032800010e7983 */ /* 0x000ea80000300800 */
[----:B------:R-:W2:Y:S04]  /*7d9a0*/  LDL.LU R15, [R1+0x32c] ;  /* 0x00032c00010f7983 */ /* 0x000ea80000300800 */
        /* <DEDUP_REMOVED lines=12> */
[----:B-----5:R-:W-:Y:S04]  /*7da70*/  STL.64 [R1+0x4128], R18 ;  /* 0x0041281201007387 */ /* 0x020fe80000100a00 */
[----:B----4-:R0:W-:Y:S04]  /*7da80*/  STL.64 [R1+0x4120], R16 ;  /* 0x0041201001007387 */ /* 0x0101e80000100a00 */
[----:B0-----:R-:W4:Y:S04]  /*7da90*/  LDL.LU R16, [R1+0x2e0] ;  /* 0x0002e00001107983 */ /* 0x001f280000300800 */
        /* <DEDUP_REMOVED lines=10> */
[----:B------:R-:W5:Y:S04]  /*7db40*/  LDL.LU.64 R26, [R1+0x4230] ;  /* 0x00423000011a7983 */ /* 0x000f680000300a00 */
[----:B------:R-:W5:Y:S04]  /*7db50*/  LDL.LU.64 R24, [R1+0x4228] ;  /* 0x0042280001187983 */ /* 0x000f680000300a00 */
        /* <DEDUP_REMOVED lines=30> */
[----:B0-----:R-:W2:Y:S04]  /*7dd40*/  LDL.LU.64 R22, [R1+0x41c0] ;  /* 0x0041c00001167983 */ /* 0x001ea80000300a00 */
[----:B------:R-:W2:Y:S01]  /*7dd50*/  LDL.LU.64 R20, [R1+0x41b8] ;  /* 0x0041b80001147983 */ /* 0x000ea20000300a00 */
[----:B-----5:R-:W-:-:S15]  /*7dd60*/  HMMA.16816.F32 R24, R4, R28, R24 ;  /* 0x0000001c0418723c */ /* 0x020fde0000001818 */
[----:B------:R-:W-:-:S08]  /*7dd70*/  NOP ;  /* 0x0000000000007918 */ /* 0x000fd00000000000 */
[----:B------:R-:W-:Y:S04]  /*7dd80*/  STL.64 [R1+0x8c0], R24 ;  /* 0x0008c01801007387 */ /* 0x000fe80000100a00 */
[----:B------:R0:W-:Y:S04]  /*7dd90*/  STL.64 [R1+0x8c8], R26 ;  /* 0x0008c81a01007387 */ /* 0x0001e80000100a00 */
[----:B0-----:R-:W2:Y:S04]  /*7dda0*/  LDL.LU.64 R26, [R1+0x41b0] ;  /* 0x0041b000011a7983 */ /* 0x001ea80000300a00 */
[----:B------:R-:W5:Y:S04]  /*7ddb0*/  LDL.LU.64 R24, [R1+0x41a8] ;  /* 0x0041a80001187983 */ /* 0x000f680000300a00 */
[----:B------:R-:W4:Y:S01]  /*7ddc0*/  LDL.LU R28, [R1+0x20] ;  /* 0x00002000011c7983 */ /* 0x000f220000300800 */
[----:B------:R-:W-:-:S03]  /*7ddd0*/  IMAD.MOV.U32 R29, RZ, RZ, R0 ;  /* 0x000000ffff1d7224 */ /* 0x000fc600078e0000 */
[----:B------:R-:W4:Y:S01]  /*7dde0*/  LDL.LU R0, [R1+0x41a0] ;  /* 0x0041a00001007983 */ /* 0x000f220000300800 */
[----:B--2---:R-:W-:-:S15]  /*7ddf0*/  HMMA.16816.F32 R20, R4, R26, R20 ;  /* 0x0000001a0414723c */ /* 0x004fde0000001814 */
[----:B------:R-:W-:-:S08]  /*7de00*/  NOP ;  /* 0x0000000000007918 */ /* 0x000fd00000000000 */
[----:B------:R-:W-:Y:S04]  /*7de10*/  STL.64 [R1+0x8b0], R20 ;  /* 0x0008b01401007387 */ /* 0x000fe80000100a00 */
[----:B------:R0:W-:Y:S04]  /*7de20*/  STL.64 [R1+0x8b8], R22 ;  /* 0x0008b81601007387 */ /* 0x0001e80000100a00 */
[----:B0-----:R-:W5:Y:S04]  /*7de30*/  LDL.LU.64 R22, [R1+0x4198] ;  /* 0x0041980001167983 */ /* 0x001f680000300a00 */
[----:B------:R-:W5:Y:S02]  /*7de40*/  LDL.LU.64 R20, [R1+0x4190] ;  /* 0x0041900001147983 */ /* 0x000f640000300a00 */
[----:B-----5:R-:W-:Y:S02]  /*7de50*/  HMMA.16816.F32 R24, R4, R24, R20 ;  /* 0x000000180418723c */ /* 0x020fe40000001814 */
[----:B------:R-:W3:Y:S04]  /*7de60*/  LDL.LU.64 R22, [R1+0x4188] ;  /* 0x0041880001167983 */ /* 0x000ee80000300a00 */
[----:B------:R-:W2:-:S15]  /*7de70*/  LDL.LU.64 R20, [R1+0x4180] ;  /* 0x0041800001147983 */ /* 0x000e9e0000300a00 */
[----:B------:R-:W-:-:S02]  /*7de80*/  NOP ;  /* 0x0000000000007918 */ /* 0x000fc40000000000 */
[----:B------:R0:W-:Y:S04]  /*7de90*/  STL.64 [R1+0x8a0], R24 ;  /* 0x0008a01801007387 */ /* 0x0001e80000100a00 */
[----:B------:R1:W-:Y:S04]  /*7dea0*/  STL.64 [R1+0x8a8], R26 ;  /* 0x0008a81a01007387 */ /* 0x0003e80000100a00 */
[----:B0-----:R-:W5:Y:S04]  /*7deb0*/  LDL.LU R24, [R1+0x30] ;  /* 0x0000300001187983 */ /* 0x001f680000300800 */
[----:B------:R-:W5:Y:S04]  /*7dec0*/  LDL.LU R25, [R1+0x34] ;  /* 0x0000340001197983 */ /* 0x000f680000300800 */
[----:B-1----:R-:W5:Y:S04]  /*7ded0*/  LDL.LU R26, [R1+0x38] ;  /* 0x00003800011a7983 */ /* 0x002f680000300800 */
[----:B------:R-:W5:Y:S01]  /*7dee0*/  LDL.LU R27, [R1+0x3c] ;  /* 0x00003c00011b7983 */ /* 0x000f620000300800 */
[C---:B---3--:R-:W-:Y:S06]  /*7def0*/  HMMA.16816.F32 R8, R4.reuse, R22, R8 ;  /* 0x000000160408723c */ /* 0x048fec0000001808 */
[----:B--2---:R-:W-:-:S15]  /*7df00*/  HMMA.16816.F32 R12, R4, R20, R12 ;  /* 0x00000014040c723c */ /* 0x004fde000000180c */
[----:B------:R-:W-:-:S02]  /*7df10*/  NOP ;  /* 0x0000000000007918 */ /* 0x000fc40000000000 */
[----:B------:R-:W-:Y:S04]  /*7df20*/  STL.64 [R1+0x890], R8 ;  /* 0x0008900801007387 */ /* 0x000fe80000100a00 */
[----:B------:R0:W-:Y:S04]  /*7df30*/  STL.64 [R1+0x898], R10 ;  /* 0x0008980a01007387 */ /* 0x0001e80000100a00 */
[----:B0-----:R-:W2:Y:S04]  /*7df40*/  LDL.LU.64 R10, [R1+0x4178] ;  /* 0x00417800010a7983 */ /* 0x001ea80000300a00 */
[----:B------:R-:W2:Y:S04]  /*7df50*/  LDL.LU.64 R8, [R1+0x4170] ;  /* 0x0041700001087983 */ /* 0x000ea80000300a00 */
[----:B------:R-:W3:Y:S04]  /*7df60*/  LDL R22, [R1+0xd48] ;  /* 0x000d480001167983 */ /* 0x000ee80000100800 */
[----:B------:R-:W3:Y:S04]  /*7df70*/  LDL R23, [R1+0xd4c] ;  /* 0x000d4c0001177983 */ /* 0x000ee80000100800 */
[----:B------:R-:W-:Y:S04]  /*7df80*/  STL.64 [R1+0x880], R12 ;  /* 0x0008800c01007387 */ /* 0x000fe80000100a00 */
[----:B------:R0:W-:Y:S04]  /*7df90*/  STL.64 [R1+0x888], R14 ;  /* 0x0008880e01007387 */ /* 0x0001e80000100a00 */
[----:B0-----:R-:W2:Y:S04]  /*7dfa0*/  LDL.LU.64 R14, [R1+0x4168] ;  /* 0x00416800010e7983 */ /* 0x001ea80000300a00 */
[----:B------:R-:W4:Y:S04]  /*7dfb0*/  LDL.LU.64 R12, [R1+0x4160] ;  /* 0x00416000010c7983 */ /* 0x000f280000300a00 */
[----:B------:R-:W3:Y:S04]  /*7dfc0*/  LDL.LU R20, [R1+0x2dd0] ;  /* 0x002dd00001147983 */ /* 0x000ee80000300800 */
[----:B------:R-:W3:Y:S01]  /*7dfd0*/  LDL.LU R21, [R1+0x2dd8] ;  /* 0x002dd80001157983 */ /* 0x000ee20000300800 */
[----:B--2---:R-:W-:-:S15]  /*7dfe0*/  HMMA.16816.F32 R8, R4, R14, R8 ;  /* 0x0000000e0408723c */ /* 0x004fde0000001808 */
[----:B------:R-:W-:-:S08]  /*7dff0*/  NOP ;  /* 0x0000000000007918 */ /* 0x000fd00000000000 */
[----:B------:R-:W-:Y:S04]  /*7e000*/  STL.64 [R1+0x870], R8 ;  /* 0x0008700801007387 */ /* 0x000fe80000100a00 */
[----:B------:R0:W-:Y:S04]  /*7e010*/  STL.64 [R1+0x878], R10 ;  /* 0x0008780a01007387 */ /* 0x0001e80000100a00 */
[----:B0-----:R-:W4:Y:S04]  /*7e020*/  LDL.LU.64 R10, [R1+0x4158] ;  /* 0x00415800010a7983 */ /* 0x001f280000300a00 */
[----:B------:R-:W4:Y:S02]  /*7e030*/  LDL.LU.64 R8, [R1+0x4150] ;  /* 0x0041500001087983 */ /* 0x000f240000300a00 */
[----:B----4-:R-:W-:Y:S02]  /*7e040*/  HMMA.16816.F32 R12, R4, R12, R8 ;  /* 0x0000000c040c723c */ /* 0x010fe40000001808 */
[----:B------:R-:W2:Y:S04]  /*7e050*/  LDL.LU.64 R10, [R1+0x4148] ;  /* 0x00414800010a7983 */ /* 0x000ea80000300a00 */
        /* <DEDUP_REMOVED lines=12> */
[----:B0-----:R-:W4:Y:S04]  /*7e120*/  LDL.LU.64 R18, [R1+0x4138] ;  /* 0x0041380001127983 */ /* 0x001f280000300a00 */
[----:B------:R-:W4:Y:S04]  /*7e130*/  LDL.LU.64 R16, [R1+0x4130] ;  /* 0x0041300001107983 */ /* 0x000f280000300a00 */
[----:B------:R-:W2:Y:S04]  /*7e140*/  LDL.LU R10, [R1+0x2dc0] ;  /* 0x002dc000010a7983 */ /* 0x000ea80000300800 */
[----:B------:R-:W3:Y:S01]  /*7e150*/  LDL.LU R11, [R1+0x2dc8] ;  /* 0x002dc800010b7983 */ /* 0x000ee20000300800 */
[----:B----4-:R-:W-:-:S15]  /*7e160*/  HMMA.16816.F32 R16, R4, R8, R16 ;  /* 0x000000080410723c */ /* 0x010fde0000001810 */
[----:B------:R-:W-:-:S08]  /*7e170*/  NOP ;  /* 0x0000000000007918 */ /* 0x000fd00000000000 */
[----:B------:R-:W-:Y:S04]  /*7e180*/  STL.64 [R1+0x800], R16 ;  /* 0x0008001001007387 */ /* 0x000fe80000100a00 */
[----:B------:R0:W-:Y:S04]  /*7e190*/  STL.64 [R1+0x808], R18 ;  /* 0x0008081201007387 */ /* 0x0001e80000100a00 */
[----:B0-----:R-:W4:Y:S04]  /*7e1a0*/  LDL.LU.64 R18, [R1+0x4128] ;  /* 0x0041280001127983 */ /* 0x001f280000300a00 */
[----:B------:R-:W2:Y:S02]  /*7e1b0*/  LDL.LU.64 R16, [R1+0x4120] ;  /* 0x0041200001107983 */ /* 0x000ea40000300a00 */
[----:B--2---:R-:W-:-:S02]  /*7e1c0*/  IMAD R16, R16, 0x100, R10 ;  /* 0x0000010010107824 */ /* 0x004fc400078e020a */
[----:B---3--:R-:W-:Y:S02]  /*7e1d0*/  IMAD R17, R17, 0x100, R11 ;  /* 0x0000010011117824 */ /* 0x008fe400078e020b */
[C---:B-----5:R-:W-:Y:S06]  /*7e1e0*/  HMMA.16816.F32 R8, R4.reuse, R2, R12 ;  /* 0x000000020408723c */ /* 0x060fec000000180c */
[----:B------:R-:W-:Y:S01]  /*7e1f0*/  HMMA.16816.F32 R4, R4, R28, R24 ;  /* 0x0000001c0404723c */ /* 0x000fe20000001818 */
[----:B------:R-:W-:Y:S02]  /*7e200*/  F2FP.F16.E4M3.UNPACK_B R3, R22 ;  /* 0x00000016ff03723e */ /* 0x000fe400020006ff */
[----:B------:R-:W-:-:S14]  /*7e210*/  F2FP.F16.E4M3.UNPACK_B R2, R23 ;  /* 0x00000017ff02723e */ /* 0x000fdc00020006ff */
[----:B------:R-:W-:Y:S04]  /*7e220*/  STL.64 [R1+0x7f0], R8 ;  /* 0x0007f00801007387 */ /* 0x000fe80000100a00 */
[----:B------:R-:W-:Y:S04]  /*7e230*/  STL.64 [R1+0x7f8], R10 ;  /* 0x0007f80a01007387 */ /* 0x000fe80000100a00 */
[----:B------:R-:W-:Y:S04]  /*7e240*/  STL [R1+0x28], R3 ;  /* 0x0000280301007387 */ /* 0x000fe80000100800 */
[----:B------:R-:W2:Y:S04]  /*7e250*/  LDL.LU R12, [R1+0xc0] ;  /* 0x0000c000010c7983 */ /* 0x000ea80000300800 */
[----:B------:R-:W-:Y:S04]  /*7e260*/  STL [R1+0x2c], R2 ;  /* 0x00002c0201007387 */ /* 0x000fe80000100800 */
[----:B------:R0:W-:Y:S04]  /*7e270*/  STL.64 [R1+0x30], R4 ;  /* 0x0000300401007387 */ /* 0x0001e80000100a00 */
[----:B------:R1:W-:Y:S04]  /*7e280*/  STL.64 [R1+0x38], R6 ;  /* 0x0000380601007387 */ /* 0x0003e80000100a00 */
[----:B------:R-:W2:Y:S04]  /*7e290*/  LDL.LU R13, [R1+0xc4] ;  /* 0x0000c400010d7983 */ /* 0x000ea80000300800 */
[----:B------:R-:W3:Y:S04]  /*7e2a0*/  LDL.LU R14, [R1+0xc8] ;  /* 0x0000c800010e7983 */ /* 0x000ee80000300800 */
[----:B------:R-:W3:Y:S04]  /*7e2b0*/  LDL.LU R15, [R1+0xcc] ;  /* 0x0000cc00010f7983 */ /* 0x000ee80000300800 */
[----:B---3--:R-:W-:Y:S04]  /*7e2c0*/  STL.64 [R1+0x40b8], R14 ;  /* 0x0040b80e01007387 */ /* 0x008fe80000100a00 */
[----:B--2---:R-:W-:Y:S04]  /*7e2d0*/  STL.64 [R1+0x40b0], R12 ;  /* 0x0040b00c01007387 */ /* 0x004fe80000100a00 */
[----:B0-----:R-:W2:Y:S04]  /*7e2e0*/  LDL.LU R4, [R1+0xa0] ;  /* 0x0000a00001047983 */ /* 0x001ea80000300800 */
[----:B------:R-:W2:Y:S04]  /*7e2f0*/  LDL.LU R5, [R1+0xa4] ;  /* 0x0000a40001057983 */ /* 0x000ea80000300800 */
[----:B-1----:R-:W3:Y:S04]  /*7e300*/  LDL.LU R6, [R1+0xa8] ;  /* 0x0000a80001067983 */ /* 0x002ee80000300800 */
[----:B------:R-:W3:Y:S04]  /*7e310*/  LDL.LU R7, [R1+0xac] ;  /* 0x0000ac0001077983 */ /* 0x000ee80000300800 */
        /* <DEDUP_REMOVED lines=8> */
[----:B------:R-:W2:Y:S04]  /*7e3a0*/  LDL.LU R14, [R1+0x78] ;  /* 0x00007800010e7983 */ /* 0x000ea80000300800 */
[----:B------:R-:W2:Y:S04]  /*7e3b0*/  LDL.LU R15, [R1+0x7c] ;  /* 0x00007c00010f7983 */ /* 0x000ea80000300800 */
[----:B------:R-:W3:Y:S04]  /*7e3c0*/  LDL R2, [R1+0xd58] ;  /* 0x000d580001027983 */ /* 0x000ee80000100800 */
[----:B------:R-:W3:Y:S01]  /*7e3d0*/  LDL R3, [R1+0xd5c] ;  /* 0x000d5c0001037983 */ /* 0x000ee20000100800 */
[----:B----4-:R-:W-:-:S02]  /*7e3e0*/  IMAD R18, R18, 0x100, R20 ;  /* 0x0000010012127824 */ /* 0x010fc400078e0214 */
[----:B------:R-:W-:Y:S01]  /*7e3f0*/  IMAD R19, R19, 0x100, R21 ;  /* 0x0000010013137824 */ /* 0x000fe200078e0215 */
[----:B--2---:R0:W-:Y:S04]  /*7e400*/  STL.64 [R1+0x40f8], R14 ;  /* 0x0040f80e01007387 */ /* 0x0041e80000100a00 */
[----:B0-----:R-:W2:Y:S04]  /*7e410*/  LDL R14, [R1+0xd68] ;  /* 0x000d6800010e7983 */ /* 0x001ea80000100800 */
[----:B------:R-:W4:Y:S04]  /*7e420*/  LDL R15, [R1+0xd6c] ;  /* 0x000d6c00010f7983 */ /* 0x000f280000100800 */
[----:B-----5:R-:W-:Y:S04]  /*7e430*/  STL.64 [R1+0x40f0], R12 ;  /* 0x0040f00c01007387 */ /* 0x020fe80000100a00 */
[----:B------:R-:W5:Y:S04]  /*7e440*/  LDL R20, [R1+0xd7c] ;  /* 0x000d7c0001147983 */ /* 0x000f680000100800 */
[----:B------:R-:W5:Y:S04]  /*7e450*/  LDL R21, [R1+0xd88] ;  /* 0x000d880001157983 */ /* 0x000f680000100800 */
[----:B------:R-:W5:Y:S04]  /*7e460*/  LDL R22, [R1+0xd8c] ;  /* 0x000d8c0001167983 */ /* 0x000f680000100800 */
[----:B---3--:R0:W-:Y:S04]  /*7e470*/  STL.64 [R1+0x40d8], R6 ;  /* 0x0040d80601007387 */ /* 0x0081e80000100a00 */
[----:B0-----:R-:W3:Y:S04]  /*7e480*/  LDL.64 R6, [R1+0x28] ;  /* 0x0000280001067983 */ /* 0x001ee80000100a00 */
[----:B------:R0:W-:Y:S04]  /*7e490*/  STL.64 [R1+0x40d0], R4 ;  /* 0x0040d00401007387 */ /* 0x0001e80000100a00 */
[----:B------:R-:W2:Y:S04]  /*7e4a0*/  LDL R26, [R1+0xda8] ;  /* 0x000da800011a7983 */ /* 0x000ea80000100800 */
[----:B------:R-:W2:Y:S04]  /*7e4b0*/  LDL R27, [R1+0xdac] ;  /* 0x000dac00011b7983 */ /* 0x000ea80000100800 */
[----:B------:R-:W4:Y:S04]  /*7e4c0*/  LDL R24, [R1+0xdb8] ;  /* 0x000db80001187983 */ /* 0x000f280000100800 */
[----:B------:R-:W4:Y:S04]  /*7e4d0*/  LDL R25, [R1+0xdbc] ;  /* 0x000dbc0001197983 */ /* 0x000f280000100800 */
[----:B------:R-:W5:Y:S04]  /*7e4e0*/  LDL R28, [R1+0xd98] ;  /* 0x000d9800011c7983 */ /* 0x000f680000100800 */
[----:B------:R-:W5:Y:S04]  /*7e4f0*/  LDL R29, [R1+0xd9c] ;  /* 0x000d9c00011d7983 */ /* 0x000f680000100800 */
[----:B0-----:R-:W5:Y:S04]  /*7e500*/  LDL R5, [R1+0xd78] ;  /* 0x000d780001057983 */ /* 0x001f680000100800 */
        /* <DEDUP_REMOVED lines=16> */
[----:B0-----:R-:W3:Y:S04]  /*7e610*/  LDL.LU R24, [R1+0x40] ;  /* 0x0000400001187983 */ /* 0x001ee80000300800 */
[----:B------:R-:W3:Y:S04]  /*7e620*/  LDL.LU R25, [R1+0x44] ;  /* 0x0000440001197983 */ /* 0x000ee80000300800 */
[----:B------:R-:W3:Y:S04]  /*7e630*/  LDL.LU R26, [R1+0x48] ;  /* 0x00004800011a7983 */ /* 0x000ee80000300800 */
[----:B------:R-:W3:Y:S01]  /*7e640*/  LDL.LU R27, [R1+0x4c] ;  /* 0x00004c00011b7983 */ /* 0x000ee20000300800 */
[----:B------:R-:W-:-:S02]  /*7e650*/  F2FP.F16.E4M3.UNPACK_B R18, R18 ;  /* 0x00000012ff12723e */ /* 0x000fc400020006ff */
[----:B------:R-:W-:Y:S01]  /*7e660*/  F2FP.F16.E4M3.UNPACK_B R19, R19 ;  /* 0x00000013ff13723e */ /* 0x000fe200020006ff */
[----:B------:R-:W2:Y:S04]  /*7e670*/  LDL.LU R8, [R1+0xb0] ;  /* 0x0000b00001087983 */ /* 0x000ea80000300800 */
[----:B------:R-:W2:Y:S04]  /*7e680*/  LDL.LU R9, [R1+0xb4] ;  /* 0x0000b40001097983 */ /* 0x000ea80000300800 */
[----:B------:R-:W2:Y:S01]  /*7e690*/  LDL.LU R10, [R1+0xb8] ;  /* 0x0000b800010a7983 */ /* 0x000ea20000300800 */
[----:B------:R-:W-:-:S03]  /*7e6a0*/  IMAD.MOV.U32 R11, RZ, RZ, R0 ;  /* 0x000000ffff0b7224 */ /* 0x000fc600078e0000 */
[----:B------:R-:W4:Y:S04]  /*7e6b0*/  LDL R23, [R1+0xdc8] ;  /* 0x000dc80001177983 */ /* 0x000f280000100800 */
[----:B------:R-:W2:Y:S01]  /*7e6c0*/  LDL R0, [R1+0xdcc] ;  /* 0x000dcc0001007983 */ /* 0x000ea20000100800 */
[----:B---3--:R-:W-:-:S15]  /*7e6d0*/  HMMA.16816.F32 R24, R16, R6, R24 ;  /* 0x000000061018723c */ /* 0x008fde0000001818 */
[----:B------:R-:W-:-:S08]  /*7e6e0*/  NOP ;  /* 0x0000000000007918 */ /* 0x000fd00000000000 */
[----:B------:R-:W-:Y:S04]  /*7e6f0*/  STL.64 [R1+0x7e0], R24 ;  /* 0x0007e01801007387 */ /* 0x000fe80000100a00 */
[----:B------:R0:W-:Y:S04]  /*7e700*/  STL.64 [R1+0x7e8], R26 ;  /* 0x0007e81a01007387 */ /* 0x0001e80000100a00 */
[----:B0-----:R-:W3:Y:S04]  /*7e710*/  LDL.LU.64 R26, [R1+0x4118] ;  /* 0x00411800011a7983 */ /* 0x001ee80000300a00 */
[----:B------:R-:W3:Y:S01]  /*7e720*/  LDL.LU.64 R24, [R1+0x4110] ;  /* 0x0041100001187983 */ /* 0x000ee20000300a00 */
[----:B------:R-:W-:-:S02]  /*7e730*/  F2FP.F16.E4M3.UNPACK_B R12, R2 ;  /* 0x00000002ff0c723e */ /* 0x000fc400020006ff */
[----:B------:R-:W-:Y:S01]  /*7e740*/  F2FP.F16.E4M3.UNPACK_B R13, R3 ;  /* 0x00000003ff0d723e */ /* 0x000fe200020006ff */
[----:B------:R-:W-:Y:S02]  /*7e750*/  IMAD.MOV.U32 R3, RZ, RZ, R6 ;  /* 0x000000ffff037224 */ /* 0x000fe400078e0006 */
[----:B------:R-:W-:Y:S01]  /*7e760*/  IMAD.MOV.U32 R2, RZ, RZ, R7 ;  /* 0x000000ffff027224 */ /* 0x000fe200078e0007 */
[----:B------:R-:W-:Y:S02]  /*7e770*/  F2FP.F16.E4M3.UNPACK_B R6, R14 ;  /* 0x0000000eff06723e */ /* 0x000fe400020006ff */
[----:B------:R-:W-:Y:S01]  /*7e780*/  F2FP.F16.E4M3.UNPACK_B R7, R15 ;  /* 0x0000000fff07723e */ /* 0x000fe200020006ff */
[----:B------:R3:W-:Y:S04]  /*7e790*/  STL.64 [R1+0x18], R12 ;  /* 0x0000180c01007387 */ /* 0x0007e80000100a00 */
[----:B------:R-:W-:Y:S04]  /*7e7a0*/  STL [R1+0x4084], R2 ;  /* 0x0040840201007387 */ /* 0x000fe80000100800 */
[----:B------:R-:W-:Y:S01]  /*7e7b0*/  STL [R1+0x4080], R3 ;  /* 0x0040800301007387 */ /* 0x000fe20000100800 */
[----:B---3--:R-:W-:Y:S03]  /*7e7c0*/  HMMA.16816.F32 R12, R16, R12, R24 ;  /* 0x0000000c100c723c */ /* 0x008fe60000001818 */
[----:B------:R-:W3:Y:S04]  /*7e7d0*/  LDL.LU.64 R26, [R1+0x4108] ;  /* 0x00410800011a7983 */ /* 0x000ee80000300a00 */
[----:B------:R-:W3:-:S15]  /*7e7e0*/  LDL.LU.64 R24, [R1+0x4100] ;  /* 0x0041000001187983 */ /* 0x000ede0000300a00 */
[----:B------:R-:W-:-:S01]  /*7e7f0*/  NOP ;  /* 0x0000000000007918 */ /* 0x000fc20000000000 */
[----:B------:R-:W-:Y:S04]  /*7e800*/  STL.64 [R1+0x7d0], R12 ;  /* 0x0007d00c01007387 */ /* 0x000fe80000100a00 */
[----:B------:R0:W-:Y:S04]  /*7e810*/  STL.64 [R1+0x7d8], R14 ;  /* 0x0007d80e01007387 */ /* 0x0001e80000100a00 */
[----:B0-----:R-:W4:Y:S04]  /*7e820*/  LDL.LU.64 R14, [R1+0x40f8] ;  /* 0x0040f800010e7983 */ /* 0x001f280000300a00 */
[----:B------:R-:W4:Y:S01]  /*7e830*/  LDL.LU.64 R12, [R1+0x40f0] ;  /* 0x0040f000010c7983 */ /* 0x000f220000300a00 */
[----:B-----5:R-:W-:-:S02]  /*7e840*/  F2FP.F16.E4M3.UNPACK_B R4, R5 ;  /* 0x00000005ff04723e */ /* 0x020fc400020006ff */
[----:B------:R-:W-:Y:S01]  /*7e850*/  F2FP.F16.E4M3.UNPACK_B R5, R20 ;  /* 0x00000014ff05723e */ /* 0x000fe200020006ff */
[----:B------:R-:W-:Y:S04]  /*7e860*/  STL [R1+0x10], R6 ;  /* 0x0000100601007387 */ /* 0x000fe80000100800 */
[----:B------:R-:W-:Y:S01]  /*7e870*/  STL [R1+0x14], R7 ;  /* 0x0000140701007387 */ /* 0x000fe20000100800 */
[----:B------:R-:W-:Y:S02]  /*7e880*/  IMAD.MOV.U32 R2, RZ, RZ, R6 ;  /* 0x000000ffff027224 */ /* 0x000fe400078e0006 */
[----:B------:R-:W-:Y:S01]  /*7e890*/  IMAD.MOV.U32 R3, RZ, RZ, R7 ;  /* 0x000000ffff037224 */ /* 0x000fe200078e0007 */
[----:B----4-:R-:W-:-:S15]  /*7e8a0*/  HMMA.16816.F32 R12, R16, R6, R12 ;  /* 0x00000006100c723c */ /* 0x010fde000000180c */
[----:B------:R-:W-:-:S08]  /*7e8b0*/  NOP ;  /* 0x0000000000007918 */ /* 0x000fd00000000000 */
[----:B------:R-:W-:Y:S04]  /*7e8c0*/  STL.64 [R1+0x7c0], R12 ;  /* 0x0007c00c01007387 */ /* 0x000fe80000100a00 */
[----:B------:R-:W-:Y:S04]  /*7e8d0*/  STL.64 [R1+0x7c8], R14 ;  /* 0x0007c80e01007387 */ /* 0x000fe80000100a00 */
[----:B------:R3:W-:Y:S02]  /*7e8e0*/  STL.64 [R1+0x8], R4 ;  /* 0x0000080401007387 */ /* 0x0007e40000100a00 */
[----:B---3--:R-:W-:Y:S02]  /*7e8f0*/  HMMA.16816.F32 R4, R16, R4, R24 ;  /* 0x000000041004723c */ /* 0x008fe40000001818 */
[----:B------:R-:W-:Y:S04]  /*7e900*/  STL [R1+0x4088], R2 ;  /* 0x0040880201007387 */ /* 0x000fe80000100800 */
[----:B------:R-:W3:Y:S04]  /*7e910*/  LDL.LU.64 R26, [R1+0x40e8] ;  /* 0x0040e800011a7983 */ /* 0x000ee80000300a00 */
[----:B------:R-:W4:-:S13]  /*7e920*/  LDL.LU.64 R24, [R1+0x40e0] ;  /* 0x0040e00001187983 */ /* 0x000f1a0000300a00 */
[----:B------:R-:W-:Y:S04]  /*7e930*/  STL.64 [R1+0x7b0], R4 ;  /* 0x0007b00401007387 */ /* 0x000fe80000100a00 */
[----:B------:R0:W-:Y:S04]  /*7e940*/  STL.64 [R1+0x7b8], R6 ;  /* 0x0007b80601007387 */ /* 0x0001e80000100a00 */
[----:B0-----:R-:W5:Y:S04]  /*7e950*/  LDL.LU.64 R6, [R1+0x40d8] ;  /* 0x0040d80001067983 */ /* 0x001f680000300a00 */
[----:B------:R-:W5:Y:S01]  /*7e960*/  LDL.LU.64 R4, [R1+0x40d0] ;  /* 0x0040d00001047983 */ /* 0x000f620000300a00 */
[----:B------:R-:W-:-:S02]  /*7e970*/  F2FP.F16.E4M3.UNPACK_B R12, R21 ;  /* 0x00000015ff0c723e */ /* 0x000fc400020006ff */
[----:B------:R-:W-:-:S03]  /*7e980*/  F2FP.F16.E4M3.UNPACK_B R13, R22 ;  /* 0x00000016ff0d723e */ /* 0x000fc600020006ff */
[----:B------:R-:W-:Y:S04]  /*7e990*/  STL [R1], R12 ;  /* 0x0000000c01007387 */ /* 0x000fe80000100800 */
[----:B------:R5:W-:Y:S02]  /*7e9a0*/  STL [R1+0x4], R13 ;  /* 0x0000040d01007387 */ /* 0x000be40000100800 */
[----:B-----5:R-:W-:Y:S02]  /*7e9b0*/  HMMA.16816.F32 R12, R16, R12, R4 ;  /* 0x0000000c100c723c */ /* 0x020fe40000001804 */
[----:B------:R-:W5:Y:S04]  /*7e9c0*/  LDL.LU.64 R6, [R1+0x40c8] ;  /* 0x0040c80001067983 */ /* 0x000f680000300a00 */
[----:B------:R-:W5:-:S15]  /*7e9d0*/  LDL.LU.64 R4, [R1+0x40c0] ;  /* 0x0040c00001047983 */ /* 0x000f5e0000300a00 */
[----:B------:R-:W-:-:S02]  /*7e9e0*/  NOP ;  /* 0x0000000000007918 */ /* 0x000fc40000000000 */
[----:B------:R-:W-:Y:S04]  /*7e9f0*/  STL.64 [R1+0x7a0], R12 ;  /* 0x0007a00c01007387 */ /* 0x000fe80000100a00 */
[----:B------:R0:W-:Y:S04]  /*7ea00*/  STL.64 [R1+0x7a8], R14 ;  /* 0x0007a80e01007387 */ /* 0x0001e80000100a00 */
[----:B0-----:R-:W5:Y:S04]  /*7ea10*/  LDL.LU.64 R14, [R1+0x40b8] ;  /* 0x0040b800010e7983 */ /* 0x001f680000300a00 */
[----:B------:R-:W5:Y:S01]  /*7ea20*/  LDL.LU.64 R12, [R1+0x40b0] ;  /* 0x0040b000010c7983 */ /* 0x000f620000300a00 */
[----:B------:R-:W-:-:S02]  /*7ea30*/  F2FP.F16.E4M3.UNPACK_B R28, R28 ;  /* 0x0000001cff1c723e */ /* 0x000fc400020006ff */
[----:B------:R-:W-:Y:S02]  /*7ea40*/  F2FP.F16.E4M3.UNPACK_B R29, R29 ;  /* 0x0000001dff1d723e */ /* 0x000fe400020006ff */
[----:B---3--:R-:W-:Y:S02]  /*7ea50*/  F2FP.F16.E4M3.UNPACK_B R26, R26 ;  /* 0x0000001aff1a723e */ /* 0x008fe400020006ff */
[----:B------:R-:W-:Y:S01]  /*7ea60*/  F2FP.F16.E4M3.UNPACK_B R27, R27 ;  /* 0x0000001bff1b723e */ /* 0x000fe200020006ff */
[----:B------:R-:W-:Y:S01]  /*7ea70*/  STL.64 [R1+0x3fe8], R28 ;  /* 0x003fe81c01007387 */ /* 0x000fe20000100a00 */
[----:B----4-:R-:W-:Y:S02]  /*7ea80*/  F2FP.F16.E4M3.UNPACK_B R24, R24 ;  /* 0x00000018ff18723e */ /* 0x010fe400020006ff */
[----:B------:R-:W-:Y:S02]  /*7ea90*/  F2FP.F16.E4M3.UNPACK_B R25, R25 ;  /* 0x00000019ff19723e */ /* 0x000fe400020006ff */
[----:B------:R-:W-:-:S02]  /*7eaa0*/  F2FP.F16.E4M3.UNPACK_B R22, R23 ;  /* 0x00000017ff16723e */ /* 0x000fc400020006ff */
[----:B--2---:R-:W-:Y:S01]  /*7eab0*/  F2FP.F16.E4M3.UNPACK_B R23, R0 ;  /* 0x00000000ff17723e */ /* 0x004fe200020006ff */
[----:B-----5:R-:W-:-:S15]  /*7eac0*/  HMMA.16816.F32 R4, R16, R28, R4 ;  /* 0x0000001c1004723c */ /* 0x020fde0000001804 */
[----:B------:R-:W-:-:S08]  /*7ead0*/  NOP ;  /* 0x0000000000007918 */ /* 0x000fd00000000000 */
[----:B------:R-:W-:Y:S04]  /*7eae0*/  STL.64 [R1+0x790], R4 ;  /* 0x0007900401007387 */ /* 0x000fe80000100a00 */
[----:B------:R0:W-:Y:S02]  /*7eaf0*/  STL.64 [R1+0x798], R6 ;  /* 0x0007980601007387 */ /* 0x0001e40000100a00 */
[----:B0-----:R-:W-:-:S15]  /*7eb00*/  HMMA.16816.F32 R4, R16, R26, R8 ;  /* 0x0000001a1004723c */ /* 0x001fde0000001808 */
[----:B------:R-:W-:-:S08]  /*7eb10*/  NOP ;  /* 0x0000000000007918 */ /* 0x000fd00000000000 */
[----:B------:R-:W-:Y:S04]  /*7eb20*/  STL.64 [R1+0x780], R4 ;  /* 0x0007800401007387 */ /* 0x000fe80000100a00 */
[----:B------:R0:W-:Y:S04]  /*7eb30*/  STL.64 [R1+0x788], R6 ;  /* 0x0007880601007387 */ /* 0x0001e80000100a00 */
[----:B------:R-:W2:Y:S04]  /*7eb40*/  LDL R21, [R1+0xdd8] ;  /* 0x000dd80001157983 */ /* 0x000ea80000100800 */
[----:B------:R-:W3:Y:S01]  /*7eb50*/  LDL R0, [R1+0xddc] ;  /* 0x000ddc0001007983 */ /* 0x000ee20000100800 */
[----:B0-----:R-:W-:-:S15]  /*7eb60*/  HMMA.16816.F32 R4, R16, R24, R12 ;  /* 0x000000181004723c */ /* 0x001fde000000180c */
[----:B------:R-:W-:-:S08]  /*7eb70*/  NOP ;  /* 0x0000000000007918 */ /* 0x000fd00000000000 */
[----:B------:R0:W-:Y:S04]  /*7eb80*/  STL.64 [R1+0x770], R4 ;  /* 0x0007700401007387 */ /* 0x0001e80000100a00 */
[----:B------:R1:W-:Y:S04]  /*7eb90*/  STL.64 [R1+0x778], R6 ;  /* 0x0007780601007387 */ /* 0x0003e80000100a00 */
[----:B------:R-:W4:Y:S04]  /*7eba0*/  LDL R14, [R1+0xde8] ;  /* 0x000de800010e7983 */ /* 0x000f280000100800 */
[----:B------:R-:W5:Y:S04]  /*7ebb0*/  LDL R15, [R1+0xdec] ;  /* 0x000dec00010f7983 */ /* 0x000f680000100800 */
[----:B------:R-:W5:Y:S04]  /*7ebc0*/  LDL R12, [R1+0xdf8] ;  /* 0x000df800010c7983 */ /* 0x000f680000100800 */
[----:B------:R-:W5:Y:S04]  /*7ebd0*/  LDL R13, [R1+0xdfc] ;  /* 0x000dfc00010d7983 */ /* 0x000f680000100800 */
[----:B------:R-:W5:Y:S04]  /*7ebe0*/  LDL.LU R2, [R1+0x2de0] ;  /* 0x002de00001027983 */ /* 0x000f680000300800 */
[----:B0-----:R-:W2:Y:S04]  /*7ebf0*/  LDL.LU R4, [R1+0x2ddc] ;  /* 0x002ddc0001047983 */ /* 0x001ea80000300800 */
[----:B------:R-:W2:Y:S04]  /*7ec00*/  LDL.LU R5, [R1+0x2de4] ;  /* 0x002de40001057983 */ /* 0x000ea80000300800 */
[----:B------:R-:W5:Y:S04]  /*7ec10*/  LDL.LU R28, [R1+0x2df0] ;  /* 0x002df000011c7983 */ /* 0x000f680000300800 */
[----:B-1----:R-:W3:Y:S04]  /*7ec20*/  LDL.LU R6, [R1+0x2dec] ;  /* 0x002dec0001067983 */ /* 0x002ee80000300800 */
[----:B------:R-:W5:Y:S04]  /*7ec30*/  LDL R10, [R1+0xe08] ;  /* 0x000e0800010a7983 */ /* 0x000f680000100800 */
[----:B------:R-:W5:Y:S04]  /*7ec40*/  LDL R11, [R1+0xe0c] ;  /* 0x000e0c00010b7983 */ /* 0x000f680000100800 */
[----:B------:R-:W5:Y:S04]  /*7ec50*/  LDL.LU R29, [R1+0x2df8] ;  /* 0x002df800011d7983 */ /* 0x000f680000300800 */
        /* <DEDUP_REMOVED lines=18> */
[----:B------:R-:W3:Y:S01]  /*7ed80*/  LDL.LU R27, [R1+0xdc] ;  /* 0x0000dc00011b7983 */ /* 0x000ee20000300800 */
[----:B------:R-:W-:-:S02]  /*7ed90*/  F2FP.F16.E4M3.UNPACK_B R20, R21 ;  /* 0x00000015ff14723e */ /* 0x000fc400020006ff */
[----:B------:R-:W-:-:S07]  /*7eda0*/  F2FP.F16.E4M3.UNPACK_B R21, R0 ;  /* 0x00000000ff15723e */ /* 0x000fce00020006ff */
[C---:B--2---:R-:W-:Y:S06]  /*7edb0*/  HMMA.16816.F32 R4, R16.reuse, R20, R4 ;  /* 0x000000141004723c */ /* 0x044fec0000001804 */
[----:B---3--:R-:W-:-:S15]  /*7edc0*/  HMMA.16816.F32 R24, R16, R22, R24 ;  /* 0x000000161018723c */ /* 0x008fde0000001818 */
[----:B------:R-:W-:-:S08]  /*7edd0*/  NOP ;  /* 0x0000000000007918 */ /* 0x000fd00000000000 */
[----:B------:R0:W-:Y:S04]  /*7ede0*/  STL.64 [R1+0x760], R24 ;  /* 0x0007601801007387 */ /* 0x0001e80000100a00 */
[----:B------:R1:W-:Y:S01]  /*7edf0*/  STL [R1+0x768], R26 ;  /* 0x0007681a01007387 */ /* 0x0003e20000100800 */
[----:B------:R-:W-:-:S03]  /*7ee00*/  IMAD.MOV.U32 R0, RZ, RZ, R27 ;  /* 0x000000ffff007224 */ /* 0x000fc600078e001b */
[----:B0-----:R-:W2:Y:S04]  /*7ee10*/  LDL.LU R24, [R1+0x110] ;  /* 0x0001100001187983 */ /* 0x001ea80000300800 */
[----:B------:R-:W2:Y:S04]  /*7ee20*/  LDL.LU R25, [R1+0x114] ;  /* 0x0001140001197983 */ /* 0x000ea80000300800 */
[----:B-1----:R-:W2:Y:S04]  /*7ee30*/  LDL.LU R26, [R1+0x118] ;  /* 0x00011800011a7983 */ /* 0x002ea80000300800 */
[----:B------:R-:W2:Y:S04]  /*7ee40*/  LDL.LU R27, [R1+0x11c] ;  /* 0x00011c00011b7983 */ /* 0x000ea80000300800 */
[----:B------:R-:W3:Y:S04]  /*7ee50*/  LDL R8, [R1+0xe18] ;  /* 0x000e180001087983 */ /* 0x000ee80000100800 */
[----:B------:R-:W3:Y:S04]  /*7ee60*/  LDL R9, [R1+0xe1c] ;  /* 0x000e1c0001097983 */ /* 0x000ee80000100800 */
[----:B------:R0:W-:Y:S04]  /*7ee70*/  STL [R1+0x3900], R0 ;  /* 0x0039000001007387 */ /* 0x0001e80000100800 */
[----:B------:R-:W-:Y:S04]  /*7ee80*/  STL.64 [R1+0x750], R4 ;  /* 0x0007500401007387 */ /* 0x000fe80000100a00 */
[----:B------:R1:W-:Y:S01]  /*7ee90*/  STL [R1+0x75c], R7 ;  /* 0x00075c0701007387 */ /* 0x0003e20000100800 */
[----:B0-----:R-:W-:-:S03]  /*7eea0*/  IMAD.MOV.U32 R0, RZ, RZ, R6 ;  /* 0x000000ffff007224 */ /* 0x001fc600078e0006 */
[----:B-1----:R-:W2:Y:S04]  /*7eeb0*/  LDL.LU.64 R6, [R1+0x40a8] ;  /* 0x0040a80001067983 */ /* 0x002ea80000300a00 */
[----:B------:R-:W2:Y:S01]  /*7eec0*/  LDL.LU.64 R4, [R1+0x40a0] ;  /* 0x0040a00001047983 */ /* 0x000ea20000300a00 */
[----:B----4-:R-:W-:Y:S02]  /*7eed0*/  F2FP.F16.E4M3.UNPACK_B R14, R14 ;  /* 0x0000000eff0e723e */ /* 0x010fe400020006ff */
[----:B-----5:R-:W-:Y:S01]  /*7eee0*/  F2FP.F16.E4M3.UNPACK_B R15, R15 ;  /* 0x0000000fff0f723e */ /* 0x020fe200020006ff */
[----:B------:R-:W-:Y:S04]  /*7eef0*/  STL.64 [R1+0x3fe0], R22 ;  /* 0x003fe01601007387 */ /* 0x000fe80000100a00 */
[----:B------:R0:W-:Y:S04]  /*7ef00*/  STL.64 [R1+0x3fd8], R20 ;  /* 0x003fd81401007387 */ /* 0x0001e80000100a00 */
[----:B0-----:R-:W4:Y:S04]  /*7ef10*/  LDL.LU R20, [R1+0x100] ;  /* 0x0001000001147983 */ /* 0x001f280000300800 */
[----:B------:R-:W4:Y:S04]  /*7ef20*/  LDL.LU R21, [R1+0x104] ;  /* 0x0001040001157983 */ /* 0x000f280000300800 */
[----:B------:R-:W4:Y:S04]  /*7ef30*/  LDL.LU R22, [R1+0x108] ;  /* 0x0001080001167983 */ /* 0x000f280000300800 */
[----:B------:R-:W4:Y:S04]  /*7ef40*/  LDL.LU R23, [R1+0x10c] ;  /* 0x00010c0001177983 */ /* 0x000f280000300800 */
[----:B------:R0:W-:Y:S01]  /*7ef50*/  STL [R1+0x3904], R0 ;  /* 0x0039040001007387 */ /* 0x0001e20000100800 */
[----:B--2---:R-:W-:-:S15]  /*7ef60*/  HMMA.16816.F32 R4, R16, R14, R4 ;  /* 0x0000000e1004723c */ /* 0x004fde0000001804 */
[----:B------:R-:W-:-:S08]  /*7ef70*/  NOP ;  /* 0x0000000000007918 */ /* 0x000fd00000000000 */
[----:B------:R-:W-:Y:S04]  /*7ef80*/  STL.64 [R1+0x740], R4 ;  /* 0x0007400401007387 */ /* 0x000fe80000100a00 */
[----:B------:R1:W-:Y:S01]  /*7ef90*/  STL [R1+0x748], R6 ;  /* 0x0007480601007387 */ /* 0x0003e20000100800 */
[----:B0-----:R-:W-:-:S03]  /*7efa0*/  IMAD.MOV.U32 R0, RZ, RZ, R7 ;  /* 0x000000ffff007224 */ /* 0x001fc600078e0007 */
[----:B-1----:R-:W2:Y:S04]  /*7efb0*/  LDL.LU.64 R6, [R1+0x4098] ;  /* 0x0040980001067983 */ /* 0x002ea80000300a00 */
[----:B------:R-:W5:Y:S01]  /*7efc0*/  LDL.LU.64 R4, [R1+0x4090] ;  /* 0x0040900001047983 */ /* 0x000f620000300a00 */
[----:B------:R-:W-:Y:S02]  /*7efd0*/  F2FP.F16.E4M3.UNPACK_B R12, R12 ;  /* 0x0000000cff0c723e */ /* 0x000fe400020006ff */
[----:B------:R-:W-:-:S07]  /*7efe0*/  F2FP.F16.E4M3.UNPACK_B R13, R13 ;  /* 0x0000000dff0d723e */ /* 0x000fce00020006ff */
[----:B----4-:R-:W-:Y:S01]  /*7eff0*/  HMMA.16816.F32 R20, R16, R12, R20 ;  /* 0x0000000c1014723c */ /* 0x010fe20000001814 */
[----:B------:R0:W-:Y:S04]  /*7f000*/  STL [R1+0x3948], R0 ;  /* 0x0039480001007387 */ /* 0x0001e80000100800 */
[----:B0-----:R-:W4:Y:S01]  /*7f010*/  LDL.LU R0, [R1+0x2de8] ;  /* 0x002de80001007983 */ /* 0x001f220000300800 */
[----:B-----5:R-:W-:-:S03]  /*7f020*/  IMAD R4, R4, 0x100, R2 ;  /* 0x0000010004047824 */ /* 0x020fc600078e0202 */
[----:B------:R-:W5:Y:S04]  /*7f030*/  LDL.LU R2, [R1+0x4088] ;  /* 0x0040880001027983 */ /* 0x000f680000300800 */
[----:B------:R-:W-:Y:S04]  /*7f040*/  STL.64 [R1+0x3fc0], R14 ;  /* 0x003fc00e01007387 */ /* 0x000fe80000100a00 */
[----:B------:R-:W-:Y:S06]  /*7f050*/  STL.64 [R1+0x3fb8], R12 ;  /* 0x003fb80c01007387 */ /* 0x000fec0000100a00 */
[----:B------:R0:W-:Y:S04]  /*7f060*/  STL.64 [R1+0x730], R20 ;  /* 0x0007301401007387 */ /* 0x0001e80000100a00 */
[----:B------:R1:W-:Y:S04]  /*7f070*/  STL.64 [R1+0x738], R22 ;  /* 0x0007381601007387 */ /* 0x0003e80000100a00 */
[----:B0-----:R-:W3:Y:S04]  /*7f080*/  LDL.LU R20, [R1+0x270] ;  /* 0x0002700001147983 */ /* 0x001ee80000300800 */
[----:B------:R-:W3:Y:S04]  /*7f090*/  LDL.LU R21, [R1+0x274] ;  /* 0x0002740001157983 */ /* 0x000ee80000300800 */
[----:B-1----:R-:W2:Y:S04]  /*7f0a0*/  LDL.LU R22, [R1+0x278] ;  /* 0x0002780001167983 */ /* 0x002ea80000300800 */
[----:B------:R-:W2:Y:S01]  /*7f0b0*/  LDL.LU R23, [R1+0x27c] ;  /* 0x00027c0001177983 */ /* 0x000ea20000300800 */
[----:B------:R-:W-:-:S02]  /*7f0c0*/  F2FP.F16.E4M3.UNPACK_B R10, R10 ;  /* 0x0000000aff0a723e */ /* 0x000fc400020006ff */
[----:B------:R-:W-:-:S07]  /*7f0d0*/  F2FP.F16.E4M3.UNPACK_B R11, R11 ;  /* 0x0000000bff0b723e */ /* 0x000fce00020006ff */
[----:B------:R-:W-:Y:S01]  /*7f0e0*/  HMMA.16816.F32 R12, R16, R10, R24 ;  /* 0x0000000a100c723c */ /* 0x000fe20000001818 */
[----:B--2---:R5:W-:Y:S04]  /*7f0f0*/  STL.64 [R1+0x4008], R22 ;  /* 0x0040081601007387 */ /* 0x004be80000100a00 */
[----:B---3--:R0:W-:Y:S04]  /*7f100*/  STL.64 [R1+0x4000], R20 ;  /* 0x0040001401007387 */ /* 0x0081e80000100a00 */
[----:B------:R-:W2:-:S14]  /*7f110*/  LDL.LU R24, [R1+0x290] ;  /* 0x0002900001187983 */ /* 0x000e9c0000300800 */
[----:B------:R-:W-:Y:S04]  /*7f120*/  STL.64 [R1+0x820], R12 ;  /* 0x0008200c01007387 */ /* 0x000fe80000100a00 */
[----:B------:R-:W-:Y:S04]  /*7f130*/  STL.64 [R1+0x828], R14 ;  /* 0x0008280e01007387 */ /* 0x000fe80000100a00 */
[----:B------:R-:W2:Y:S04]  /*7f140*/  LDL.LU R25, [R1+0x294] ;  /* 0x0002940001197983 */ /* 0x000ea80000300800 */
[----:B------:R-:W3:Y:S04]  /*7f150*/  LDL.LU R26, [R1+0x298] ;  /* 0x00029800011a7983 */ /* 0x000ee80000300800 */
[----:B------:R-:W3:Y:S01]  /*7f160*/  LDL.LU R27, [R1+0x29c] ;  /* 0x00029c00011b7983 */ /* 0x000ee20000300800 */
[----:B-----5:R-:W-:-:S02]  /*7f170*/  IMAD.MOV.U32 R22, RZ, RZ, R2 ;  /* 0x000000ffff167224 */ /* 0x020fc400078e0002 */
[----:B------:R-:W-:Y:S01]  /*7f180*/  IMAD.MOV.U32 R23, RZ, RZ, R3 ;  /* 0x000000ffff177224 */ /* 0x000fe200078e0003 */
[----:B---3--:R-:W-:Y:S04]  /*7f190*/  STL.64 [R1+0x4018], R26 ;  /* 0x0040181a01007387 */ /* 0x008fe80000100a00 */
[----:B--2---:R1:W-:Y:S04]  /*7f1a0*/  STL.64 [R1+0x4010], R24 ;  /* 0x0040101801007387 */ /* 0x0043e80000100a00 */
[----:B------:R-:W2:Y:S04]  /*7f1b0*/  LDL.LU R2, [R1+0x4084] ;  /* 0x0040840001027983 */ /* 0x000ea80000300800 */
[----:B------:R-:W3:Y:S04]  /*7f1c0*/  LDL.LU R3, [R1+0x4080] ;  /* 0x0040800001037983 */ /* 0x000ee80000300800 */
[----:B0-----:R-:W5:Y:S04]  /*7f1d0*/  LDL.64 R20, [R1+0x18] ;  /* 0x0000180001147983 */ /* 0x001f680000100a00 */
[----:B------:R-:W-:Y:S04]  /*7f1e0*/  STL.64 [R1+0x4038], R22 ;  /* 0x0040381601007387 */ /* 0x000fe80000100a00 */
[----:B-----5:R-:W-:Y:S04]  /*7f1f0*/  STL.64 [R1+0x4030], R20 ;  /* 0x0040301401007387 */ /* 0x020fe80000100a00 */
[----:B-1----:R-:W5:Y:S04]  /*7f200*/  LDL.LU R24, [R1+0x2a0] ;  /* 0x0002a00001187983 */ /* 0x002f680000300800 */
[----:B------:R-:W5:Y:S04]  /*7f210*/  LDL.LU R25, [R1+0x2a4] ;  /* 0x0002a40001197983 */ /* 0x000f680000300800 */
[----:B------:R-:W4:Y:S04]  /*7f220*/  LDL.LU R26, [R1+0x2a8] ;  /* 0x0002a800011a7983 */ /* 0x000f280000300800 */
[----:B------:R-:W4:Y:S04]  /*7f230*/  LDL.LU R27, [R1+0x2ac] ;  /* 0x0002ac00011b7983 */ /* 0x000f280000300800 */
[----:B----4-:R-:W-:Y:S04]  /*7f240*/  STL.64 [R1+0x4028], R26 ;  /* 0x0040281a01007387 */ /* 0x010fe80000100a00 */
[----:B-----5:R0:W-:Y:S04]  /*7f250*/  STL.64 [R1+0x4020], R24 ;  /* 0x0040201801007387 */ /* 0x0201e80000100a00 */
[----:B0-----:R-:W4:Y:S04]  /*7f260*/  LDL.LU R24, [R1+0x2b0] ;  /* 0x0002b00001187983 */ /* 0x001f280000300800 */
[----:B------:R-:W4:Y:S04]  /*7f270*/  LDL.LU R25, [R1+0x2b4] ;  /* 0x0002b40001197983 */ /* 0x000f280000300800 */
[----:B------:R-:W5:Y:S04]  /*7f280*/  LDL.LU R26, [R1+0x2b8] ;  /* 0x0002b800011a7983 */ /* 0x000f680000300800 */
[----:B------:R-:W5:Y:S01]  /*7f290*/  LDL.LU R27, [R1+0x2bc] ;  /* 0x0002bc00011b7983 */ /* 0x000f620000300800 */
[----:B------:R-:W-:-:S02]  /*7f2a0*/  IMAD R5, R5, 0x100, R0 ;  /* 0x0000010005057824 */ /* 0x000fc400078e0200 */
[----:B---3--:R-:W-:Y:S02]  /*7f2b0*/  IMAD.MOV.U32 R22, RZ, RZ, R3 ;  /* 0x000000ffff167224 */ /* 0x008fe400078e0003 */
[----:B--2---:R-:W-:Y:S01]  /*7f2c0*/  IMAD.MOV.U32 R23, RZ, RZ, R2 ;  /* 0x000000ffff177224 */ /* 0x004fe200078e0002 */
[----:B------:R-:W2:Y:S04]  /*7f2d0*/  LDL R3, [R1+0xe3c] ;  /* 0x000e3c0001037983 */ /* 0x000ea80000100800 */
[----:B------:R-:W3:Y:S04]  /*7f2e0*/  LDL R2, [R1+0xe38] ;  /* 0x000e380001027983 */ /* 0x000ee80000100800 */
        /* <DEDUP_REMOVED lines=26> */
[----:B------:R-:W4:Y:S04]  /*7f490*/  LDL.LU R26, [R1+0x868] ;  /* 0x00086800011a7983 */ /* 0x000f280000300800 */
[----:B------:R-:W4:Y:S01]  /*7f4a0*/  LDL.LU R27, [R1+0x86c] ;  /* 0x00086c00011b7983 */ /* 0x000f220000300800 */
        /* <DEDUP_REMOVED lines=15> */
[----:B---3--:R-:W-:-:S02]  /*7f5a0*/  F2FP.F16.E4M3.UNPACK_B R2, R2 ;  /* 0x00000002ff02723e */ /* 0x008fc400020006ff */
[----:B--2---:R-:W-:Y:S02]  /*7f5b0*/  F2FP.F16.E4M3.UNPACK_B R3, R3 ;  /* 0x00000003ff03723e */ /* 0x004fe400020006ff */
[----:B------:R-:W-:Y:S02]  /*7f5c0*/  F2FP.F16.E4M3.UNPACK_B R20, R21 ;  /* 0x00000015ff14723e */ /* 0x000fe400020006ff */
[----:B------:R-:W-:Y:S01]  /*7f5d0*/  F2FP.F16.E4M3.UNPACK_B R21, R0 ;  /* 0x00000000ff15723e */ /* 0x000fe200020006ff */
[----:B------:R0:W-:Y:S04]  /*7f5e0*/  STL [R1+0x3f78], R8 ;  /* 0x003f780801007387 */ /* 0x0001e80000100800 */
[----:B------:R-:W-:Y:S04]  /*7f5f0*/  STL [R1+0x20], R20 ;  /* 0x0000201401007387 */ /* 0x000fe80000100800 */
[----:B------:R1:W-:Y:S04]  /*7f600*/  STL [R1+0x3f74], R9 ;  /* 0x003f740901007387 */ /* 0x0003e80000100800 */
[----:B------:R-:W-:Y:S04]  /*7f610*/  STL [R1+0x24], R21 ;  /* 0x0000241501007387 */ /* 0x000fe80000100800 */
[----:B0-----:R-:W2:Y:S04]  /*7f620*/  LDL R8, [R1] ;  /* 0x0000000001087983 */ /* 0x001ea80000100800 */
[----:B-1----:R-:W2:Y:S01]  /*7f630*/  LDL R9, [R1+0x4] ;  /* 0x0000040001097983 */ /* 0x002ea20000100800 */
[----:B----4-:R-:W-:-:S15]  /*7f640*/  HMMA.16816.F32 R24, R16, R2, R24 ;  /* 0x000000021018723c */ /* 0x010fde0000001818 */
[----:B------:R-:W-:-:S08]  /*7f650*/  NOP ;  /* 0x0000000000007918 */ /* 0x000fd00000000000 */
[----:B------:R-:W-:Y:S04]  /*7f660*/  STL.64 [R1+0x850], R24 ;  /* 0x0008501801007387 */ /* 0x000fe80000100a00 */
[----:B------:R0:W-:Y:S04]  /*7f670*/  STL.64 [R1+0x858], R26 ;  /* 0x0008581a01007387 */ /* 0x0001e80000100a00 */
[----:B0-----:R-:W3:Y:S04]  /*7f680*/  LDL.LU.64 R26, [R1+0x4068] ;  /* 0x00406800011a7983 */ /* 0x001ee80000300a00 */
[----:B------:R-:W3:Y:S01]  /*7f690*/  LDL.LU.64 R24, [R1+0x4060] ;  /* 0x0040600001187983 */ /* 0x000ee20000300a00 */
[----:B------:R-:W-:-:S02]  /*7f6a0*/  F2FP.F16.E4M3.UNPACK_B R4, R4 ;  /* 0x00000004ff04723e */ /* 0x000fc400020006ff */
[----:B------:R-:W-:Y:S02]  /*7f6b0*/  F2FP.F16.E4M3.UNPACK_B R5, R5 ;  /* 0x00000005ff05723e */ /* 0x000fe400020006ff */
[----:B------:R-:W-:Y:S02]  /*7f6c0*/  F2FP.F16.E4M3.UNPACK_B R6, R6 ;  /* 0x00000006ff06723e */ /* 0x000fe400020006ff */
[----:B------:R-:W-:Y:S01]  /*7f6d0*/  F2FP.F16.E4M3.UNPACK_B R7, R7 ;  /* 0x00000007ff07723e */ /* 0x000fe200020006ff */
[----:B---3--:R-:W-:Y:S01]  /*7f6e0*/  HMMA.16816.F32 R16, R16, R20, R24 ;  /* 0x000000141010723c */ /* 0x008fe20000001818 */
[----:B------:R-:W3:Y:S04]  /*7f6f0*/  LDL.LU.64 R26, [R1+0x4058] ;  /* 0x00405800011a7983 */ /* 0x000ee80000300a00 */
[----:B------:R-:W3:Y:S01]  /*7f700*/  LDL.LU.64 R24, [R1+0x4050] ;  /* 0x0040500001187983 */ /* 0x000ee20000300a00 */
[----:B------:R-:W-:-:S02]  /*7f710*/  IMAD.MOV.U32 R11, RZ, RZ, R20 ;  /* 0x000000ffff0b7224 */ /* 0x000fc400078e0014 */
[----:B------:R-:W-:-:S15]  /*7f720*/  IMAD.MOV.U32 R10, RZ, RZ, R21 ;  /* 0x000000ffff0a7224 */ /* 0x000fde00078e0015 */
        /* <DEDUP_REMOVED lines=10> */
[----:B------:R-:W-:Y:S04]  /*7f7d0*/  STL.64 [R1+0x720], R20 ;  /* 0x0007201401007387 */ /* 0x000fe80000100a00 */
[----:B------:R0:W-:Y:S04]  /*7f7e0*/  STL.64 [R1+0x728], R22 ;  /* 0x0007281601007387 */ /* 0x0001e80000100a00 */
[----:B0-----:R-:W4:Y:S04]  /*7f7f0*/  LDL.LU.64 R22, [R1+0x4038] ;  /* 0x0040380001167983 */ /* 0x001f280000300a00 */
[----:B------:R-:W3:Y:S02]  /*7f800*/  LDL.LU.64 R20, [R1+0x4030] ;  /* 0x0040300001147983 */ /* 0x000ee40000300a00 */
[----:B---3--:R-:W-:-:S15]  /*7f810*/  HMMA.16816.F32 R24, R4, R20, R24 ;  /* 0x000000140418723c */ /* 0x008fde0000001818 */
        /* <DEDUP_REMOVED lines=8> */
[----:B------:R-:W3:Y:S04]  /*7f8a0*/  LDL.LU.64 R26, [R1+0x4018] ;  /* 0x00401800011a7983 */ /* 0x000ee80000300a00 */
[----:B------:R-:W3:Y:S01]  /*7f8b0*/  LDL.LU.64 R24, [R1+0x4010] ;  /* 0x0040100001187983 */ /* 0x000ee20000300a00 */
[----:B-----5:R-:W-:-:S15]  /*7f8c0*/  IMAD.MOV.U32 R0, RZ, RZ, R29 ;  /* 0x000000ffff007224 */ /* 0x020fde00078e001d */
[----:B------:R-:W-:Y:S04]  /*7f8d0*/  STL.64 [R1+0x700], R20 ;  /* 0x0007001401007387 */ /* 0x000fe80000100a00 */
[----:B------:R0:W-:Y:S04]  /*7f8e0*/  STL.64 [R1+0x708], R22 ;  /* 0x0007081601007387 */ /* 0x0001e80000100a00 */
[----:B0-----:R-:W4:Y:S04]  /*7f8f0*/  LDL.LU.64 R22, [R1+0x4008] ;  /* 0x0040080001167983 */ /* 0x001f280000300a00 */
[----:B------:R-:W4:Y:S01]  /*7f900*/  LDL.LU.64 R20, [R1+0x4000] ;  /* 0x0040000001147983 */ /* 0x000f220000300a00 */
[----:B---3--:R-:W-:-:S15]  /*7f910*/  HMMA.16816.F32 R24, R4, R28, R24 ;  /* 0x0000001c0418723c */ /* 0x008fde0000001818 */
[----:B------:R-:W-:-:S08]  /*7f920*/  NOP ;  /* 0x0000000000007918 */ /* 0x000fd00000000000 */
[----:B------:R-:W-:Y:S04]  /*7f930*/  STL.64 [R1+0x6f0], R24 ;  /* 0x0006f01801007387 */ /* 0x000fe80000100a00 */
[----:B------:R0:W-:Y:S04]  /*7f940*/  STL.64 [R1+0x6f8], R26 ;  /* 0x0006f81a01007387 */ /* 0x0001e80000100a00 */
[----:B0-----:R-:W3:Y:S04]  /*7f950*/  LDL.LU.64 R26, [R1+0x3ff8] ;  /* 0x003ff800011a7983 */ /* 0x001ee80000300a00 */
[----:B------:R-:W5:Y:S04]  /*7f960*/  LDL.LU.64 R24, [R1+0x3ff0] ;  /* 0x003ff00001187983 */ /* 0x000f680000300a00 */
[----:B------:R-:W4:Y:S01]  /*7f970*/  LDL.LU.64 R28, [R1+0x3fe8] ;  /* 0x003fe800011c7983 */ /* 0x000f220000300a00 */
[----:B--2---:R-:W-:-:S15]  /*7f980*/  HMMA.16816.F32 R16, R4, R8, R16 ;  /* 0x000000080410723c */ /* 0x004fde0000001810 */
[----:B------:R-:W-:-:S08]  /*7f990*/  NOP ;  /* 0x0000000000007918 */ /* 0x000fd00000000000 */
[----:B------:R-:W-:Y:S04]  /*7f9a0*/  STL.64 [R1+0x6e0], R16 ;  /* 0x0006e01001007387 */ /* 0x000fe80000100a00 */
[----:B------:R4:W-:Y:S02]  /*7f9b0*/  STL.64 [R1+0x6e8], R18 ;  /* 0x0006e81201007387 */ /* 0x0009e40000100a00 */
[C---:B----4-:R-:W-:Y:S06]  /*7f9c0*/  HMMA.16816.F32 R16, R4.reuse, R28, R20 ;  /* 0x0000001c0410723c */ /* 0x050fec0000001814 */
[----:B---3--:R-:W-:Y:S01]  /*7f9d0*/  HMMA.16816.F32 R12, R4, R26, R12 ;  /* 0x0000001a040c723c */ /* 0x008fe2000000180c */
        /* <DEDUP_REMOVED lines=1223> */
[----:B0-----:R-:W-:Y:S01]  /*84650*/  HMMA.16816.F32 R8, R16, R2, R12 ;  /* 0x000000021008723c */ /* 0x001fe2000000180c */
[----:B------:R-:W-:-:S15]  /*84660*/  IMAD R7, R0, 0x100, R7 ;  /* 0x0000010000077824 */ /* 0x000fde00078e0207 */
[----:B------:R-:W-:-:S07]  /*84670*/  NOP ;  /* 0x0000000000007918 */ /* 0x000fce0000000000 */
[----:B------:R0:W-:Y:S04]  /*84680*/  STL.64 [R1+0x4d0], R8 ;  /* 0x0004d00801007387 */ /* 0x0001e80000100a00 */
[----:B------:R1:W-:Y:S04]  /*84690*/  STL.64 [R1+0x4d8], R10 ;  /* 0x0004d80a01007387 */ /* 0x0003e80000100a00 */
[----:B0-----:R-:W3:Y:S01]  /*846a0*/  LDL.LU R8, [R1+0x840] ;  /* 0x0008400001087983 */ /* 0x001ee20000300800 */
[----:B--2---:R-:W-:Y:S06]  /*846b0*/  HMMA.16816.F32 R12, R16, R26, R20 ;  /* 0x0000001a100c723c */ /* 0x004fec0000001814 */
[----:B------:R-:W-:-:S15]  /*846c0*/  IMAD.MOV.U32 R0, RZ, RZ, R27 ;  /* 0x000000ffff007224 */ /* 0x000fde00078e001b */
[----:B------:R-:W-:-:S02]  /*846d0*/  NOP ;  /* 0x0000000000007918 */ /* 0x000fc40000000000 */
[----:B------:R0:W-:Y:S04]  /*846e0*/  STL.64 [R1+0x130], R12 ;  /* 0x0001300c01007387 */ /* 0x0001e80000100a00 */
[----:B------:R2:W-:Y:S04]  /*846f0*/  STL.64 [R1+0x138], R14 ;  /* 0x0001380e01007387 */ /* 0x0005e80000100a00 */
[----:B------:R-:W3:Y:S04]  /*84700*/  LDL.LU R9, [R1+0x844] ;  /* 0x0008440001097983 */ /* 0x000ee80000300800 */
[----:B-1----:R-:W4:Y:S04]  /*84710*/  LDL.LU R10, [R1+0x848] ;  /* 0x00084800010a7983 */ /* 0x002f280000300800 */
[----:B------:R-:W4:Y:S04]  /*84720*/  LDL.LU R11, [R1+0x84c] ;  /* 0x00084c00010b7983 */ /* 0x000f280000300800 */
[----:B0-----:R-:W5:Y:S04]  /*84730*/  LDL.LU R12, [R1+0x880] ;  /* 0x00088000010c7983 */ /* 0x001f680000300800 */
[----:B------:R-:W5:Y:S04]  /*84740*/  LDL.LU R13, [R1+0x884] ;  /* 0x00088400010d7983 */ /* 0x000f680000300800 */
[----:B--2---:R-:W2:Y:S04]  /*84750*/  LDL.LU R14, [R1+0x888] ;  /* 0x00088800010e7983 */ /* 0x004ea80000300800 */
[----:B------:R-:W2:Y:S04]  /*84760*/  LDL.LU R15, [R1+0x88c] ;  /* 0x00088c00010f7983 */ /* 0x000ea80000300800 */
[----:B------:R-:W3:Y:S04]  /*84770*/  LDL.LU R20, [R1+0x8a0] ;  /* 0x0008a00001147983 */ /* 0x000ee80000300800 */
[----:B------:R-:W3:Y:S04]  /*84780*/  LDL.LU R21, [R1+0x8a4] ;  /* 0x0008a40001157983 */ /* 0x000ee80000300800 */
[----:B------:R-:W4:Y:S04]  /*84790*/  LDL.LU R22, [R1+0x8a8] ;  /* 0x0008a80001167983 */ /* 0x000f280000300800 */
[----:B------:R-:W4:Y:S04]  /*847a0*/  LDL.LU R23, [R1+0x8ac] ;  /* 0x0008ac0001177983 */ /* 0x000f280000300800 */
[----:B------:R-:W5:Y:S04]  /*847b0*/  LDL.LU R24, [R1+0x8c0] ;  /* 0x0008c00001187983 */ /* 0x000f680000300800 */
[----:B------:R-:W5:Y:S04]  /*847c0*/  LDL.LU R25, [R1+0x8c4] ;  /* 0x0008c40001197983 */ /* 0x000f680000300800 */
[----:B------:R-:W2:Y:S04]  /*847d0*/  LDL.LU R26, [R1+0x8c8] ;  /* 0x0008c800011a7983 */ /* 0x000ea80000300800 */
[----:B------:R-:W2:Y:S04]  /*847e0*/  LDL.LU R27, [R1+0x8cc] ;  /* 0x0008cc00011b7983 */ /* 0x000ea80000300800 */
[----:B--2---:R0:W-:Y:S04]  /*847f0*/  STL.64 [R1+0x39d8], R26 ;  /* 0x0039d81a01007387 */ /* 0x0041e80000100a00 */
[----:B0-----:R-:W2:Y:S04]  /*84800*/  LDL.LU R26, [R1] ;  /* 0x00000000011a7983 */ /* 0x001ea80000300800 */
[----:B------:R-:W2:Y:S04]  /*84810*/  LDL.LU R27, [R1+0x4] ;  /* 0x00000400011b7983 */ /* 0x000ea80000300800 */
[----:B-----5:R-:W-:Y:S04]  /*84820*/  STL.64 [R1+0x39d0], R24 ;  /* 0x0039d01801007387 */ /* 0x020fe80000100a00 */
[----:B--2---:R-:W-:Y:S04]  /*84830*/  STL.64 [R1+0x39f0], R26 ;  /* 0x0039f01a01007387 */ /* 0x004fe80000100a00 */
[----:B----4-:R-:W-:Y:S04]  /*84840*/  STL.64 [R1+0x39b8], R22 ;  /* 0x0039b81601007387 */ /* 0x010fe80000100a00 */
        /* <DEDUP_REMOVED lines=40> */
[----:B------:R-:W-:-:S03]  /*84ad0*/  F2FP.F16.E4M3.UNPACK_B R4, R4 ;  /* 0x00000004ff04723e */ /* 0x000fc600020006ff */
        /* <DEDUP_REMOVED lines=22> */
[----:B------:R-:W-:-:S02]  /*84c40*/  F2FP.F16.E4M3.UNPACK_B R5, R5 ;  /* 0x00000005ff05723e */ /* 0x000fc400020006ff */
[----:B------:R-:W-:Y:S02]  /*84c50*/  F2FP.F16.E4M3.UNPACK_B R6, R6 ;  /* 0x00000006ff06723e */ /* 0x000fe400020006ff */
[----:B------:R-:W-:-:S07]  /*84c60*/  F2FP.F16.E4M3.UNPACK_B R7, R7 ;  /* 0x00000007ff07723e */ /* 0x000fce00020006ff */
        /* <DEDUP_REMOVED lines=78> */
[----:B------:R-:W5:Y:S04]  /*85150*/  LDL.LU.64 R12, [R1+0x3980] ;  /* 0x00398000010c7983 */ /* 0x000f680000300a00 */
[----:B------:R-:W4:Y:S04]  /*85160*/  LDL.LU R20, [R1+0x2ec0] ;  /* 0x002ec00001147983 */ /* 0x000f280000300800 */
[----:B------:R-:W4:Y:S01]  /*85170*/  LDL.LU R21, [R1+0x2ec8] ;  /* 0x002ec80001157983 */ /* 0x000f220000300800 */
        /* <DEDUP_REMOVED lines=16> */
[C---:B--2---:R-:W-:Y:S06]  /*85280*/  HMMA.16816.F32 R16, R4.reuse, R10, R16 ;  /* 0x0000000a0410723c */ /* 0x044fec0000001810 */
[----:B---3--:R-:W-:-:S15]  /*85290*/  HMMA.16816.F32 R8, R4, R8, R12 ;  /* 0x000000080408723c */ /* 0x008fde000000180c */
[----:B------:R-:W-:-:S02]  /*852a0*/  NOP ;  /* 0x0000000000007918 */ /* 0x000fc40000000000 */
[----:B------:R-:W-:Y:S04]  /*852b0*/  STL.64 [R1+0x60], R16 ;  /* 0x0000601001007387 */ /* 0x000fe80000100a00 */
[----:B------:R0:W-:Y:S04]  /*852c0*/  STL.64 [R1+0x68], R18 ;  /* 0x0000681201007387 */ /* 0x0001e80000100a00 */
[----:B0-----:R-:W2:Y:S04]  /*852d0*/  LDL.LU.64 R18, [R1+0x3958] ;  /* 0x0039580001127983 */ /* 0x001ea80000300a00 */
[----:B------:R-:W4:Y:S04]  /*852e0*/  LDL.LU.64 R16, [R1+0x3950] ;  /* 0x0039500001107983 */ /* 0x000f280000300a00 */
[----:B------:R-:W-:Y:S04]  /*852f0*/  STL.64 [R1+0x50], R8 ;  /* 0x0000500801007387 */ /* 0x000fe80000100a00 */
[----:B------:R0:W-:Y:S02]  /*85300*/  STL.64 [R1+0x58], R10 ;  /* 0x0000580a01007387 */ /* 0x0001e40000100a00 */
[----:B0-----:R-:W-:Y:S01]  /*85310*/  HMMA.16816.F32 R8, R4, R2, R24 ;  /* 0x000000020408723c */ /* 0x001fe20000001818 */
[----:B------:R-:W-:-:S02]  /*85320*/  F2FP.F16.E4M3.UNPACK_B R13, R28.H1 ;  /* 0x0000001cff0d723e */ /* 0x000fc400030006ff */
[----:B------:R-:W-:-:S03]  /*85330*/  F2FP.F16.E4M3.UNPACK_B R12, R29.H1 ;  /* 0x0000001dff0c723e */ /* 0x000fc600030006ff */
[----:B------:R-:W-:Y:S04]  /*85340*/  STL [R1+0x28], R13 ;  /* 0x0000280d01007387 */ /* 0x000fe80000100800 */
[----:B------:R-:W3:Y:S04]  /*85350*/  LDL.LU R24, [R1+0x7a0] ;  /* 0x0007a00001187983 */ /* 0x000ee80000300800 */
[----:B------:R-:W-:Y:S09]  /*85360*/  STL [R1+0x2c], R12 ;  /* 0x00002c0c01007387 */ /* 0x000ff20000100800 */
[----:B------:R-:W-:Y:S04]  /*85370*/  STL.64 [R1+0x40], R8 ;  /* 0x0000400801007387 */ /* 0x000fe80000100a00 */
[----:B------:R-:W-:Y:S04]  /*85380*/  STL.64 [R1+0x48], R10 ;  /* 0x0000480a01007387 */ /* 0x000fe80000100a00 */
[----:B------:R-:W3:Y:S04]  /*85390*/  LDL.LU R25, [R1+0x7a4] ;  /* 0x0007a40001197983 */ /* 0x000ee80000300800 */
[----:B------:R-:W5:Y:S04]  /*853a0*/  LDL.LU R26, [R1+0x7a8] ;  /* 0x0007a800011a7983 */ /* 0x000f680000300800 */
[----:B------:R-:W5:Y:S04]  /*853b0*/  LDL.LU R27, [R1+0x7ac] ;  /* 0x0007ac00011b7983 */ /* 0x000f680000300800 */
[----:B------:R-:W2:Y:S01]  /*853c0*/  LDL.LU R28, [R1+0x20] ;  /* 0x00002000011c7983 */ /* 0x000ea20000300800 */
[----:B------:R-:W-:-:S03]  /*853d0*/  IMAD.MOV.U32 R29, RZ, RZ, R0 ;  /* 0x000000ffff1d7224 */ /* 0x000fc600078e0000 */
[----:B------:R-:W2:Y:S04]  /*853e0*/  LDL.LU R0, [R1+0x3948] ;  /* 0x0039480001007983 */ /* 0x000ea80000300800 */
[----:B-----5:R-:W-:Y:S04]  /*853f0*/  STL.64 [R1+0x3910], R26 ;  /* 0x0039101a01007387 */ /* 0x020fe80000100a00 */
[----:B---3--:R0:W-:Y:S04]  /*85400*/  STL.64 [R1+0x3908], R24 ;  /* 0x0039081801007387 */ /* 0x0081e80000100a00 */
[----:B0-----:R-:W3:Y:S04]  /*85410*/  LDL.LU R24, [R1+0x7c0] ;  /* 0x0007c00001187983 */ /* 0x001ee80000300800 */
[----:B------:R-:W3:Y:S04]  /*85420*/  LDL.LU R25, [R1+0x7c4] ;  /* 0x0007c40001197983 */ /* 0x000ee80000300800 */
[----:B------:R-:W5:Y:S04]  /*85430*/  LDL.LU R26, [R1+0x7c8] ;  /* 0x0007c800011a7983 */ /* 0x000f680000300800 */
[----:B------:R-:W5:Y:S04]  /*85440*/  LDL.LU R27, [R1+0x7cc] ;  /* 0x0007cc00011b7983 */ /* 0x000f680000300800 */
        /* <DEDUP_REMOVED lines=20> */
[----:B------:R-:W5:Y:S01]  /*85590*/  LDL.LU R10, [R1+0xd78] ;  /* 0x000d7800010a7983 */ /* 0x000f620000300800 */
[----:B----4-:R-:W-:-:S03]  /*855a0*/  IMAD R16, R16, 0x100, R20 ;  /* 0x0000010010107824 */ /* 0x010fc600078e0214 */
[----:B------:R-:W4:Y:S01]  /*855b0*/  LDL.LU R11, [R1+0xd7c] ;  /* 0x000d7c00010b7983 */ /* 0x000f220000300800 */
[----:B------:R-:W-:-:S03]  /*855c0*/  IMAD R17, R17, 0x100, R21 ;  /* 0x0000010011117824 */ /* 0x000fc600078e0215 */
[----:B------:R-:W4:Y:S04]  /*855d0*/  LDL.LU R20, [R1+0xd88] ;  /* 0x000d880001147983 */ /* 0x000f280000300800 */
[----:B------:R-:W4:Y:S04]  /*855e0*/  LDL.LU R21, [R1+0xd8c] ;  /* 0x000d8c0001157983 */ /* 0x000f280000300800 */
[----:B------:R-:W4:Y:S04]  /*855f0*/  LDL.LU R12, [R1+0x7b0] ;  /* 0x0007b000010c7983 */ /* 0x000f280000300800 */
[----:B------:R-:W4:Y:S04]  /*85600*/  LDL.LU R13, [R1+0x7b4] ;  /* 0x0007b400010d7983 */ /* 0x000f280000300800 */
[----:B------:R-:W4:Y:S01]  /*85610*/  LDL.LU R14, [R1+0x7b8] ;  /* 0x0007b800010e7983 */ /* 0x000f220000300800 */
[----:B--2---:R-:W-:-:S03]  /*85620*/  IMAD R18, R18, 0x100, R22 ;  /* 0x0000010012127824 */ /* 0x004fc600078e0216 */
[----:B------:R-:W2:Y:S01]  /*85630*/  LDL.LU R15, [R1+0x7bc] ;  /* 0x0007bc00010f7983 */ /* 0x000ea20000300800 */
[----:B------:R-:W-:-:S03]  /*85640*/  IMAD R19, R19, 0x100, R23 ;  /* 0x0000010013137824 */ /* 0x000fc600078e0217 */
[----:B------:R-:W2:Y:S04]  /*85650*/  LDL.LU R22, [R1+0xd98] ;  /* 0x000d980001167983 */ /* 0x000ea80000300800 */
[----:B------:R-:W2:Y:S01]  /*85660*/  LDL.LU R23, [R1+0xd9c] ;  /* 0x000d9c0001177983 */ /* 0x000ea20000300800 */
[----:B---3--:R-:W-:Y:S03]  /*85670*/  HMMA.16816.F32 R4, R4, R28, R24 ;  /* 0x0000001c0404723c */ /* 0x008fe60000001818 */
[----:B------:R-:W3:Y:S04]  /*85680*/  LDL.LU.64 R26, [R1+0x3940] ;  /* 0x00394000011a7983 */ /* 0x000ee80000300a00 */
[----:B------:R-:W3:-:S15]  /*85690*/  LDL.LU.64 R24, [R1+0x3938] ;  /* 0x0039380001187983 */ /* 0x000ede0000300a00 */
[----:B------:R-:W-:-:S01]  /*856a0*/  NOP ;  /* 0x0000000000007918 */ /* 0x000fc20000000000 */
[----:B------:R0:W-:Y:S04]  /*856b0*/  STL.64 [R1+0x30], R4 ;  /* 0x0000300401007387 */ /* 0x0001e80000100a00 */
[----:B------:R1:W-:Y:S04]  /*856c0*/  STL.64 [R1+0x38], R6 ;  /* 0x0000380601007387 */ /* 0x0003e80000100a00 */
[----:B0-----:R-:W3:Y:S01]  /*856d0*/  LDL.64 R4, [R1+0x28] ;  /* 0x0000280001047983 */ /* 0x001ee20000100a00 */
[----:B------:R-:W-:Y:S02]  /*856e0*/  F2FP.F16.E4M3.UNPACK_B R16, R16 ;  /* 0x00000010ff10723e */ /* 0x000fe400020006ff */
[----:B------:R-:W-:-:S02]  /*856f0*/  F2FP.F16.E4M3.UNPACK_B R17, R17 ;  /* 0x00000011ff11723e */ /* 0x000fc400020006ff */
[----:B------:R-:W-:Y:S02]  /*85700*/  F2FP.F16.E4M3.UNPACK_B R18, R18 ;  /* 0x00000012ff12723e */ /* 0x000fe400020006ff */
[----:B------:R-:W-:Y:S01]  /*85710*/  F2FP.F16.E4M3.UNPACK_B R19, R19 ;  /* 0x00000013ff13723e */ /* 0x000fe200020006ff */
[----:B-1----:R-:W5:Y:S04]  /*85720*/  LDL.LU R6, [R1+0xd68] ;  /* 0x000d680001067983 */ /* 0x002f680000300800 */
[----:B------:R-:W4:Y:S04]  /*85730*/  LDL.LU R7, [R1+0xd6c] ;  /* 0x000d6c0001077983 */ /* 0x000f280000300800 */
[----:B------:R-:W2:Y:S04]  /*85740*/  LDL.LU R28, [R1+0xda8] ;  /* 0x000da800011c7983 */ /* 0x000ea80000300800 */
[----:B------:R-:W2:Y:S01]  /*85750*/  LDL.LU R29, [R1+0xdac] ;  /* 0x000dac00011d7983 */ /* 0x000ea20000300800 */
        /* <DEDUP_REMOVED lines=8> */
[----:B------:R-:W-:Y:S02]  /*857e0*/  IMAD.MOV.U32 R2, RZ, RZ, R5 ;  /* 0x000000ffff027224 */ /* 0x000fe400078e0005 */
[----:B------:R-:W-:Y:S02]  /*857f0*/  IMAD.MOV.U32 R3, RZ, RZ, R4 ;  /* 0x000000ffff037224 */ /* 0x000fe400078e0004 */
[----:B------:R-:W-:Y:S04]  /*85800*/  STL.64 [R1+0x20], R8 ;  /* 0x0000200801007387 */ /* 0x000fe80000100a00 */
[----:B------:R-:W-:Y:S04]  /*85810*/  STL [R1+0x3884], R2 ;  /* 0x0038840201007387 */ /* 0x000fe80000100800 */
[----:B------:R-:W-:Y:S01]  /*85820*/  STL [R1+0x3880], R3 ;  /* 0x0038800301007387 */ /* 0x000fe20000100800 */
[----:B---3--:R-:W-:-:S15]  /*85830*/  HMMA.16816.F32 R24, R16, R8, R24 ;  /* 0x000000081018723c */ /* 0x008fde0000001818 */
[----:B------:R-:W-:-:S08]  /*85840*/  NOP ;  /* 0x0000000000007918 */ /* 0x000fd00000000000 */
[----:B------:R-:W-:Y:S04]  /*85850*/  STL.64 [R1+0x8a0], R24 ;  /* 0x0008a01801007387 */ /* 0x000fe80000100a00 */
[----:B------:R0:W-:Y:S04]  /*85860*/  STL.64 [R1+0x8a8], R26 ;  /* 0x0008a81a01007387 */ /* 0x0001e80000100a00 */
[----:B0-----:R-:W3:Y:S04]  /*85870*/  LDL.LU.64 R26, [R1+0x3920] ;  /* 0x00392000011a7983 */ /* 0x001ee80000300a00 */
[----:B------:R-:W3:Y:S01]  /*85880*/  LDL.LU.64 R24, [R1+0x3918] ;  /* 0x0039180001187983 */ /* 0x000ee20000300a00 */
[----:B-----5:R-:W-:-:S02]  /*85890*/  F2FP.F16.E4M3.UNPACK_B R6, R6.H1 ;  /* 0x00000006ff06723e */ /* 0x020fc400030006ff */
[----:B----4-:R-:W-:Y:S01]  /*858a0*/  F2FP.F16.E4M3.UNPACK_B R7, R7.H1 ;  /* 0x00000007ff07723e */ /* 0x010fe200030006ff */
[----:B------:R-:W-:Y:S02]  /*858b0*/  IMAD.MOV.U32 R4, RZ, RZ, R9 ;  /* 0x000000ffff047224 */ /* 0x000fe400078e0009 */
[----:B------:R-:W-:Y:S02]  /*858c0*/  IMAD.MOV.U32 R5, RZ, RZ, R8 ;  /* 0x000000ffff057224 */ /* 0x000fe400078e0008 */
[----:B------:R-:W-:Y:S04]  /*858d0*/  STL.64 [R1+0x18], R6 ;  /* 0x0000180601007387 */ /* 0x000fe80000100a00 */
[----:B------:R-:W-:Y:S04]  /*858e0*/  STL [R1+0x388c], R4 ;  /* 0x00388c0401007387 */ /* 0x000fe80000100800 */
[----:B------:R3:W-:Y:S01]  /*858f0*/  STL [R1+0x3888], R5 ;  /* 0x0038880501007387 */ /* 0x0007e20000100800 */
[----:B------:R-:W-:-:S02]  /*85900*/  F2FP.F16.E4M3.UNPACK_B R8, R10.H1 ;  /* 0x0000000aff08723e */ /* 0x000fc400030006ff */
[----:B------:R-:W-:-:S07]  /*85910*/  F2FP.F16.E4M3.UNPACK_B R9, R11.H1 ;  /* 0x0000000bff09723e */ /* 0x000fce00030006ff */
[C---:B--2---:R-:W-:Y:S06]  /*85920*/  HMMA.16816.F32 R12, R16.reuse, R8, R12 ;  /* 0x00000008100c723c */ /* 0x044fec000000180c */
[----:B---3--:R-:W-:Y:S01]  /*85930*/  HMMA.16816.F32 R4, R16, R6, R24 ;  /* 0x000000061004723c */ /* 0x008fe20000001818 */
[----:B------:R-:W2:Y:S04]  /*85940*/  LDL.LU.64 R26, [R1+0x3910] ;  /* 0x00391000011a7983 */ /* 0x000ea80000300a00 */
[----:B------:R-:W2:Y:S01]  /*85950*/  LDL.LU.64 R24, [R1+0x3908] ;  /* 0x0039080001187983 */ /* 0x000ea20000300a00 */
[----:B------:R-:W-:-:S15]  /*85960*/  IMAD.MOV.U32 R3, RZ, RZ, R8 ;  /* 0x000000ffff037224 */ /* 0x000fde00078e0008 */
[----:B------:R-:W-:-:S02]  /*85970*/  NOP ;  /* 0x0000000000007918 */ /* 0x000fc40000000000 */
[----:B------:R-:W-:Y:S04]  /*85980*/  STL.64 [R1+0x970], R4 ;  /* 0x0009700401007387 */ /* 0x000fe80000100a00 */
[----:B------:R0:W-:Y:S04]  /*85990*/  STL.64 [R1+0x978], R6 ;  /* 0x0009780601007387 */ /* 0x0001e80000100a00 */
[----:B------:R-:W-:Y:S04]  /*859a0*/  STL [R1+0x10], R8 ;  /* 0x0000100801007387 */ /* 0x000fe80000100800 */
[----:B------:R-:W-:Y:S04]  /*859b0*/  STL [R1+0x14], R9 ;  /* 0x0000140901007387 */ /* 0x000fe80000100800 */
[----:B------:R-:W-:Y:S04]  /*859c0*/  STL.64 [R1+0x990], R12 ;  /* 0x0009900c01007387 */ /* 0x000fe80000100a00 */
[----:B------:R1:W-:Y:S01]  /*859d0*/  STL.64 [R1+0x998], R14 ;  /* 0x0009980e01007387 */ /* 0x0003e20000100a00 */
[----:B0-----:R-:W-:-:S02]  /*859e0*/  F2FP.F16.E4M3.UNPACK_B R6, R20.H1 ;  /* 0x00000014ff06723e */ /* 0x001fc400030006ff */
[----:B------:R-:W-:Y:S01]  /*859f0*/  F2FP.F16.E4M3.UNPACK_B R7, R21.H1 ;  /* 0x00000015ff07723e */ /* 0x000fe200030006ff */
[----:B-1----:R-:W-:-:S04]  /*85a00*/  IMAD.MOV.U32 R15, RZ, RZ, R9 ;  /* 0x000000ffff0f7224 */ /* 0x002fc800078e0009 */
[----:B------:R-:W-:Y:S04]  /*85a10*/  STL.64 [R1+0x8], R6 ;  /* 0x0000080601007387 */ /* 0x000fe80000100a00 */
[----:B------:R0:W-:Y:S01]  /*85a20*/  STL [R1+0x3890], R3 ;  /* 0x0038900301007387 */ /* 0x0001e20000100800 */
[----:B------:R-:W-:Y:S01]  /*85a30*/  F2FP.F16.E4M3.UNPACK_B R2, R23.H1 ;  /* 0x00000017ff02723e */ /* 0x000fe200030006ff */
[----:B------:R-:W-:Y:S01]  /*85a40*/  IMAD.MOV.U32 R5, RZ, RZ, R6 ;  /* 0x000000ffff057224 */ /* 0x000fe200078e0006 */
[----:B0-----:R-:W-:-:S05]  /*85a50*/  F2FP.F16.E4M3.UNPACK_B R3, R22.H1 ;  /* 0x00000016ff03723e */ /* 0x001fca00030006ff */
[----:B------:R-:W-:Y:S04]  /*85a60*/  STL [R1], R3 ;  /* 0x0000000301007387 */ /* 0x000fe80000100800 */
[----:B------:R-:W-:Y:S01]  /*85a70*/  STL [R1+0x4], R2 ;  /* 0x0000040201007387 */ /* 0x000fe20000100800 */
[----:B--2---:R-:W-:-:S15]  /*85a80*/  HMMA.16816.F32 R8, R16, R6, R24 ;  /* 0x000000061008723c */ /* 0x004fde0000001818 */
[----:B------:R-:W-:-:S08]  /*85a90*/  NOP ;  /* 0x0000000000007918 */ /* 0x000fd00000000000 */
[----:B------:R-:W-:Y:S04]  /*85aa0*/  STL.64 [R1+0x9b0], R8 ;  /* 0x0009b00801007387 */ /* 0x000fe80000100a00 */
[----:B------:R0:W-:Y:S04]  /*85ab0*/  STL.64 [R1+0x9b8], R10 ;  /* 0x0009b80a01007387 */ /* 0x0001e80000100a00 */
[----:B------:R-:W-:Y:S04]  /*85ac0*/  STL [R1+0x38e8], R5 ;  /* 0x0038e80501007387 */ /* 0x000fe80000100800 */
[----:B------:R-:W2:Y:S04]  /*85ad0*/  LDL.LU R22, [R1+0xdd8] ;  /* 0x000dd80001167983 */ /* 0x000ea80000300800 */
[----:B------:R-:W2:Y:S04]  /*85ae0*/  LDL.LU R23, [R1+0xddc] ;  /* 0x000ddc0001177983 */ /* 0x000ea80000300800 */
[----:B0-----:R-:W3:Y:S04]  /*85af0*/  LDL.LU R10, [R1+0xdf8] ;  /* 0x000df800010a7983 */ /* 0x001ee80000300800 */
[----:B------:R-:W4:Y:S04]  /*85b00*/  LDL.LU R11, [R1+0xdfc] ;  /* 0x000dfc00010b7983 */ /* 0x000f280000300800 */
[----:B------:R-:W5:Y:S04]  /*85b10*/  LDL.LU R12, [R1+0x2edc] ;  /* 0x002edc00010c7983 */ /* 0x000f680000300800 */
[----:B------:R-:W5:Y:S04]  /*85b20*/  LDL.LU R13, [R1+0x2ee4] ;  /* 0x002ee400010d7983 */ /* 0x000f680000300800 */
[----:B------:R-:W2:Y:S04]  /*85b30*/  LDL.LU R14, [R1+0x2eec] ;  /* 0x002eec00010e7983 */ /* 0x000ea80000300800 */
[----:B--2---:R-:W-:Y:S04]  /*85b40*/  STL.64 [R1+0x38a0], R14 ;  /* 0x0038a00e01007387 */ /* 0x004fe80000100a00 */
[----:B-----5:R0:W-:Y:S04]  /*85b50*/  STL.64 [R1+0x3898], R12 ;  /* 0x0038980c01007387 */ /* 0x0201e80000100a00 */
[----:B0-----:R-:W2:Y:S04]  /*85b60*/  LDL.LU R12, [R1+0x740] ;  /* 0x00074000010c7983 */ /* 0x001ea80000300800 */
[----:B------:R-:W2:Y:S04]  /*85b70*/  LDL.LU R13, [R1+0x744] ;  /* 0x00074400010d7983 */ /* 0x000ea80000300800 */
[----:B------:R-:W5:Y:S01]  /*85b80*/  LDL.LU R14, [R1+0x748] ;  /* 0x00074800010e7983 */ /* 0x000f620000300800 */
[----:B------:R-:W-:-:S03]  /*85b90*/  IMAD.MOV.U32 R15, RZ, RZ, R0 ;  /* 0x000000ffff0f7224 */ /* 0x000fc600078e0000 */
[----:B------:R-:W3:Y:S04]  /*85ba0*/  LDL.LU R0, [R1+0x3904] ;  /* 0x0039040001007983 */ /* 0x000ee80000300800 */
[----:B------:R-:W4:Y:S04]  /*85bb0*/  LDL.64 R4, [R1] ;  /* 0x0000000001047983 */ /* 0x000f280000100a00 */
[----:B------:R-:W2:Y:S04]  /*85bc0*/  LDL.LU R26, [R1+0xdb8] ;  /* 0x000db800011a7983 */ /* 0x000ea80000300800 */
[----:B------:R-:W2:Y:S04]  /*85bd0*/  LDL.LU R27, [R1+0xdbc] ;  /* 0x000dbc00011b7983 */ /* 0x000ea80000300800 */
[----:B------:R-:W5:Y:S04]  /*85be0*/  LDL.LU R24, [R1+0xdc8] ;  /* 0x000dc80001187983 */ /* 0x000f680000300800 */
[----:B------:R-:W5:Y:S04]  /*85bf0*/  LDL.LU R25, [R1+0xdcc] ;  /* 0x000dcc0001197983 */ /* 0x000f680000300800 */
[----:B--2---:R-:W-:Y:S04]  /*85c00*/  STL.64 [R1+0x38f8], R26 ;  /* 0x0038f81a01007387 */ /* 0x004fe80000100a00 */
[----:B-----5:R0:W-:Y:S04]  /*85c10*/  STL.64 [R1+0x38f0], R24 ;  /* 0x0038f01801007387 */ /* 0x0201e80000100a00 */
[----:B0-----:R-:W4:Y:S04]  /*85c20*/  LDL.LU R24, [R1+0x790] ;  /* 0x0007900001187983 */ /* 0x001f280000300800 */
[----:B------:R-:W4:Y:S04]  /*85c30*/  LDL.LU R25, [R1+0x794] ;  /* 0x0007940001197983 */ /* 0x000f280000300800 */
[----:B------:R-:W4:Y:S04]  /*85c40*/  LDL.LU R26, [R1+0x798] ;  /* 0x00079800011a7983 */ /* 0x000f280000300800 */
[----:B------:R-:W4:Y:S04]  /*85c50*/  LDL.LU R27, [R1+0x79c] ;  /* 0x00079c00011b7983 */ /* 0x000f280000300800 */
[----:B------:R-:W2:Y:S04]  /*85c60*/  LDL.LU R20, [R1+0xde8] ;  /* 0x000de80001147983 */ /* 0x000ea80000300800 */
[----:B------:R-:W2:Y:S04]  /*85c70*/  LDL.LU R21, [R1+0xdec] ;  /* 0x000dec0001157983 */ /* 0x000ea80000300800 */
[----:B------:R-:W-:Y:S04]  /*85c80*/  STL.64 [R1+0x38d0], R22 ;  /* 0x0038d01601007387 */ /* 0x000fe80000100a00 */
        /* <DEDUP_REMOVED lines=12> */
[----:B------:R-:W2:Y:S04]  /*85d50*/  LDL.LU R23, [R1+0x78c] ;  /* 0x00078c0001177983 */ /* 0x000ea80000300800 */
[----:B------:R3:W-:Y:S04]  /*85d60*/  STL.64 [R1+0x38b0], R14 ;  /* 0x0038b00e01007387 */ /* 0x0007e80000100a00 */
[----:B------:R0:W-:Y:S01]  /*85d70*/  STL.64 [R1+0x38a8], R12 ;  /* 0x0038a80c01007387 */ /* 0x0001e20000100a00 */
[----:B---3--:R-:W-:-:S03]  /*85d80*/  IMAD.MOV.U32 R14, RZ, RZ, R0 ;  /* 0x000000ffff0e7224 */ /* 0x008fc600078e0000 */
[----:B0-----:R-:W3:Y:S04]  /*85d90*/  LDL.LU R12, [R1+0x750] ;  /* 0x00075000010c7983 */ /* 0x001ee80000300800 */
[----:B------:R-:W3:Y:S04]  /*85da0*/  LDL.LU R13, [R1+0x754] ;  /* 0x00075400010d7983 */ /* 0x000ee80000300800 */
[----:B------:R-:W5:Y:S04]  /*85db0*/  LDL.LU R0, [R1+0x3900] ;  /* 0x0039000001007983 */ /* 0x000f680000300800 */
[----:B------:R-:W3:Y:S01]  /*85dc0*/  LDL.LU R15, [R1+0x75c] ;  /* 0x00075c00010f7983 */ /* 0x000ee20000300800 */
[----:B----4-:R-:W-:Y:S01]  /*85dd0*/  HMMA.16816.F32 R24, R16, R4, R24 ;  /* 0x000000041018723c */ /* 0x010fe20000001818 */
[----:B------:R-:W-:-:S05]  /*85de0*/  IMAD.MOV.U32 R2, RZ, RZ, R7 ;  /* 0x000000ffff027224 */ /* 0x000fca00078e0007 */
[----:B------:R-:W-:Y:S02]  /*85df0*/  IMAD.MOV.U32 R3, RZ, RZ, R4 ;  /* 0x000000ffff037224 */ /* 0x000fe400078e0004 */
[----:B------:R-:W-:Y:S01]  /*85e00*/  IMAD.MOV.U32 R4, RZ, RZ, R5 ;  /* 0x000000ffff047224 */ /* 0x000fe200078e0005 */
[----:B--2---:R-:W-:Y:S01]  /*85e10*/  HMMA.16816.F32 R20, R16, R28, R20 ;  /* 0x0000001c1014723c */ /* 0x004fe20000001814 */
[----:B---3--:R-:W-:Y:S04]  /*85e20*/  STL.64 [R1+0x38c0], R14 ;  /* 0x0038c00e01007387 */ /* 0x008fe80000100a00 */
[----:B------:R0:W-:Y:S04]  /*85e30*/  STL.64 [R1+0x38b8], R12 ;  /* 0x0038b80c01007387 */ /* 0x0001e80000100a00 */
[----:B0-----:R-:W2:Y:S04]  /*85e40*/  LDL.LU R12, [R1+0x760] ;  /* 0x00076000010c7983 */ /* 0x001ea80000300800 */
[----:B------:R-:W2:Y:S04]  /*85e50*/  LDL.LU R13, [R1+0x764] ;  /* 0x00076400010d7983 */ /* 0x000ea80000300800 */
[----:B------:R-:W2:Y:S04]  /*85e60*/  LDL.LU R14, [R1+0x768] ;  /* 0x00076800010e7983 */ /* 0x000ea80000300800 */
[----:B------:R-:W3:Y:S01]  /*85e70*/  LDL.LU R8, [R1+0xe08] ;  /* 0x000e080001087983 */ /* 0x000ee20000300800 */
[----:B-----5:R-:W-:-:S03]  /*85e80*/  IMAD.MOV.U32 R15, RZ, RZ, R0 ;  /* 0x000000ffff0f7224 */ /* 0x020fc600078e0000 */
[----:B------:R-:W4:Y:S04]  /*85e90*/  LDL.LU R9, [R1+0xe0c] ;  /* 0x000e0c0001097983 */ /* 0x000f280000300800 */
[----:B------:R-:W5:Y:S04]  /*85ea0*/  LDL.LU R0, [R1+0x2ef4] ;  /* 0x002ef40001007983 */ /* 0x000f680000300800 */
[----:B------:R-:W4:Y:S04]  /*85eb0*/  LDL.LU R6, [R1+0xe18] ;  /* 0x000e180001067983 */ /* 0x000f280000300800 */
[----:B------:R-:W4:Y:S04]  /*85ec0*/  LDL.LU R7, [R1+0xe1c] ;  /* 0x000e1c0001077983 */ /* 0x000f280000300800 */
[----:B------:R-:W-:Y:S04]  /*85ed0*/  STL.64 [R1+0x9c0], R24 ;  /* 0x0009c01801007387 */ /* 0x000fe80000100a00 */
[----:B------:R0:W-:Y:S04]  /*85ee0*/  STL.64 [R1+0x9c8], R26 ;  /* 0x0009c81a01007387 */ /* 0x0001e80000100a00 */
[----:B0-----:R-:W2:Y:S04]  /*85ef0*/  LDL.LU.64 R26, [R1+0x38f8] ;  /* 0x0038f800011a7983 */ /* 0x001ea80000300a00 */
[----:B------:R-:W3:Y:S04]  /*85f00*/  LDL.LU.64 R24, [R1+0x38f0] ;  /* 0x0038f00001187983 */ /* 0x000ee80000300a00 */
[----:B------:R-:W4:Y:S04]  /*85f10*/  LDL.LU R5, [R1+0x38e8] ;  /* 0x0038e80001057983 */ /* 0x000f280000300800 */
[----:B------:R-:W-:Y:S04]  /*85f20*/  STL.64 [R1+0xab0], R20 ;  /* 0x000ab01401007387 */ /* 0x000fe80000100a00 */
[----:B------:R0:W-:Y:S04]  /*85f30*/  STL.64 [R1+0xab8], R22 ;  /* 0x000ab81601007387 */ /* 0x0001e80000100a00 */
[----:B0-----:R-:W5:Y:S04]  /*85f40*/  LDL.LU.64 R22, [R1+0x38e0] ;  /* 0x0038e00001167983 */ /* 0x001f680000300a00 */
[----:B------:R-:W5:Y:S01]  /*85f50*/  LDL.LU.64 R20, [R1+0x38d8] ;  /* 0x0038d80001147983 */ /* 0x000f620000300a00 */
[----:B--2---:R-:W-:-:S02]  /*85f60*/  F2FP.F16.E4M3.UNPACK_B R26, R26.H1 ;  /* 0x0000001aff1a723e */ /* 0x004fc400030006ff */
[----:B------:R-:W-:Y:S02]  /*85f70*/  F2FP.F16.E4M3.UNPACK_B R27, R27.H1 ;  /* 0x0000001bff1b723e */ /* 0x000fe400030006ff */
[----:B---3--:R-:W-:Y:S02]  /*85f80*/  F2FP.F16.E4M3.UNPACK_B R24, R24.H1 ;  /* 0x00000018ff18723e */ /* 0x008fe400030006ff */
[----:B------:R-:W-:-:S07]  /*85f90*/  F2FP.F16.E4M3.UNPACK_B R25, R25.H1 ;  /* 0x00000019ff19723e */ /* 0x000fce00030006ff */
[C---:B------:R-:W-:Y:S06]  /*85fa0*/  HMMA.16816.F32 R12, R16.reuse, R24, R12 ;  /* 0x00000018100c723c */ /* 0x040fec000000180c */
[----:B-----5:R-:W-:-:S15]  /*85fb0*/  HMMA.16816.F32 R20, R16, R26, R20 ;  /* 0x0000001a1014723c */ /* 0x020fde0000001814 */
[----:B------:R-:W-:-:S08]  /*85fc0*/  NOP ;  /* 0x0000000000007918 */ /* 0x000fd00000000000 */
[----:B------:R-:W-:Y:S04]  /*85fd0*/  STL.64 [R1+0xad0], R20 ;  /* 0x000ad01401007387 */ /* 0x000fe80000100a00 */
[----:B------:R0:W-:Y:S04]  /*85fe0*/  STL.64 [R1+0xad8], R22 ;  /* 0x000ad81601007387 */ /* 0x0001e80000100a00 */
[----:B0-----:R-:W2:Y:S04]  /*85ff0*/  LDL.LU.64 R22, [R1+0x38d0] ;  /* 0x0038d00001167983 */ /* 0x001ea80000300a00 */
[----:B------:R-:W3:Y:S04]  /*86000*/  LDL.LU.64 R20, [R1+0x38c8] ;  /* 0x0038c80001147983 */ /* 0x000ee80000300a00 */
[----:B------:R-:W-:Y:S04]  /*86010*/  STL.64 [R1+0xbf0], R12 ;  /* 0x000bf00c01007387 */ /* 0x000fe80000100a00 */
[----:B------:R0:W-:Y:S04]  /*86020*/  STL.64 [R1+0xbf8], R14 ;  /* 0x000bf80e01007387 */ /* 0x0001e80000100a00 */
[----:B0-----:R-:W5:Y:S04]  /*86030*/  LDL.LU.64 R14, [R1+0x38c0] ;  /* 0x0038c000010e7983 */ /* 0x001f680000300a00 */
[----:B------:R-:W5:Y:S04]  /*86040*/  LDL.LU.64 R12, [R1+0x38b8] ;  /* 0x0038b800010c7983 */ /* 0x000f680000300a00 */
[----:B------:R0:W-:Y:S04]  /*86050*/  STL.64 [R1+0x37b8], R26 ;  /* 0x0037b81a01007387 */ /* 0x0001e80000100a00 */
[----:B0-----:R-:W4:Y:S04]  /*86060*/  LDL.LU R26, [R1+0x2ef0] ;  /* 0x002ef000011a7983 */ /* 0x001f280000300800 */
[----:B------:R-:W4:Y:S04]  /*86070*/  LDL.LU R27, [R1+0x2ef8] ;  /* 0x002ef800011b7983 */ /* 0x000f280000300800 */
[----:B------:R0:W-:Y:S04]  /*86080*/  STL.64 [R1+0x37b0], R24 ;  /* 0x0037b01801007387 */ /* 0x0001e80000100a00 */
[----:B0-----:R-:W4:Y:S04]  /*86090*/  LDL.LU R24, [R1+0x2ee0] ;  /* 0x002ee00001187983 */ /* 0x001f280000300800 */
[----:B------:R-:W4:Y:S01]  /*860a0*/  LDL.LU R25, [R1+0x2ee8] ;  /* 0x002ee80001197983 */ /* 0x000f220000300800 */
[----:B--2---:R-:W-:-:S02]  /*860b0*/  F2FP.F16.E4M3.UNPACK_B R22, R22.H1 ;  /* 0x00000016ff16723e */ /* 0x004fc400030006ff */
[----:B------:R-:W-:-:S07]  /*860c0*/  F2FP.F16.E4M3.UNPACK_B R23, R23.H1 ;  /* 0x00000017ff17723e */ /* 0x000fce00030006ff */
[----:B-----5:R-:W-:-:S15]  /*860d0*/  HMMA.16816.F32 R12, R16, R22, R12 ;  /* 0x00000016100c723c */ /* 0x020fde000000180c */
[----:B------:R-:W-:-:S08]  /*860e0*/  NOP ;  /* 0x0000000000007918 */ /* 0x000fd00000000000 */
[----:B------:R-:W-:Y:S04]  /*860f0*/  STL.64 [R1+0xc00], R12 ;  /* 0x000c000c01007387 */ /* 0x000fe80000100a00 */
[----:B------:R0:W-:Y:S04]  /*86100*/  STL.64 [R1+0xc08], R14 ;  /* 0x000c080e01007387 */ /* 0x0001e80000100a00 */
[----:B0-----:R-:W2:Y:S04]  /*86110*/  LDL.LU.64 R14, [R1+0x38b0] ;  /* 0x0038b000010e7983 */ /* 0x001ea80000300a00 */
[----:B------:R-:W2:Y:S01]  /*86120*/  LDL.LU.64 R12, [R1+0x38a8] ;  /* 0x0038a800010c7983 */ /* 0x000ea20000300a00 */
[----:B---3--:R-:W-:-:S02]  /*86130*/  F2FP.F16.E4M3.UNPACK_B R20, R20.H1 ;  /* 0x00000014ff14723e */ /* 0x008fc400030006ff */
[----:B------:R-:W-:-:S07]  /*86140*/  F2FP.F16.E4M3.UNPACK_B R21, R21.H1 ;  /* 0x00000015ff15723e */ /* 0x000fce00030006ff */
        /* <DEDUP_REMOVED lines=12> */
[----:B------:R-:W-:-:S02]  /*86210*/  F2FP.F16.E4M3.UNPACK_B R10, R10.H1 ;  /* 0x0000000aff0a723e */ /* 0x000fc400030006ff */
[----:B------:R-:W-:Y:S01]  /*86220*/  F2FP.F16.E4M3.UNPACK_B R11, R11.H1 ;  /* 0x0000000bff0b723e */ /* 0x000fe200030006ff */
[----:B----4-:R-:W-:-:S06]  /*86230*/  IMAD R0, R0, 0x100, R27 ;  /* 0x0000010000007824 */ /* 0x010fcc00078e021b */
[----:B-----5:R-:W-:Y:S01]  /*86240*/  HMMA.16816.F32 R20, R16, R10, R20 ;  /* 0x0000000a1014723c */ /* 0x020fe20000001814 */
[----:B---3--:R-:W-:Y:S02]  /*86250*/  IMAD R12, R12, 0x100, R24 ;  /* 0x000001000c0c7824 */ /* 0x008fe400078e0218 */
[----:B------:R-:W-:Y:S02]  /*86260*/  IMAD R13, R13, 0x100, R25 ;  /* 0x000001000d0d7824 */ /* 0x000fe400078e0219 */
[----:B--2---:R-:W-:-:S15]  /*86270*/  IMAD R14, R14, 0x100, R26 ;  /* 0x000001000e0e7824 */ /* 0x004fde00078e021a */
[----:B------:R-:W-:-:S03]  /*86280*/  NOP ;  /* 0x0000000000007918 */ /* 0x000fc60000000000 */
[----:B------:R-:W-:Y:S04]  /*86290*/  STL.64 [R1+0xd10], R20 ;  /* 0x000d101401007387 */ /* 0x000fe80000100a00 */
[----:B------:R-:W-:Y:S04]  /*862a0*/  STL.64 [R1+0xd18], R22 ;  /* 0x000d181601007387 */ /* 0x000fe80000100a00 */
[----:B------:R-:W2:Y:S04]  /*862b0*/  LDL.LU R24, [R1+0x6c0] ;  /* 0x0006c00001187983 */ /* 0x000ea80000300800 */
[----:B------:R-:W2:Y:S04]  /*862c0*/  LDL.LU R25, [R1+0x6c4] ;  /* 0x0006c40001197983 */ /* 0x000ea80000300800 */
[----:B------:R-:W3:Y:S04]  /*862d0*/  LDL.LU R26, [R1+0x6c8] ;  /* 0x0006c800011a7983 */ /* 0x000ee80000300800 */
[----:B------:R-:W3:Y:S04]  /*862e0*/  LDL.LU R27, [R1+0x6cc] ;  /* 0x0006cc00011b7983 */ /* 0x000ee80000300800 */
[----:B---3--:R0:W-:Y:S02]  /*862f0*/  STL.64 [R1+0x37c8], R26 ;  /* 0x0037c81a01007387 */ /* 0x0081e40000100a00 */
[----:B0-----:R-:W-:-:S02]  /*86300*/  IMAD.MOV.U32 R26, RZ, RZ, R3 ;  /* 0x000000ffff1a7224 */ /* 0x001fc400078e0003 */
[----:B------:R-:W-:Y:S01]  /*86310*/  IMAD.MOV.U32 R27, RZ, RZ, R4 ;  /* 0x000000ffff1b7224 */ /* 0x000fe200078e0004 */
[----:B------:R-:W3:Y:S04]  /*86320*/  LDL.LU R3, [R1+0x3890] ;  /* 0x0038900001037983 */ /* 0x000ee80000300800 */
[----:B------:R-:W4:Y:S04]  /*86330*/  LDL.LU R4, [R1+0x388c] ;  /* 0x00388c0001047983 */ /* 0x000f280000300800 */
[----:B--2---:R0:W-:Y:S04]  /*86340*/  STL.64 [R1+0x37c0], R24 ;  /* 0x0037c01801007387 */ /* 0x0041e80000100a00 */
[----:B------:R3:W-:Y:S04]  /*86350*/  STL.64 [R1+0x37e0], R26 ;  /* 0x0037e01a01007387 */ /* 0x0007e80000100a00 */
[----:B------:R-:W2:Y:S04]  /*86360*/  LDL.LU R20, [R1+0x6b0] ;  /* 0x0006b00001147983 */ /* 0x000ea80000300800 */
[----:B------:R-:W2:Y:S04]  /*86370*/  LDL.LU R21, [R1+0x6b4] ;  /* 0x0006b40001157983 */ /* 0x000ea80000300800 */
[----:B------:R-:W5:Y:S04]  /*86380*/  LDL.LU R22, [R1+0x6b8] ;  /* 0x0006b80001167983 */ /* 0x000f680000300800 */
[----:B------:R-:W5:Y:S01]  /*86390*/  LDL.LU R23, [R1+0x6bc] ;  /* 0x0006bc0001177983 */ /* 0x000f620000300800 */
[----:B0-----:R-:W-:-:S02]  /*863a0*/  IMAD.MOV.U32 R24, RZ, RZ, R5 ;  /* 0x000000ffff187224 */ /* 0x001fc400078e0005 */
[----:B------:R-:W-:Y:S01]  /*863b0*/  IMAD.MOV.U32 R25, RZ, RZ, R2 ;  /* 0x000000ffff197224 */ /* 0x000fe200078e0002 */
[----:B------:R-:W4:Y:S04]  /*863c0*/  LDL.LU R5, [R1+0x3888] ;  /* 0x0038880001057983 */ /* 0x000f280000300800 */
[----:B------:R-:W4:Y:S04]  /*863d0*/  LDL.LU R2, [R1+0x3884] ;  /* 0x0038840001027983 */ /* 0x000f280000300800 */
[----:B------:R-:W-:Y:S01]  /*863e0*/  STL.64 [R1+0x37f8], R24 ;  /* 0x0037f81801007387 */ /* 0x000fe20000100a00 */
[----:B---3--:R-:W-:-:S03]  /*863f0*/  IMAD.MOV.U32 R26, RZ, RZ, R3 ;  /* 0x000000ffff1a7224 */ /* 0x008fc600078e0003 */
[----:B-----5:R-:W-:Y:S04]  /*86400*/  STL.64 [R1+0x37d8], R22 ;  /* 0x0037d81601007387 */ /* 0x020fe80000100a00 */
[----:B--2---:R0:W-:Y:S04]  /*86410*/  STL.64 [R1+0x37d0], R20 ;  /* 0x0037d01401007387 */ /* 0x0041e80000100a00 */
[----:B0-----:R-:W2:Y:S04]  /*86420*/  LDL.LU R20, [R1+0x6d0] ;  /* 0x0006d00001147983 */ /* 0x001ea80000300800 */
[----:B------:R-:W2:Y:S04]  /*86430*/  LDL.LU R21, [R1+0x6d4] ;  /* 0x0006d40001157983 */ /* 0x000ea80000300800 */
[----:B------:R-:W3:Y:S04]  /*86440*/  LDL.LU R22, [R1+0x6d8] ;  /* 0x0006d80001167983 */ /* 0x000ee80000300800 */
[----:B------:R-:W3:Y:S04]  /*86450*/  LDL.LU R23, [R1+0x6dc] ;  /* 0x0006dc0001177983 */ /* 0x000ee80000300800 */
[----:B------:R-:W5:Y:S04]  /*86460*/  LDL.LU R3, [R1+0x3880] ;  /* 0x0038800001037983 */ /* 0x000f680000300800 */
[----:B------:R-:W4:Y:S01]  /*86470*/  LDL.64 R24, [R1+0x18] ;  /* 0x0000180001187983 */ /* 0x000f220000100a00 */
[----:B------:R-:W-:-:S05]  /*86480*/  IMAD.MOV.U32 R27, RZ, RZ, R15 ;  /* 0x000000ffff1b7224 */ /* 0x000fca00078e000f */
[----:B------:R-:W-:Y:S04]  /*86490*/  STL.64 [R1+0x3818], R26 ;  /* 0x0038181a01007387 */ /* 0x000fe80000100a00 */
[----:B----4-:R-:W-:Y:S04]  /*864a0*/  STL.64 [R1+0x3810], R24 ;  /* 0x0038101801007387 */ /* 0x010fe80000100a00 */
[----:B---3--:R-:W-:Y:S04]  /*864b0*/  STL.64 [R1+0x37f0], R22 ;  /* 0x0037f01601007387 */ /* 0x008fe80000100a00 */
[----:B--2---:R0:W-:Y:S04]  /*864c0*/  STL.64 [R1+0x37e8], R20 ;  /* 0x0037e81401007387 */ /* 0x0041e80000100a00 */
[----:B0-----:R-:W2:Y:S04]  /*864d0*/  LDL.LU R20, [R1+0x6e0] ;  /* 0x0006e00001147983 */ /* 0x001ea80000300800 */
[----:B------:R-:W2:Y:S04]  /*864e0*/  LDL.LU R21, [R1+0x6e4] ;  /* 0x0006e40001157983 */ /* 0x000ea80000300800 */
[----:B------:R-:W3:Y:S04]  /*864f0*/  LDL.LU R22, [R1+0x6e8] ;  /* 0x0006e80001167983 */ /* 0x000ee80000300800 */
[----:B------:R-:W3:Y:S01]  /*86500*/  LDL.LU R23, [R1+0x6ec] ;  /* 0x0006ec0001177983 */ /* 0x000ee20000300800 */
[----:B------:R-:W-:-:S02]  /*86510*/  IMAD.MOV.U32 R26, RZ, RZ, R5 ;  /* 0x000000ffff1a7224 */ /* 0x000fc400078e0005 */
[----:B------:R-:W-:Y:S02]  /*86520*/  IMAD.MOV.U32 R27, RZ, RZ, R4 ;  /* 0x000000ffff1b7224 */ /* 0x000fe400078e0004 */
[----:B-----5:R-:W-:Y:S02]  /*86530*/  IMAD.MOV.U32 R24, RZ, RZ, R3 ;  /* 0x000000ffff187224 */ /* 0x020fe400078e0003 */
[----:B------:R-:W-:Y:S01]  /*86540*/  IMAD.MOV.U32 R25, RZ, RZ, R2 ;  /* 0x000000ffff197224 */ /* 0x000fe200078e0002 */
[----:B------:R-:W-:Y:S04]  /*86550*/  STL.64 [R1+0x3830], R26 ;  /* 0x0038301a01007387 */ /* 0x000fe80000100a00 */
[----:B---3--:R-:W-:Y:S04]  /*86560*/  STL.64 [R1+0x3808], R22 ;  /* 0x0038081601007387 */ /* 0x008fe80000100a00 */
[----:B--2---:R0:W-:Y:S04]  /*86570*/  STL.64 [R1+0x3800], R20 ;  /* 0x0038001401007387 */ /* 0x0041e80000100a00 */
[----:B0-----:R-:W2:Y:S04]  /*86580*/  LDL.LU R20, [R1+0x6f0] ;  /* 0x0006f00001147983 */ /* 0x001ea80000300800 */
[----:B------:R-:W2:Y:S04]  /*86590*/  LDL.LU R21, [R1+0x6f4] ;  /* 0x0006f40001157983 */ /* 0x000ea80000300800 */
[----:B------:R-:W3:Y:S04]  /*865a0*/  LDL.LU R22, [R1+0x6f8] ;  /* 0x0006f80001167983 */ /* 0x000ee80000300800 */
[----:B------:R-:W3:Y:S04]  /*865b0*/  LDL.LU R23, [R1+0x6fc] ;  /* 0x0006fc0001177983 */ /* 0x000ee80000300800 */
        /* <DEDUP_REMOVED lines=27> */
[----:B------:R-:W4:Y:S04]  /*86770*/  LDL.LU R26, [R1+0x868] ;  /* 0x00086800011a7983 */ /* 0x000f280000300800 */
[----:B------:R-:W4:Y:S04]  /*86780*/  LDL.LU R27, [R1+0x86c] ;  /* 0x00086c00011b7983 */ /* 0x000f280000300800 */
        /* <DEDUP_REMOVED lines=8> */
[C---:B---3--:R-:W-:Y:S06]  /*86810*/  HMMA.16816.F32 R12, R16.reuse, R8, R12 ;  /* 0x00000008100c723c */ /* 0x048fec000000180c */
[----:B----4-:R-:W-:Y:S01]  /*86820*/  HMMA.16816.F32 R24, R16, R6, R24 ;  /* 0x000000061018723c */ /* 0x010fe20000001818 */
        /* <DEDUP_REMOVED lines=25> */
[----:B---3--:R-:W-:Y:S01]  /*869c0*/  F2FP.F16.E4M3.UNPACK_B R3, R15.H1 ;  /* 0x0000000fff03723e */ /* 0x008fe200030006ff */
[----:B------:R-:W-:Y:S04]  /*869d0*/  STL.64 [R1+0x3760], R6 ;  /* 0x0037600601007387 */ /* 0x000fe80000100a00 */
[----:B------:R0:W-:Y:S04]  /*869e0*/  STL.64 [R1+0x3758], R4 ;  /* 0x0037580401007387 */ /* 0x0001e80000100a00 */
[----:B0-----:R-:W3:Y:S04]  /*869f0*/  LDL.LU R4, [R1+0x700] ;  /* 0x0007000001047983 */ /* 0x001ee80000300800 */
[----:B------:R-:W3:Y:S04]  /*86a00*/  LDL.LU R5, [R1+0x704] ;  /* 0x0007040001057983 */ /* 0x000ee80000300800 */
[----:B------:R-:W3:Y:S04]  /*86a10*/  LDL.LU R6, [R1+0x708] ;  /* 0x0007080001067983 */ /* 0x000ee80000300800 */
[----:B------:R-:W3:Y:S01]  /*86a20*/  LDL.LU R7, [R1+0x70c] ;  /* 0x00070c0001077983 */ /* 0x000ee20000300800 */
[----:B-----5:R-:W-:Y:S03]  /*86a30*/  HMMA.16816.F32 R16, R16, R2, R24 ;  /* 0x000000021010723c */ /* 0x020fe60000001818 */
[----:B------:R-:W2:Y:S01]  /*86a40*/  LDL.LU.64 R24, [R1+0x3848] ;  /* 0x0038480001187983 */ /* 0x000ea20000300a00 */
[----:B----4-:R-:W-:-:S02]  /*86a50*/  F2FP.F16.E4M3.UNPACK_B R12, R12 ;  /* 0x0000000cff0c723e */ /* 0x010fc400020006ff */
[----:B------:R-:W-:Y:S02]  /*86a60*/  F2FP.F16.E4M3.UNPACK_B R13, R13 ;  /* 0x0000000dff0d723e */ /* 0x000fe400020006ff */
[----:B------:R-:W-:Y:S02]  /*86a70*/  F2FP.F16.E4M3.UNPACK_B R14, R14 ;  /* 0x0000000eff0e723e */ /* 0x000fe400020006ff */
[----:B------:R-:W-:-:S13]  /*86a80*/  F2FP.F16.E4M3.UNPACK_B R15, R0 ;  /* 0x00000000ff0f723e */ /* 0x000fda00020006ff */
        /* <DEDUP_REMOVED lines=19> */
[----:B0-----:R-:W2:Y:S04]  /*86bc0*/  LDL.LU.64 R26, [R1+0x3818] ;  /* 0x00381800011a7983 */ /* 0x001ea80000300a00 */
[----:B------:R-:W3:Y:S02]  /*86bd0*/  LDL.LU.64 R24, [R1+0x3810] ;  /* 0x0038100001187983 */ /* 0x000ee40000300a00 */
[----:B---3--:R-:W-:Y:S06]  /*86be0*/  HMMA.16816.F32 R4, R12, R24, R4 ;  /* 0x000000180c04723c */ /* 0x008fec0000001804 */
[----:B------:R-:W-:-:S15]  /*86bf0*/  IMAD.MOV.U32 R0, RZ, RZ, R25 ;  /* 0x000000ffff007224 */ /* 0x000fde00078e0019 */
[----:B------:R-:W-:-:S02]  /*86c00*/  NOP ;  /* 0x0000000000007918 */ /* 0x000fc40000000000 */
[----:B------:R0:W-:Y:S02]  /*86c10*/  STL.64 [R1+0xcb0], R4 ;  /* 0x000cb00401007387 */ /* 0x0001e40000100a00 */
[----:B0-----:R-:W-:Y:S02]  /*86c20*/  IMAD.MOV.U32 R4, RZ, RZ, R24 ;  /* 0x000000ffff047224 */ /* 0x001fe400078e0018 */
        /* <DEDUP_REMOVED lines=28> */
[----:B------:R0:W-:Y:S02]  /*86df0*/  STL.64 [R1+0x36e8], R28 ;  /* 0x0036e81c01007387 */ /* 0x0001e40000100a00 */
[----:B0-----:R-:W-:Y:S01]  /*86e00*/  IMAD.MOV.U32 R28, RZ, RZ, R4 ;  /* 0x000000ffff1c7224 */ /* 0x001fe200078e0004 */
[C---:B--2---:R-:W-:Y:S06]  /*86e10*/  HMMA.16816.F32 R20, R12.reuse, R26, R20 ;  /* 0x0000001a0c14723c */ /* 0x044fec0000001814 */
        /* <DEDUP_REMOVED lines=56> */
[C---:B--2---:R-:W-:Y:S03]  /*871a0*/  HMMA.16816.F32 R4, R12.reuse, R22, R4 ;  /* 0x000000160c04723c */ /* 0x044fe60000001804 */
        /* <DEDUP_REMOVED lines=15> */
[----:B------:R-:W4:Y:S04]  /*872a0*/  LDL.LU.64 R4, [R1+0x3780] ;  /* 0x0037800001047983 */ /* 0x000f280000300a00 */
[----:B------:R0:W-:Y:S01]  /*872b0*/  STL.64 [R1+0x36c0], R22 ;  /* 0x0036c01601007387 */ /* 0x0001e20000100a00 */
[----:B---3--:R-:W-:-:S02]  /*872c0*/  IMAD R16, R16, 0x100, R8 ;  /* 0x0000010010107824 */ /* 0x008fc400078e0208 */
[----:B------:R-:W-:Y:S01]  /*872d0*/  IMAD R17, R17, 0x100, R9 ;  /* 0x0000010011117824 */ /* 0x000fe200078e0209 */
[----:B0-----:R-:W3:Y:S04]  /*872e0*/  LDL.64 R22, [R1+0x20] ;  /* 0x0000200001167983 */ /* 0x001ee80000100a00 */
[----:B------:R0:W-:Y:S04]  /*872f0*/  STL.64 [R1+0x36b8], R20 ;  /* 0x0036b81401007387 */ /* 0x0001e80000100a00 */
[----:B0-----:R-:W5:Y:S04]  /*87300*/  LDL R20, [R1+0x28] ;  /* 0x0000280001147983 */ /* 0x001f680000100800 */
[----:B------:R-:W5:Y:S01]  /*87310*/  LDL R21, [R1+0x2c] ;  /* 0x00002c0001157983 */ /* 0x000f620000100800 */
[----:B----4-:R-:W-:-:S15]  /*87320*/  HMMA.16816.F32 R4, R12, R10, R4 ;  /* 0x0000000a0c04723c */ /* 0x010fde0000001804 */
[----:B------:R-:W-:-:S08]  /*87330*/  NOP ;  /* 0x0000000000007918 */ /* 0x000fd00000000000 */
[----:B------:R-:W-:Y:S04]  /*87340*/  STL.64 [R1+0xc20], R4 ;  /* 0x000c200401007387 */ /* 0x000fe80000100a00 */
[----:B------:R0:W-:Y:S04]  /*87350*/  STL.64 [R1+0xc28], R6 ;  /* 0x000c280601007387 */ /* 0x0001e80000100a00 */
[----:B0-----:R-:W4:Y:S04]  /*87360*/  LDL.LU.64 R6, [R1+0x3778] ;  /* 0x0037780001067983 */ /* 0x001f280000300a00 */
[----:B------:R-:W4:Y:S04]  /*87370*/  LDL.LU.64 R4, [R1+0x3770] ;  /* 0x0037700001047983 */ /* 0x000f280000300a00 */
[----:B------:R-:W4:Y:S04]  /*87380*/  LDL.LU R8, [R1+0x376c] ;  /* 0x00376c0001087983 */ /* 0x000f280000300800 */
[----:B------:R-:W4:Y:S02]  /*87390*/  LDL.LU R9, [R1+0x3768] ;  /* 0x0037680001097983 */ /* 0x000f240000300800 */
[----:B----4-:R-:W-:-:S15]  /*873a0*/  HMMA.16816.F32 R4, R12, R8, R4 ;  /* 0x000000080c04723c */ /* 0x010fde0000001804 */
[----:B------:R-:W-:-:S08]  /*873b0*/  NOP ;  /* 0x0000000000007918 */ /* 0x000fd00000000000 */
[----:B------:R-:W-:Y:S04]  /*873c0*/  STL.64 [R1+0xc10], R4 ;  /* 0x000c100401007387 */ /* 0x000fe80000100a00 */
[----:B------:R0:W-:Y:S04]  /*873d0*/  STL.64 [R1+0xc18], R6 ;  /* 0x000c180601007387 */ /* 0x0001e80000100a00 */
[----:B0-----:R-:W2:Y:S04]  /*873e0*/  LDL.LU.64 R6, [R1+0x3760] ;  /* 0x0037600001067983 */ /* 0x001ea80000300a00 */
[----:B------:R-:W4:Y:S04]  /*873f0*/  LDL.LU.64 R4, [R1+0x3758] ;  /* 0x0037580001047983 */ /* 0x000f280000300a00 */
[----:B------:R0:W-:Y:S04]  /*87400*/  STL [R1+0x3684], R8 ;  /* 0x0036840801007387 */ /* 0x0001e80000100800 */
[----:B0-----:R-:W3:Y:S04]  /*87410*/  LDL.LU R8, [R1+0x2f10] ;  /* 0x002f100001087983 */ /* 0x001ee80000300800 */
[----:B------:R-:W-:Y:S01]  /*87420*/  STL [R1+0x3680], R9 ;  /* 0x0036800901007387 */ /* 0x000fe20000100800 */
        /* <DEDUP_REMOVED lines=18> */
[----:B--2---:R-:W-:Y:S03]  /*87550*/  HMMA.16816.F32 R12, R12, R2, R24 ;  /* 0x000000020c0c723c */ /* 0x004fe60000001818 */
[----:B------:R-:W2:Y:S04]  /*87560*/  LDL.LU.64 R26, [R1+0x3730] ;  /* 0x00373000011a7983 */ /* 0x000ea80000300a00 */
[----:B------:R-:W2:-:S15]  /*87570*/  LDL.LU.64 R24, [R1+0x3728] ;  /* 0x0037280001187983 */ /* 0x000e9e0000300a00 */
[----:B------:R-:W-:-:S01]  /*87580*/  NOP ;  /* 0x0000000000007918 */ /* 0x000fc20000000000 */
[----:B------:R0:W-:Y:S04]  /*87590*/  STL.64 [R1+0xaa0], R12 ;  /* 0x000aa00c01007387 */ /* 0x0001e80000100a00 */
[----:B------:R1:W-:Y:S04]  /*875a0*/  STL.64 [R1+0xaa8], R14 ;  /* 0x000aa80e01007387 */ /* 0x0003e80000100a00 */
[----:B0-----:R-:W5:Y:S04]  /*875b0*/  LDL.LU R12, [R1+0x620] ;  /* 0x00062000010c7983 */ /* 0x001f680000300800 */
[----:B------:R-:W5:Y:S04]  /*875c0*/  LDL.LU R13, [R1+0x624] ;  /* 0x00062400010d7983 */ /* 0x000f680000300800 */
[----:B-1----:R-:W5:Y:S04]  /*875d0*/  LDL.LU R14, [R1+0x628] ;  /* 0x00062800010e7983 */ /* 0x002f680000300800 */
[----:B------:R-:W5:Y:S01]  /*875e0*/  LDL.LU R15, [R1+0x62c] ;  /* 0x00062c00010f7983 */ /* 0x000f620000300800 */
[----:B---3--:R-:W-:-:S02]  /*875f0*/  IMAD R0, R0, 0x100, R8 ;  /* 0x0000010000007824 */ /* 0x008fc400078e0208 */
[----:B------:R-:W-:Y:S01]  /*87600*/  IMAD R19, R19, 0x100, R18 ;  /* 0x0000010013137824 */ /* 0x000fe200078e0212 */
[----:B------:R-:W-:Y:S02]  /*87610*/  F2FP.F16.E4M3.UNPACK_B R16, R16 ;  /* 0x00000010ff10723e */ /* 0x000fe400020006ff */
[----:B------:R-:W-:Y:S02]  /*87620*/  F2FP.F16.E4M3.UNPACK_B R17, R17 ;  /* 0x00000011ff11723e */ /* 0x000fe400020006ff */
[----:B------:R-:W-:Y:S02]  /*87630*/  F2FP.F16.E4M3.UNPACK_B R18, R0 ;  /* 0x00000000ff12723e */ /* 0x000fe400020006ff */
[----:B------:R-:W-:Y:S01]  /*87640*/  F2FP.F16.E4M3.UNPACK_B R19, R19 ;  /* 0x00000013ff13723e */ /* 0x000fe200020006ff */
[----:B------:R0:W-:Y:S04]  /*87650*/  STL [R1+0x365c], R2 ;  /* 0x00365c0201007387 */ /* 0x0001e80000100800 */
[----:B------:R1:W-:Y:S02]  /*87660*/  STL [R1+0x3658], R3 ;  /* 0x0036580301007387 */ /* 0x0003e40000100800 */
[----:B----4-:R-:W-:Y:S06]  /*87670*/  HMMA.16816.F32 R4, R16, R22, R4 ;  /* 0x000000161004723c */ /* 0x010fec0000001804 */
[----:B0-----:R-:W-:-:S02]  /*87680*/  IMAD.MOV.U32 R2, RZ, RZ, R22 ;  /* 0x000000ffff027224 */ /* 0x001fc400078e0016 */
[----:B-1----:R-:W-:Y:S01]  /*87690*/  IMAD.MOV.U32 R3, RZ, RZ, R23 ;  /* 0x000000ffff037224 */ /* 0x002fe200078e0017 */
[----:B-----5:R-:W-:-:S15]  /*876a0*/  HMMA.16816.F32 R12, R16, R20, R12 ;  /* 0x00000014100c723c */ /* 0x020fde000000180c */
[----:B------:R-:W-:-:S08]  /*876b0*/  NOP ;  /* 0x0000000000007918 */ /* 0x000fd00000000000 */
[----:B------:R-:W-:Y:S04]  /*876c0*/  STL.64 [R1+0xa90], R12 ;  /* 0x000a900c01007387 */ /* 0x000fe80000100a00 */
[----:B------:R2:W-:Y:S02]  /*876d0*/  STL.64 [R1+0xa98], R14 ;  /* 0x000a980e01007387 */ /* 0x0005e40000100a00 */
[C---:B--2---:R-:W-:Y:S02]  /*876e0*/  HMMA.16816.F32 R12, R16.reuse, R28, R24 ;  /* 0x0000001c100c723c */ /* 0x044fe40000001818 */
[----:B------:R0:W-:Y:S04]  /*876f0*/  STL.64 [R1+0xa80], R4 ;  /* 0x000a800401007387 */ /* 0x0001e80000100a00 */
[----:B------:R1:W-:Y:S04]  /*87700*/  STL.64 [R1+0xa88], R6 ;  /* 0x000a880601007387 */ /* 0x0003e80000100a00 */
[----:B------:R-:W-:Y:S04]  /*87710*/  STL [R1+0x3664], R3 ;  /* 0x0036640301007387 */ /* 0x000fe80000100800 */
[----:B------:R-:W-:Y:S04]  /*87720*/  STL [R1+0x3660], R2 ;  /* 0x0036600201007387 */ /* 0x000fe80000100800 */
[----:B0-----:R-:W2:Y:S05]  /*87730*/  LDL.LU R4, [R1+0x4c0] ;  /* 0x0004c00001047983 */ /* 0x001eaa0000300800 */
[----:B------:R-:W-:Y:S04]  /*87740*/  STL.64 [R1+0xa70], R12 ;  /* 0x000a700c01007387 */ /* 0x000fe80000100a00 */
[----:B------:R-:W-:Y:S04]  /*87750*/  STL.64 [R1+0xa78], R14 ;  /* 0x000a780e01007387 */ /* 0x000fe80000100a00 */
        /* <DEDUP_REMOVED lines=24> */
[----:B------:R-:W3:Y:S04]  /*878e0*/  LDL.64 R14, [R1+0x10] ;  /* 0x00001000010e7983 */ /* 0x000ee80000100a00 */
[----:B0-----:R-:W4:Y:S04]  /*878f0*/  LDL R26, [R1+0x8] ;  /* 0x00000800011a7983 */ /* 0x001f280000100800 */
[----:B------:R-:W4:Y:S04]  /*87900*/  LDL R27, [R1+0xc] ;  /* 0x00000c00011b7983 */ /* 0x000f280000100800 */
[----:B--2---:R0:W-:Y:S04]  /*87910*/  STL.64 [R1+0x3700], R24 ;  /* 0x0037001801007387 */ /* 0x0041e80000100a00 */
[----:B----4-:R1:W-:Y:S04]  /*87920*/  STL.64 [R1+0x3720], R26 ;  /* 0x0037201a01007387 */ /* 0x0103e80000100a00 */
[----:B0-----:R-:W3:Y:S04]  /*87930*/  LDL.LU R24, [R1+0x5f0] ;  /* 0x0005f00001187983 */ /* 0x001ee80000300800 */
[----:B------:R-:W3:Y:S04]  /*87940*/  LDL.LU R25, [R1+0x5f4] ;  /* 0x0005f40001197983 */ /* 0x000ee80000300800 */
[----:B-1----:R-:W3:Y:S04]  /*87950*/  LDL.LU R26, [R1+0x5f8] ;  /* 0x0005f800011a7983 */ /* 0x002ee80000300800 */
[----:B------:R-:W3:Y:S04]  /*87960*/  LDL.LU R27, [R1+0x5fc] ;  /* 0x0005fc00011b7983 */ /* 0x000ee80000300800 */
[----:B------:R-:W2:Y:S04]  /*87970*/  LDL.64 R28, [R1] ;  /* 0x00000000011c7983 */ /* 0x000ea80000100a00 */
[----:B-----5:R-:W-:Y:S04]  /*87980*/  STL.64 [R1+0x36d0], R22 ;  /* 0x0036d01601007387 */ /* 0x020fe80000100a00 */
        /* <DEDUP_REMOVED lines=15> */
[----:B------:R-:W2:Y:S04]  /*87a80*/  LDL.LU R6, [R1+0x588] ;  /* 0x0005880001067983 */ /* 0x000ea80000300800 */
[----:B------:R-:W2:Y:S01]  /*87a90*/  LDL.LU R7, [R1+0x58c] ;  /* 0x00058c0001077983 */ /* 0x000ea20000300800 */
[----:B---3--:R-:W-:Y:S03]  /*87aa0*/  HMMA.16816.F32 R24, R16, R14, R24 ;  /* 0x0000000e1018723c */ /* 0x008fe60000001818 */
[----:B--2---:R-:W-:Y:S04]  /*87ab0*/  STL.64 [R1+0x36b0], R6 ;  /* 0x0036b00601007387 */ /* 0x004fe80000100a00 */
[----:B-----5:R0:W-:Y:S04]  /*87ac0*/  STL.64 [R1+0x36a8], R4 ;  /* 0x0036a80401007387 */ /* 0x0201e80000100a00 */
[----:B0-----:R-:W2:Y:S04]  /*87ad0*/  LDL.LU R4, [R1+0x590] ;  /* 0x0005900001047983 */ /* 0x001ea80000300800 */
[----:B------:R-:W2:Y:S04]  /*87ae0*/  LDL.LU R5, [R1+0x594] ;  /* 0x0005940001057983 */ /* 0x000ea80000300800 */
[----:B------:R-:W2:Y:S04]  /*87af0*/  LDL.LU R6, [R1+0x598] ;  /* 0x0005980001067983 */ /* 0x000ea80000300800 */
[----:B------:R-:W2:Y:S04]  /*87b00*/  LDL.LU R7, [R1+0x59c] ;  /* 0x00059c0001077983 */ /* 0x000ea80000300800 */
[----:B------:R-:W3:Y:S04]  /*87b10*/  LDL.LU R8, [R1+0x2f20] ;  /* 0x002f200001087983 */ /* 0x000ee80000300800 */
[----:B------:R-:W3:Y:S04]  /*87b20*/  LDL.LU R12, [R1+0x2f1c] ;  /* 0x002f1c00010c7983 */ /* 0x000ee80000300800 */
[----:B------:R-:W5:Y:S04]  /*87b30*/  LDL.LU R9, [R1+0x2f28] ;  /* 0x002f280001097983 */ /* 0x000f680000300800 */
[----:B------:R-:W5:Y:S04]  /*87b40*/  LDL.LU R13, [R1+0x2f24] ;  /* 0x002f2400010d7983 */ /* 0x000f680000300800 */
[----:B------:R-:W-:Y:S04]  /*87b50*/  STL.64 [R1+0xa60], R24 ;  /* 0x000a601801007387 */ /* 0x000fe80000100a00 */
[----:B------:R0:W-:Y:S04]  /*87b60*/  STL.64 [R1+0xa68], R26 ;  /* 0x000a681a01007387 */ /* 0x0001e80000100a00 */
[----:B0-----:R-:W4:Y:S01]  /*87b70*/  LDL.LU.64 R26, [R1+0x3720] ;  /* 0x00372000011a7983 */ /* 0x001f220000300a00 */
[----:B------:R-:W-:-:S02]  /*87b80*/  IMAD.MOV.U32 R2, RZ, RZ, R15 ;  /* 0x000000ffff027224 */ /* 0x000fc400078e000f */
[----:B------:R-:W-:Y:S01]  /*87b90*/  IMAD.MOV.U32 R3, RZ, RZ, R14 ;  /* 0x000000ffff037224 */ /* 0x000fe200078e000e */
[----:B------:R-:W5:Y:S04]  /*87ba0*/  LDL.LU R0, [R1+0x2f30] ;  /* 0x002f300001007983 */ /* 0x000f680000300800 */
[----:B------:R-:W5:Y:S04]  /*87bb0*/  LDL.LU R14, [R1+0x2f38] ;  /* 0x002f3800010e7983 */ /* 0x000f680000300800 */
[----:B------:R-:W5:Y:S04]  /*87bc0*/  LDL.LU R15, [R1+0x2f2c] ;  /* 0x002f2c00010f7983 */ /* 0x000f680000300800 */
[----:B------:R-:W-:Y:S04]  /*87bd0*/  STL [R1+0x366c], R2 ;  /* 0x00366c0201007387 */ /* 0x000fe80000100800 */
[----:B------:R-:W-:Y:S01]  /*87be0*/  STL [R1+0x3668], R3 ;  /* 0x0036680301007387 */ /* 0x000fe20000100800 */
[----:B----4-:R-:W-:Y:S03]  /*87bf0*/  HMMA.16816.F32 R24, R16, R26, R20 ;  /* 0x0000001a1018723c */ /* 0x010fe60000001814 */
[----:B------:R-:W4:Y:S04]  /*87c00*/  LDL.LU.64 R22, [R1+0x3718] ;  /* 0x0037180001167983 */ /* 0x000f280000300a00 */
[----:B------:R-:W4:-:S15]  /*87c10*/  LDL.LU.64 R20, [R1+0x3710] ;  /* 0x0037100001147983 */ /* 0x000f1e0000300a00 */
[----:B------:R-:W-:-:S01]  /*87c20*/  NOP ;  /* 0x0000000000007918 */ /* 0x000fc20000000000 */
[----:B------:R-:W-:Y:S04]  /*87c30*/  STL.64 [R1+0xa50], R24 ;  /* 0x000a501801007387 */ /* 0x000fe80000100a00 */
[----:B------:R0:W-:Y:S04]  /*87c40*/  STL.64 [R1+0xa58], R26 ;  /* 0x000a581a01007387 */ /* 0x0001e80000100a00 */
[----:B0-----:R-:W2:Y:S04]  /*87c50*/  LDL.LU.64 R26, [R1+0x3708] ;  /* 0x00370800011a7983 */ /* 0x001ea80000300a00 */
        /* <DEDUP_REMOVED lines=47> */
[----:B------:R0:W-:Y:S01]  /*87f50*/  STL.64 [R1+0x3590], R20 ;  /* 0x0035901401007387 */ /* 0x0001e20000100a00 */
[----:B---3--:R-:W-:-:S02]  /*87f60*/  IMAD R12, R12, 0x100, R8 ;  /* 0x000001000c0c7824 */ /* 0x008fc400078e0208 */
[----:B-----5:R-:W-:Y:S01]  /*87f70*/  IMAD R13, R13, 0x100, R9 ;  /* 0x000001000d0d7824 */ /* 0x020fe200078e0209 */
        /* <DEDUP_REMOVED lines=16> */
[----:B0-----:R-:W3:Y:S04]  /*88080*/  LDL.LU.64 R6, [R1+0x3678] ;  /* 0x0036780001067983 */ /* 0x001ee80000300a00 */
[----:B------:R-:W2:Y:S04]  /*88090*/  LDL.LU.64 R4, [R1+0x3670] ;  /* 0x0036700001047983 */ /* 0x000ea80000300a00 */
[----:B------:R0:W-:Y:S04]  /*880a0*/  STL.64 [R1+0x3578], R10 ;  /* 0x0035780a01007387 */ /* 0x0001e80000100a00 */
[----:B0-----:R-:W4:Y:S04]  /*880b0*/  LDL.LU R11, [R1+0x2f34] ;  /* 0x002f3400010b7983 */ /* 0x001f280000300800 */
[----:B------:R2:W-:Y:S01]  /*880c0*/  STL.64 [R1+0x3570], R8 ;  /* 0x0035700801007387 */ /* 0x0005e20000100a00 */
[----:B---3--:R-:W-:Y:S01]  /*880d0*/  HMMA.16816.F32 R20, R16, R6, R20 ;  /* 0x000000061014723c */ /* 0x008fe20000001814 */
[----:B----4-:R-:W-:-:S05]  /*880e0*/  IMAD R0, R0, 0x100, R11 ;  /* 0x0000010000007824 */ /* 0x010fca00078e020b */
        /* <DEDUP_REMOVED lines=14> */
[----:B-----5:R0:W-:Y:S02]  /*881d0*/  STL.64 [R1+0x35c8], R26 ;  /* 0x0035c81a01007387 */ /* 0x0201e40000100a00 */
[----:B0-----:R-:W-:-:S02]  /*881e0*/  IMAD.MOV.U32 R26, RZ, RZ, R2 ;  /* 0x000000ffff1a7224 */ /* 0x001fc400078e0002 */
[----:B------:R-:W-:Y:S01]  /*881f0*/  IMAD.MOV.U32 R27, RZ, RZ, R3 ;  /* 0x000000ffff1b7224 */ /* 0x000fe200078e0003 */
[----:B------:R-:W5:Y:S04]  /*88200*/  LDL.LU R2, [R1+0x366c] ;  /* 0x00366c0001027983 */ /* 0x000f680000300800 */
[----:B------:R-:W5:Y:S04]  /*88210*/  LDL.LU R3, [R1+0x3668] ;  /* 0x0036680001037983 */ /* 0x000f680000300800 */
[----:B----4-:R-:W-:Y:S04]  /*88220*/  STL.64 [R1+0x35c0], R24 ;  /* 0x0035c01801007387 */ /* 0x010fe80000100a00 */
[----:B------:R-:W-:Y:S04]  /*88230*/  STL.64 [R1+0x35e0], R26 ;  /* 0x0035e01a01007387 */ /* 0x000fe80000100a00 */
        /* <DEDUP_REMOVED lines=14> */
[----:B------:R-:W3:Y:S01]  /*88320*/  LDL.LU R23, [R1+0x45c] ;  /* 0x00045c0001177983 */ /* 0x000ee20000300800 */
[----:B-----5:R-:W-:-:S02]  /*88330*/  IMAD.MOV.U32 R26, RZ, RZ, R3 ;  /* 0x000000ffff1a7224 */ /* 0x020fc400078e0003 */
[----:B------:R-:W-:Y:S01]  /*88340*/  IMAD.MOV.U32 R27, RZ, RZ, R2 ;  /* 0x000000ffff1b7224 */ /* 0x000fe200078e0002 */
[----:B------:R-:W4:Y:S04]  /*88350*/  LDL.LU R3, [R1+0x3664] ;  /* 0x0036640001037983 */ /* 0x000f280000300800 */
[----:B------:R-:W5:Y:S04]  /*88360*/  LDL.LU R2, [R1+0x3660] ;  /* 0x0036600001027983 */ /* 0x000f680000300800 */
[----:B------:R-:W-:Y:S04]  /*88370*/  STL.64 [R1+0x3610], R26 ;  /* 0x0036101a01007387 */ /* 0x000fe80000100a00 */
[----:B---3--:R-:W-:Y:S04]  /*88380*/  STL.64 [R1+0x35f0], R22 ;  /* 0x0035f01601007387 */ /* 0x008fe80000100a00 */
[----:B--2---:R0:W-:Y:S04]  /*88390*/  STL.64 [R1+0x35e8], R20 ;  /* 0x0035e81401007387 */ /* 0x0041e80000100a00 */
[----:B0-----:R-:W2:Y:S04]  /*883a0*/  LDL.LU R20, [R1+0x460] ;  /* 0x0004600001147983 */ /* 0x001ea80000300800 */
[----:B------:R-:W2:Y:S04]  /*883b0*/  LDL.LU R21, [R1+0x464] ;  /* 0x0004640001157983 */ /* 0x000ea80000300800 */
[----:B------:R-:W3:Y:S04]  /*883c0*/  LDL.LU R22, [R1+0x468] ;  /* 0x0004680001167983 */ /* 0x000ee80000300800 */
[----:B------:R-:W3:Y:S04]  /*883d0*/  LDL.LU R23, [R1+0x46c] ;  /* 0x00046c0001177983 */ /* 0x000ee80000300800 */
[----:B------:R-:W2:Y:S04]  /*883e0*/  LDL R24, [R1+0x18] ;  /* 0x0000180001187983 */ /* 0x000ea80000100800 */
[----:B------:R-:W2:Y:S01]  /*883f0*/  LDL R25, [R1+0x1c] ;  /* 0x00001c0001197983 */ /* 0x000ea20000100800 */
[----:B-----5:R-:W-:-:S02]  /*88400*/  IMAD.MOV.U32 R26, RZ, RZ, R2 ;  /* 0x000000ffff1a7224 */ /* 0x020fc400078e0002 */
[----:B----4-:R-:W-:Y:S01]  /*88410*/  IMAD.MOV.U32 R27, RZ, RZ, R3 ;  /* 0x000000ffff1b7224 */ /* 0x010fe200078e0003 */
[----:B------:R-:W4:Y:S04]  /*88420*/  LDL.LU R2, [R1+0x365c] ;  /* 0x00365c0001027983 */ /* 0x000f280000300800 */
[----:B------:R-:W4:Y:S04]  /*88430*/  LDL.LU R3, [R1+0x3658] ;  /* 0x0036580001037983 */ /* 0x000f280000300800 */
[----:B--2---:R-:W-:Y:S04]  /*88440*/  STL.64 [R1+0x3628], R24 ;  /* 0x0036281801007387 */ /* 0x004fe80000100a00 */
[----:B------:R-:W-:Y:S04]  /*88450*/  STL.64 [R1+0x3640], R26 ;  /* 0x0036401a01007387 */ /* 0x000fe80000100a00 */
[----:B---3--:R-:W-:Y:S04]  /*88460*/  STL.64 [R1+0x3608], R22 ;  /* 0x0036081601007387 */ /* 0x008fe80000100a00 */
[----:B------:R0:W-:Y:S04]  /*88470*/  STL.64 [R1+0x3600], R20 ;  /* 0x0036001401007387 */ /* 0x0001e80000100a00 */
[----:B0-----:R-:W2:Y:S04]  /*88480*/  LDL.LU R20, [R1+0x470] ;  /* 0x0004700001147983 */ /* 0x001ea80000300800 */
[----:B------:R-:W2:Y:S04]  /*88490*/  LDL.LU R21, [R1+0x474] ;  /* 0x0004740001157983 */ /* 0x000ea80000300800 */
[----:B------:R-:W3:Y:S04]  /*884a0*/  LDL.LU R22, [R1+0x478] ;  /* 0x0004780001167983 */ /* 0x000ee80000300800 */
[----:B------:R-:W3:Y:S04]  /*884b0*/  LDL.LU R23, [R1+0x47c] ;  /* 0x00047c0001177983 */ /* 0x000ee80000300800 */
[----:B------:R-:W5:Y:S04]  /*884c0*/  LDL R24, [R1+0x28] ;  /* 0x0000280001187983 */ /* 0x000f680000100800 */
[----:B------:R-:W5:Y:S04]  /*884d0*/  LDL R25, [R1+0x2c] ;  /* 0x00002c0001197983 */ /* 0x000f680000100800 */
        /* <DEDUP_REMOVED lines=33> */
[----:B------:R-:W4:Y:S01]  /*886f0*/  LDL.LU R7, [R1+0x4bc] ;  /* 0x0004bc0001077983 */ /* 0x000f220000300800 */
[----:B------:R-:W-:Y:S01]  /*88700*/  IMAD R15, R15, 0x100, R14 ;  /* 0x000001000f0f7824 */ /* 0x000fe200078e020e */
[----:B------:R-:W-:-:S02]  /*88710*/  F2FP.F16.E4M3.UNPACK_B R12, R12 ;  /* 0x0000000cff0c723e */ /* 0x000fc400020006ff */
[----:B------:R-:W-:Y:S02]  /*88720*/  F2FP.F16.E4M3.UNPACK_B R13, R13 ;  /* 0x0000000dff0d723e */ /* 0x000fe400020006ff */
[----:B------:R-:W-:Y:S02]  /*88730*/  F2FP.F16.E4M3.UNPACK_B R14, R0 ;  /* 0x00000000ff0e723e */ /* 0x000fe400020006ff */
[----:B------:R-:W-:-:S07]  /*88740*/  F2FP.F16.E4M3.UNPACK_B R15, R15 ;  /* 0x0000000fff0f723e */ /* 0x000fce00020006ff */
[----:B-----5:R-:W-:Y:S06]  /*88750*/  HMMA.16816.F32 R24, R12, R24, R20 ;  /* 0x000000180c18723c */ /* 0x020fec0000001814 */
[----:B----4-:R-:W-:Y:S01]  /*88760*/  HMMA.16816.F32 R16, R16, R2, R4 ;  /* 0x000000021010723c */ /* 0x010fe20000001804 */
[----:B------:R-:W3:-:S15]  /*88770*/  LDL.LU R4, [R1+0x3f0] ;  /* 0x0003f00001047983 */ /* 0x000ede0000300800 */
[----:B------:R-:W-:-:S07]  /*88780*/  NOP ;  /* 0x0000000000007918 */ /* 0x000fce0000000000 */
[----:B------:R0:W-:Y:S04]  /*88790*/  STL.64 [R1+0x960], R16 ;  /* 0x0009601001007387 */ /* 0x0001e80000100a00 */
[----:B------:R1:W-:Y:S04]  /*887a0*/  STL.64 [R1+0x968], R18 ;  /* 0x0009681201007387 */ /* 0x0003e80000100a00 */
[----:B------:R-:W3:Y:S04]  /*887b0*/  LDL.LU R5, [R1+0x3f4] ;  /* 0x0003f40001057983 */ /* 0x000ee80000300800 */
[----:B------:R-:W3:Y:S04]  /*887c0*/  LDL.LU R6, [R1+0x3f8] ;  /* 0x0003f80001067983 */ /* 0x000ee80000300800 */
[----:B------:R-:W3:Y:S04]  /*887d0*/  LDL.LU R7, [R1+0x3fc] ;  /* 0x0003fc0001077983 */ /* 0x000ee80000300800 */
[----:B0-----:R-:W4:Y:S04]  /*887e0*/  LDL.LU R16, [R1+0x2f3c] ;  /* 0x002f3c0001107983 */ /* 0x001f280000300800 */
[----:B------:R-:W5:Y:S04]  /*887f0*/  LDL.LU R17, [R1+0x2f44] ;  /* 0x002f440001117983 */ /* 0x000f680000300800 */
[----:B------:R-:W5:Y:S04]  /*88800*/  LDL.LU R0, [R1+0x2f4c] ;  /* 0x002f4c0001007983 */ /* 0x000f680000300800 */
[----:B-1----:R-:W5:Y:S04]  /*88810*/  LDL.LU R18, [R1+0x2f58] ;  /* 0x002f580001127983 */ /* 0x002f680000300800 */
        /* <DEDUP_REMOVED lines=92> */
[----:B------:R-:W2:Y:S04]  /*88de0*/  LDL.LU.64 R4, [R1+0x3560] ;  /* 0x0035600001047983 */ /* 0x000ea80000300a00 */
[----:B------:R0:W-:Y:S04]  /*88df0*/  STL [R1+0x3488], R11 ;  /* 0x0034880b01007387 */ /* 0x0001e80000100800 */
[----:B0-----:R-:W4:Y:S04]  /*88e00*/  LDL.LU R11, [R1+0x2f40] ;  /* 0x002f4000010b7983 */ /* 0x001f280000300800 */
[----:B------:R-:W-:Y:S01]  /*88e10*/  STL [R1+0x34e8], R10 ;  /* 0x0034e80a01007387 */ /* 0x000fe20000100800 */
[----:B---3--:R-:W-:Y:S06]  /*88e20*/  HMMA.16816.F32 R20, R12, R8, R20 ;  /* 0x000000080c14723c */ /* 0x008fec0000001814 */
[----:B------:R-:W-:Y:S04]  /*88e30*/  STL [R1+0x3474], R8 ;  /* 0x0034740801007387 */ /* 0x000fe80000100800 */
[----:B------:R-:W-:-:S13]  /*88e40*/  STL [R1+0x3470], R9 ;  /* 0x0034700901007387 */ /* 0x000fda0000100800 */
[----:B------:R0:W-:Y:S04]  /*88e50*/  STL.64 [R1+0x400], R20 ;  /* 0x0004001401007387 */ /* 0x0001e80000100a00 */
[----:B------:R1:W-:Y:S04]  /*88e60*/  STL.64 [R1+0x408], R22 ;  /* 0x0004081601007387 */ /* 0x0003e80000100a00 */
[----:B0-----:R-:W3:Y:S01]  /*88e70*/  LDL.LU R20, [R1+0x340] ;  /* 0x0003400001147983 */ /* 0x001ee20000300800 */
[----:B----4-:R-:W-:Y:S02]  /*88e80*/  IMAD R16, R16, 0x100, R11 ;  /* 0x0000010010107824 */ /* 0x010fe400078e020b */
        /* <DEDUP_REMOVED lines=23> */
[----:B------:R-:W3:Y:S04]  /*89000*/  LDL.64 R8, [R1+0x20] ;  /* 0x0000200001087983 */ /* 0x000ee80000100a00 */
        /* <DEDUP_REMOVED lines=35> */
[----:B------:R-:W2:Y:S01]  /*89240*/  LDL.LU R27, [R1+0x53c] ;  /* 0x00053c00011b7983 */ /* 0x000ea20000300800 */
[----:B------:R-:W-:-:S02]  /*89250*/  IMAD R17, R17, 0x100, R28 ;  /* 0x0000010011117824 */ /* 0x000fc400078e021c */
[----:B------:R-:W-:Y:S01]  /*89260*/  IMAD R0, R0, 0x100, R29 ;  /* 0x0000010000007824 */ /* 0x000fe200078e021d */
[----:B------:R-:W5:Y:S04]  /*89270*/  LDL.64 R10, [R1+0x8] ;  /* 0x00000800010a7983 */ /* 0x000f680000100a00 */
[----:B------:R-:W5:Y:S04]  /*89280*/  LDL.64 R28, [R1] ;  /* 0x00000000011c7983 */ /* 0x000f680000100a00 */
[----:B----4-:R-:W-:Y:S04]  /*89290*/  STL.64 [R1+0x34b8], R22 ;  /* 0x0034b81601007387 */ /* 0x010fe80000100a00 */
[----:B---3--:R0:W-:Y:S04]  /*892a0*/  STL.64 [R1+0x34b0], R20 ;  /* 0x0034b01401007387 */ /* 0x0081e80000100a00 */
        /* <DEDUP_REMOVED lines=10> */
[----:B------:R0:W-:Y:S04]  /*89350*/  STL.64 [R1+0x3468], R6 ;  /* 0x0034680601007387 */ /* 0x0001e80000100a00 */
[----:B0-----:R-:W4:Y:S04]  /*89360*/  LDL.64 R6, [R1+0x28] ;  /* 0x0000280001067983 */ /* 0x001f280000100a00 */
[----:B------:R-:W-:Y:S01]  /*89370*/  STL.64 [R1+0x3460], R4 ;  /* 0x0034600401007387 */ /* 0x000fe20000100a00 */
[----:B--2---:R-:W-:Y:S03]  /*89380*/  HMMA.16816.F32 R12, R12, R2, R24 ;  /* 0x000000020c0c723c */ /* 0x004fe60000001818 */
[----:B------:R-:W4:Y:S04]  /*89390*/  LDL.LU.64 R26, [R1+0x3548] ;  /* 0x00354800011a7983 */ /* 0x000f280000300a00 */
[----:B------:R-:W4:Y:S01]  /*893a0*/  LDL.LU.64 R24, [R1+0x3540] ;  /* 0x0035400001187983 */ /* 0x000f220000300a00 */
[----:B------:R-:W-:Y:S01]  /*893b0*/  IMAD R19, R19, 0x100, R18 ;  /* 0x0000010013137824 */ /* 0x000fe200078e0212 */
[----:B------:R-:W-:-:S02]  /*893c0*/  F2FP.F16.E4M3.UNPACK_B R16, R16 ;  /* 0x00000010ff10723e */ /* 0x000fc400020006ff */
[----:B------:R-:W-:Y:S02]  /*893d0*/  F2FP.F16.E4M3.UNPACK_B R17, R17 ;  /* 0x00000011ff11723e */ /* 0x000fe400020006ff */
[----:B------:R-:W-:Y:S02]  /*893e0*/  F2FP.F16.E4M3.UNPACK_B R18, R0 ;  /* 0x00000000ff12723e */ /* 0x000fe400020006ff */
[----:B------:R-:W-:-:S08]  /*893f0*/  F2FP.F16.E4M3.UNPACK_B R19, R19 ;  /* 0x00000013ff13723e */ /* 0x000fd000020006ff */
[----:B------:R0:W-:Y:S04]  /*89400*/  STL.64 [R1+0x420], R12 ;  /* 0x0004200c01007387 */ /* 0x0001e80000100a00 */
[----:B------:R1:W-:Y:S04]  /*89410*/  STL.64 [R1+0x428], R14 ;  /* 0x0004280e01007387 */ /* 0x0003e80000100a00 */
[----:B0-----:R-:W2:Y:S04]  /*89420*/  LDL.64 R12, [R1+0x18] ;  /* 0x00001800010c7983 */ /* 0x001ea80000100a00 */
[----:B-1----:R-:W5:Y:S01]  /*89430*/  LDL.64 R14, [R1+0x10] ;  /* 0x00001000010e7983 */ /* 0x002f620000100a00 */
[----:B----4-:R-:W-:-:S15]  /*89440*/  HMMA.16816.F32 R24, R16, R6, R24 ;  /* 0x000000061018723c */ /* 0x010fde0000001818 */
        /* <DEDUP_REMOVED lines=20> */
[----:B------:R-:W-:Y:S02]  /*89590*/  IMAD.MOV.U32 R7, RZ, RZ, R13 ;  /* 0x000000ffff077224 */ /* 0x000fe400078e000d */
[----:B------:R-:W-:-:S03]  /*895a0*/  IMAD.MOV.U32 R5, RZ, RZ, R9 ;  /* 0x000000ffff057224 */ /* 0x000fc600078e0009 */
        /* <DEDUP_REMOVED lines=17> */
[----:B------:R-:W4:Y:S01]  /*896c0*/  LDL.LU.64 R24, [R1+0x34f0] ;  /* 0x0034f00001187983 */ /* 0x000f220000300a00 */
[----:B------:R-:W-:-:S02]  /*896d0*/  IMAD.MOV.U32 R8, RZ, RZ, R12 ;  /* 0x000000ffff087224 */ /* 0x000fc400078e000c */
[----:B------:R-:W-:Y:S02]  /*896e0*/  IMAD.MOV.U32 R12, RZ, RZ, R14 ;  /* 0x000000ffff0c7224 */ /* 0x000fe400078e000e */
[----:B------:R-:W-:Y:S02]  /*896f0*/  IMAD.MOV.U32 R14, RZ, RZ, R10 ;  /* 0x000000ffff0e7224 */ /* 0x000fe400078e000a */
[----:B------:R-:W5:Y:S01]  /*89700*/  LDL.LU R10, [R1+0x34e8] ;  /* 0x0034e800010a7983 */ /* 0x000f620000300800 */
[----:B------:R-:W-:Y:S02]  /*89710*/  IMAD.MOV.U32 R9, RZ, RZ, R15 ;  /* 0x000000ffff097224 */ /* 0x000fe400078e000f */
[----:B------:R-:W-:Y:S02]  /*89720*/  IMAD.MOV.U32 R13, RZ, RZ, R11 ;  /* 0x000000ffff0d7224 */ /* 0x000fe400078e000b */
        /* <DEDUP_REMOVED lines=46> */
[----:B-----5:R0:W-:Y:S02]  /*89a10*/  STL.64 [R1+0x33a8], R26 ;  /* 0x0033a81a01007387 */ /* 0x0201e40000100a00 */
[----:B0-----:R-:W-:-:S02]  /*89a20*/  IMAD.MOV.U32 R26, RZ, RZ, R11 ;  /* 0x000000ffff1a7224 */ /* 0x001fc400078e000b */
[----:B------:R-:W-:Y:S01]  /*89a30*/  IMAD.MOV.U32 R27, RZ, RZ, R15 ;  /* 0x000000ffff1b7224 */ /* 0x000fe200078e000f */
[----:B------:R-:W5:Y:S04]  /*89a40*/  LDL.LU R11, [R1+0x3488] ;  /* 0x00348800010b7983 */ /* 0x000f680000300800 */
[----:B----4-:R-:W-:Y:S04]  /*89a50*/  STL.64 [R1+0x33a0], R24 ;  /* 0x0033a01801007387 */ /* 0x010fe80000100a00 */
[----:B------:R-:W-:Y:S04]  /*89a60*/  STL.64 [R1+0x33c0], R26 ;  /* 0x0033c01a01007387 */ /* 0x000fe80000100a00 */
[----:B------:R-:W-:Y:S04]  /*89a70*/  STL.64 [R1+0x3388], R22 ;  /* 0x0033881601007387 */ /* 0x000fe80000100a00 */
[----:B------:R0:W-:Y:S04]  /*89a80*/  STL.64 [R1+0x3380], R20 ;  /* 0x0033801401007387 */ /* 0x0001e80000100a00 */
[----:B0-----:R-:W4:Y:S04]  /*89a90*/  LDL.LU R20, [R1+0x270] ;  /* 0x0002700001147983 */ /* 0x001f280000300800 */
[----:B------:R-:W4:Y:S04]  /*89aa0*/  LDL.LU R21, [R1+0x274] ;  /* 0x0002740001157983 */ /* 0x000f280000300800 */
[----:B------:R-:W2:Y:S04]  /*89ab0*/  LDL.LU R22, [R1+0x278] ;  /* 0x0002780001167983 */ /* 0x000ea80000300800 */
[----:B------:R-:W2:Y:S01]  /*89ac0*/  LDL.LU R23, [R1+0x27c] ;  /* 0x00027c0001177983 */ /* 0x000ea20000300800 */
[----:B------:R-:W-:-:S02]  /*89ad0*/  IMAD.MOV.U32 R24, RZ, RZ, R14 ;  /* 0x000000ffff187224 */ /* 0x000fc400078e000e */
[----:B------:R-:W-:Y:S02]  /*89ae0*/  IMAD.MOV.U32 R25, RZ, RZ, R13 ;  /* 0x000000ffff197224 */ /* 0x000fe400078e000d */
[----:B------:R-:W-:Y:S02]  /*89af0*/  IMAD.MOV.U32 R26, RZ, RZ, R12 ;  /* 0x000000ffff1a7224 */ /* 0x000fe400078e000c */
[----:B------:R-:W-:Y:S01]  /*89b00*/  IMAD.MOV.U32 R27, RZ, RZ, R9 ;  /* 0x000000ffff1b7224 */ /* 0x000fe200078e0009 */
[----:B------:R-:W-:Y:S04]  /*89b10*/  STL.64 [R1+0x33d8], R24 ;  /* 0x0033d81801007387 */ /* 0x000fe80000100a00 */
[----:B------:R-:W-:Y:S04]  /*89b20*/  STL.64 [R1+0x33f0], R26 ;  /* 0x0033f01a01007387 */ /* 0x000fe80000100a00 */
[----:B--2---:R-:W-:Y:S04]  /*89b30*/  STL.64 [R1+0x33b8], R22 ;  /* 0x0033b81601007387 */ /* 0x004fe80000100a00 */
[----:B----4-:R0:W-:Y:S04]  /*89b40*/  STL.64 [R1+0x33b0], R20 ;  /* 0x0033b01401007387 */ /* 0x0101e80000100a00 */
        /* <DEDUP_REMOVED lines=14> */
[----:B---3--:R-:W-:Y:S02]  /*89c30*/  IMAD.MOV.U32 R27, RZ, RZ, R5 ;  /* 0x000000ffff1b7224 */ /* 0x008fe400078e0005 */
[----:B------:R-:W-:Y:S02]  /*89c40*/  IMAD.MOV.U32 R24, RZ, RZ, R4 ;  /* 0x000000ffff187224 */ /* 0x000fe400078e0004 */
[----:B------:R-:W-:Y:S01]  /*89c50*/  IMAD.MOV.U32 R25, RZ, RZ, R0 ;  /* 0x000000ffff197224 */ /* 0x000fe200078e0000 */
[----:B------:R-:W-:Y:S04]  /*89c60*/  STL.64 [R1+0x3420], R26 ;  /* 0x0034201a01007387 */ /* 0x000fe80000100a00 */
[----:B----4-:R-:W-:Y:S04]  /*89c70*/  STL.64 [R1+0x33e8], R22 ;  /* 0x0033e81601007387 */ /* 0x010fe80000100a00 */
        /* <DEDUP_REMOVED lines=20> */
[----:B------:R-:W3:Y:S04]  /*89dc0*/  LDL.LU R4, [R1+0x300] ;  /* 0x0003000001047983 */ /* 0x000ee80000300800 */
        /* <DEDUP_REMOVED lines=11> */
[----:B------:R-:W4:Y:S04]  /*89e80*/  LDL.LU R15, [R1+0x2f6c] ;  /* 0x002f6c00010f7983 */ /* 0x000f280000300800 */
[----:B-----5:R-:W-:Y:S04]  /*89e90*/  STL.64 [R1+0x3458], R26 ;  /* 0x0034581a01007387 */ /* 0x020fe80000100a00 */
[----:B------:R0:W-:Y:S04]  /*89ea0*/  STL.64 [R1+0x3450], R24 ;  /* 0x0034501801007387 */ /* 0x0001e80000100a00 */
[----:B0-----:R-:W5:Y:S04]  /*89eb0*/  LDL.LU R24, [R1+0x520] ;  /* 0x0005200001187983 */ /* 0x001f680000300800 */
[----:B------:R-:W5:Y:S04]  /*89ec0*/  LDL.LU R25, [R1+0x524] ;  /* 0x0005240001197983 */ /* 0x000f680000300800 */
[----:B------:R-:W5:Y:S04]  /*89ed0*/  LDL.LU R26, [R1+0x528] ;  /* 0x00052800011a7983 */ /* 0x000f680000300800 */
[----:B------:R-:W5:Y:S04]  /*89ee0*/  LDL.LU R27, [R1+0x52c] ;  /* 0x00052c00011b7983 */ /* 0x000f680000300800 */
[----:B------:R-:W-:Y:S04]  /*89ef0*/  STL.64 [R1+0x3400], R22 ;  /* 0x0034001601007387 */ /* 0x000fe80000100a00 */
        /* <DEDUP_REMOVED lines=11> */
[----:B------:R-:W-:Y:S01]  /*89fb0*/  HMMA.16816.F32 R4, R16, R10, R4 ;  /* 0x0000000a1004723c */ /* 0x000fe20000001804 */
        /* <DEDUP_REMOVED lines=12> */
[----:B------:R-:W3:Y:S04]  /*8a080*/  LDL.LU R8, [R1+0x3474] ;  /* 0x0034740001087983 */ /* 0x000ee80000300800 */
[----:B------:R-:W3:Y:S02]  /*8a090*/  LDL.LU R9, [R1+0x3470] ;  /* 0x0034700001097983 */ /* 0x000ee40000300800 */
[----:B---3--:R-:W-:-:S15]  /*8a0a0*/  HMMA.16816.F32 R4, R16, R8, R4 ;  /* 0x000000081004723c */ /* 0x008fde0000001804 */
[----:B------:R-:W-:-:S08]  /*8a0b0*/  NOP ;  /* 0x0000000000007918 */ /* 0x000fd00000000000 */
[----:B------:R-:W-:Y:S04]  /*8a0c0*/  STL.64 [R1+0x850], R4 ;  /* 0x0008500401007387 */ /* 0x000fe80000100a00 */
[----:B------:R0:W-:Y:S04]  /*8a0d0*/  STL.64 [R1+0x858], R6 ;  /* 0x0008580601007387 */ /* 0x0001e80000100a00 */
[----:B0-----:R-:W5:Y:S04]  /*8a0e0*/  LDL.LU.64 R6, [R1+0x3468] ;  /* 0x0034680001067983 */ /* 0x001f680000300a00 */
[----:B------:R-:W3:Y:S04]  /*8a0f0*/  LDL.LU.64 R4, [R1+0x3460] ;  /* 0x0034600001047983 */ /* 0x000ee80000300a00 */
[----:B------:R0:W-:Y:S04]  /*8a100*/  STL [R1+0x334c], R8 ;  /* 0x00334c0801007387 */ /* 0x0001e80000100800 */
[----:B0-----:R-:W4:Y:S04]  /*8a110*/  LDL.LU R8, [R1+0x2f74] ;  /* 0x002f740001087983 */ /* 0x001f280000300800 */
[----:B------:R-:W-:Y:S01]  /*8a120*/  STL [R1+0x3348], R9 ;  /* 0x0033480901007387 */ /* 0x000fe20000100800 */
[----:B-----5:R-:W-:-:S15]  /*8a130*/  HMMA.16816.F32 R24, R16, R6, R24 ;  /* 0x000000061018723c */ /* 0x020fde0000001818 */
        /* <DEDUP_REMOVED lines=11> */
[----:B------:R-:W3:Y:S01]  /*8a1f0*/  LDL.LU.64 R24, [R1+0x3440] ;  /* 0x0034400001187983 */ /* 0x000ee20000300a00 */
[----:B----4-:R-:W-:-:S02]  /*8a200*/  IMAD R0, R0, 0x100, R8 ;  /* 0x0000010000007824 */ /* 0x010fc400078e0208 */
[----:B------:R-:W-:Y:S01]  /*8a210*/  IMAD R15, R15, 0x100, R14 ;  /* 0x000001000f0f7824 */ /* 0x000fe200078e020e */
[----:B------:R-:W-:Y:S02]  /*8a220*/  F2FP.F16.E4M3.UNPACK_B R12, R12 ;  /* 0x0000000cff0c723e */ /* 0x000fe400020006ff */
[----:B------:R-:W-:Y:S02]  /*8a230*/  F2FP.F16.E4M3.UNPACK_B R13, R13 ;  /* 0x0000000dff0d723e */ /* 0x000fe400020006ff */
[----:B------:R-:W-:Y:S01]  /*8a240*/  F2FP.F16.E4M3.UNPACK_B R14, R0 ;  /* 0x00000000ff0e723e */ /* 0x000fe200020006ff */
[----:B---3--:R-:W-:Y:S01]  /*8a250*/  HMMA.16816.F32 R16, R16, R2, R24 ;  /* 0x000000021010723c */ /* 0x008fe20000001818 */
[----:B------:R-:W2:Y:S01]  /*8a260*/  LDL.LU.64 R24, [R1+0x3438] ;  /* 0x0034380001187983 */ /* 0x000ea20000300a00 */
[----:B------:R-:W-:-:S15]  /*8a270*/  F2FP.F16.E4M3.UNPACK_B R15, R15 ;  /* 0x0000000fff0f723e */ /* 0x000fde00020006ff */
[----:B------:R-:W-:-:S06]  /*8a280*/  NOP ;  /* 0x0000000000007918 */ /* 0x000fcc0000000000 */
        /* <DEDUP_REMOVED lines=56> */
[----:B0-----:R-:W4:Y:S01]  /*8a610*/  LDL.LU.64 R28, [R1+0x28] ;  /* 0x00002800011c7983 */ /* 0x001f220000300a00 */
[C---:B--2---:R-:W-:Y:S06]  /*8a620*/  HMMA.16816.F32 R20, R12.reuse, R26, R20 ;  /* 0x0000001a0c14723c */ /* 0x044fec0000001814 */
[----:B---3--:R-:W-:-:S15]  /*8a630*/  HMMA.16816.F32 R16, R12, R24, R16 ;  /* 0x000000180c10723c */ /* 0x008fde0000001810 */
[----:B------:R-:W-:-:S02]  /*8a640*/  NOP ;  /* 0x0000000000007918 */ /* 0x000fc40000000000 */
[----:B------:R-:W-:Y:S04]  /*8a650*/  STL.64 [R1+0x5b0], R20 ;  /* 0x0005b01401007387 */ /* 0x000fe80000100a00 */
[----:B------:R0:W-:Y:S04]  /*8a660*/  STL.64 [R1+0x5b8], R22 ;  /* 0x0005b81601007387 */ /* 0x0001e80000100a00 */
[----:B0-----:R-:W2:Y:S04]  /*8a670*/  LDL.LU.64 R22, [R1+0x3388] ;  /* 0x0033880001167983 */ /* 0x001ea80000300a00 */
[----:B------:R-:W3:Y:S04]  /*8a680*/  LDL.LU.64 R20, [R1+0x3380] ;  /* 0x0033800001147983 */ /* 0x000ee80000300a00 */
[----:B------:R-:W5:Y:S04]  /*8a690*/  LDL.LU R8, [R1+0x2f80] ;  /* 0x002f800001087983 */ /* 0x000f680000300800 */
[----:B------:R0:W-:Y:S04]  /*8a6a0*/  STL.64 [R1+0x5c0], R16 ;  /* 0x0005c01001007387 */ /* 0x0001e80000100a00 */
[----:B------:R-:W-:Y:S04]  /*8a6b0*/  STL.64 [R1+0x5c8], R18 ;  /* 0x0005c81201007387 */ /* 0x000fe80000100a00 */
[----:B0-----:R-:W4:Y:S04]  /*8a6c0*/  LDL.LU R16, [R1+0x2f7c] ;  /* 0x002f7c0001107983 */ /* 0x001f280000300800 */
[----:B------:R-:W5:Y:S04]  /*8a6d0*/  LDL.LU R9, [R1+0x2f88] ;  /* 0x002f880001097983 */ /* 0x000f680000300800 */
[----:B------:R-:W-:Y:S04]  /*8a6e0*/  STL.64 [R1+0x3368], R10 ;  /* 0x0033680a01007387 */ /* 0x000fe80000100a00 */
[----:B-----5:R0:W-:Y:S04]  /*8a6f0*/  STL.64 [R1+0x3360], R8 ;  /* 0x0033600801007387 */ /* 0x0201e80000100a00 */
[----:B0-----:R-:W5:Y:S04]  /*8a700*/  LDL.LU R8, [R1+0x240] ;  /* 0x0002400001087983 */ /* 0x001f680000300800 */
[----:B------:R-:W5:Y:S04]  /*8a710*/  LDL.LU R9, [R1+0x244] ;  /* 0x0002440001097983 */ /* 0x000f680000300800 */
[----:B------:R-:W2:Y:S04]  /*8a720*/  LDL.LU R10, [R1+0x248] ;  /* 0x00024800010a7983 */ /* 0x000ea80000300800 */
[----:B------:R-:W2:Y:S04]  /*8a730*/  LDL.LU R11, [R1+0x24c] ;  /* 0x00024c00010b7983 */ /* 0x000ea80000300800 */
[----:B--2---:R-:W-:Y:S04]  /*8a740*/  STL.64 [R1+0x3378], R10 ;  /* 0x0033780a01007387 */ /* 0x004fe80000100a00 */
[----:B-----5:R0:W-:Y:S04]  /*8a750*/  STL.64 [R1+0x3370], R8 ;  /* 0x0033700801007387 */ /* 0x0201e80000100a00 */
[----:B0-----:R-:W2:Y:S04]  /*8a760*/  LDL.LU R8, [R1+0x250] ;  /* 0x0002500001087983 */ /* 0x001ea80000300800 */
[----:B------:R-:W2:Y:S04]  /*8a770*/  LDL.LU R9, [R1+0x254] ;  /* 0x0002540001097983 */ /* 0x000ea80000300800 */
[----:B------:R-:W2:Y:S04]  /*8a780*/  LDL.LU R10, [R1+0x258] ;  /* 0x00025800010a7983 */ /* 0x000ea80000300800 */
[----:B------:R-:W2:Y:S04]  /*8a790*/  LDL.LU R11, [R1+0x25c] ;  /* 0x00025c00010b7983 */ /* 0x000ea80000300800 */
[----:B------:R-:W5:Y:S04]  /*8a7a0*/  LDL.LU R17, [R1+0x2f84] ;  /* 0x002f840001117983 */ /* 0x000f680000300800 */
[----:B------:R-:W3:Y:S04]  /*8a7b0*/  LDL.LU R7, [R1+0x2f90] ;  /* 0x002f900001077983 */ /* 0x000ee80000300800 */
[----:B---3--:R-:W-:Y:S04]  /*8a7c0*/  STL.64 [R1+0x3340], R6 ;  /* 0x0033400601007387 */ /* 0x008fe80000100a00 */
[----:B------:R0:W-:Y:S04]  /*8a7d0*/  STL.64 [R1+0x3338], R4 ;  /* 0x0033380401007387 */ /* 0x0001e80000100a00 */
        /* <DEDUP_REMOVED lines=12> */
[----:B------:R-:W4:Y:S04]  /*8a8a0*/  LDL.LU R18, [R1+0x2f98] ;  /* 0x002f980001127983 */ /* 0x000f280000300800 */
[----:B------:R-:W4:Y:S04]  /*8a8b0*/  LDL.LU R19, [R1+0x2f94] ;  /* 0x002f940001137983 */ /* 0x000f280000300800 */
[----:B------:R-:W-:Y:S04]  /*8a8c0*/  STL.64 [R1+0x32b8], R26 ;  /* 0x0032b81a01007387 */ /* 0x000fe80000100a00 */
[----:B------:R0:W-:Y:S04]  /*8a8d0*/  STL.64 [R1+0x32b0], R24 ;  /* 0x0032b01801007387 */ /* 0x0001e80000100a00 */
        /* <DEDUP_REMOVED lines=18> */
[----:B0-----:R-:W5:Y:S04]  /*8aa00*/  LDL.LU.64 R10, [R1+0x3368] ;  /* 0x00336800010a7983 */ /* 0x001f680000300a00 */
[----:B------:R-:W3:Y:S04]  /*8aa10*/  LDL.LU.64 R8, [R1+0x3360] ;  /* 0x0033600001087983 */ /* 0x000ee80000300a00 */
[----:B------:R-:W-:Y:S04]  /*8aa20*/  STL.64 [R1+0x3298], R22 ;  /* 0x0032981601007387 */ /* 0x000fe80000100a00 */
[----:B------:R0:W-:Y:S04]  /*8aa30*/  STL.64 [R1+0x3290], R20 ;  /* 0x0032901401007387 */ /* 0x0001e80000100a00 */
[----:B0-----:R-:W4:Y:S04]  /*8aa40*/  LDL.LU R20, [R1+0x210] ;  /* 0x0002100001147983 */ /* 0x001f280000300800 */
[----:B------:R-:W4:Y:S04]  /*8aa50*/  LDL.LU R21, [R1+0x214] ;  /* 0x0002140001157983 */ /* 0x000f280000300800 */
[----:B------:R-:W4:Y:S04]  /*8aa60*/  LDL.LU R22, [R1+0x218] ;  /* 0x0002180001167983 */ /* 0x000f280000300800 */
[----:B------:R-:W4:Y:S01]  /*8aa70*/  LDL.LU R23, [R1+0x21c] ;  /* 0x00021c0001177983 */ /* 0x000f220000300800 */
[----:B-----5:R-:W-:Y:S01]  /*8aa80*/  HMMA.16816.F32 R4, R12, R10, R4 ;  /* 0x0000000a0c04723c */ /* 0x020fe20000001804 */
[----:B---3--:R-:W-:-:S02]  /*8aa90*/  IMAD R16, R16, 0x100, R8 ;  /* 0x0000010010107824 */ /* 0x008fc400078e0208 */
[----:B------:R-:W-:-:S15]  /*8aaa0*/  IMAD R17, R17, 0x100, R9 ;  /* 0x0000010011117824 */ /* 0x000fde00078e0209 */
[----:B------:R-:W-:-:S05]  /*8aab0*/  NOP ;  /* 0x0000000000007918 */ /* 0x000fca0000000000 */
        /* <DEDUP_REMOVED lines=14> */
[----:B0-----:R-:W5:Y:S04]  /*8aba0*/  LDL.LU R8, [R1+0x4f0] ;  /* 0x0004f00001087983 */ /* 0x001f680000300800 */
[----:B------:R-:W5:Y:S04]  /*8abb0*/  LDL.LU R9, [R1+0x4f4] ;  /* 0x0004f40001097983 */ /* 0x000f680000300800 */
[----:B------:R-:W5:Y:S04]  /*8abc0*/  LDL.LU R10, [R1+0x4f8] ;  /* 0x0004f800010a7983 */ /* 0x000f680000300800 */
[----:B------:R-:W5:Y:S01]  /*8abd0*/  LDL.LU R11, [R1+0x4fc] ;  /* 0x0004fc00010b7983 */ /* 0x000f620000300800 */
[----:B---3--:R-:W-:-:S03]  /*8abe0*/  IMAD R0, R0, 0x100, R7 ;  /* 0x0000010000007824 */ /* 0x008fc600078e0207 */
[----:B------:R-:W2:Y:S02]  /*8abf0*/  LDL.LU R7, [R1+0x3330] ;  /* 0x0033300001077983 */ /* 0x000ea40000300800 */
[----:B--2---:R-:W-:-:S15]  /*8ac00*/  HMMA.16816.F32 R24, R12, R6, R24 ;  /* 0x000000060c18723c */ /* 0x004fde0000001818 */
[----:B------:R-:W-:-:S08]  /*8ac10*/  NOP ;  /* 0x0000000000007918 */ /* 0x000fd00000000000 */
[----:B------:R-:W-:Y:S04]  /*8ac20*/  STL.64 [R1+0x610], R24 ;  /* 0x0006101801007387 */ /* 0x000fe80000100a00 */
[----:B------:R0:W-:Y:S04]  /*8ac30*/  STL.64 [R1+0x618], R26 ;  /* 0x0006181a01007387 */ /* 0x0001e80000100a00 */
[----:B0-----:R-:W2:Y:S04]  /*8ac40*/  LDL.LU.64 R26, [R1+0x3328] ;  /* 0x00332800011a7983 */ /* 0x001ea80000300a00 */
[----:B------:R-:W2:Y:S01]  /*8ac50*/  LDL.LU.64 R24, [R1+0x3320] ;  /* 0x0033200001187983 */ /* 0x000ea20000300a00 */
[----:B-----5:R-:W-:Y:S01]  /*8ac60*/  HMMA.16816.F32 R8, R12, R4, R8 ;  /* 0x000000040c08723c */ /* 0x020fe20000001808 */
[----:B----4-:R-:W-:Y:S01]  /*8ac70*/  IMAD R19, R19, 0x100, R18 ;  /* 0x0000010013137824 */ /* 0x010fe200078e0212 */
[----:B------:R-:W-:-:S02]  /*8ac80*/  F2FP.F16.E4M3.UNPACK_B R16, R16 ;  /* 0x00000010ff10723e */ /* 0x000fc400020006ff */
[----:B------:R-:W-:Y:S02]  /*8ac90*/  F2FP.F16.E4M3.UNPACK_B R17, R17 ;  /* 0x00000011ff11723e */ /* 0x000fe400020006ff */
[----:B------:R-:W-:Y:S01]  /*8aca0*/  F2FP.F16.E4M3.UNPACK_B R18, R0 ;  /* 0x00000000ff12723e */ /* 0x000fe200020006ff */
[----:B------:R-:W-:Y:S01]  /*8acb0*/  STL [R1+0x323c], R6 ;  /* 0x00323c0601007387 */ /* 0x000fe20000100800 */
[----:B------:R-:W-:-:S03]  /*8acc0*/  F2FP.F16.E4M3.UNPACK_B R19, R19 ;  /* 0x00000013ff13723e */ /* 0x000fc600020006ff */
[----:B------:R-:W-:Y:S04]  /*8acd0*/  STL [R1+0x3238], R7 ;  /* 0x0032380701007387 */ /* 0x000fe80000100800 */
[----:B------:R-:W-:Y:S04]  /*8ace0*/  STL [R1+0x3244], R4 ;  /* 0x0032440401007387 */ /* 0x000fe80000100800 */
[----:B------:R0:W-:Y:S02]  /*8acf0*/  STL [R1+0x3240], R5 ;  /* 0x0032400501007387 */ /* 0x0001e40000100800 */
[----:B0-----:R-:W-:Y:S02]  /*8ad00*/  HMMA.16816.F32 R4, R12, R2, R20 ;  /* 0x000000020c04723c */ /* 0x001fe40000001814 */
[----:B------:R-:W-:Y:S04]  /*8ad10*/  STL.64 [R1+0x630], R8 ;  /* 0x0006300801007387 */ /* 0x000fe80000100a00 */
[----:B------:R2:W-:Y:S04]  /*8ad20*/  STL.64 [R1+0x638], R10 ;  /* 0x0006380a01007387 */ /* 0x0005e80000100a00 */
[----:B------:R-:W-:Y:S04]  /*8ad30*/  STL [R1+0x324c], R2 ;  /* 0x00324c0201007387 */ /* 0x000fe80000100800 */
[----:B------:R-:W-:Y:S09]  /*8ad40*/  STL [R1+0x3248], R3 ;  /* 0x0032480301007387 */ /* 0x000ff20000100800 */
[----:B------:R-:W-:Y:S04]  /*8ad50*/  STL.64 [R1+0x620], R4 ;  /* 0x0006200401007387 */ /* 0x000fe80000100a00 */
[----:B------:R-:W-:Y:S01]  /*8ad60*/  STL.64 [R1+0x628], R6 ;  /* 0x0006280601007387 */ /* 0x000fe20000100a00 */
[----:B--2---:R-:W-:-:S15]  /*8ad70*/  HMMA.16816.F32 R8, R16, R28, R24 ;  /* 0x0000001c1008723c */ /* 0x004fde0000001818 */
[----:B------:R-:W-:-:S08]  /*8ad80*/  NOP ;  /* 0x0000000000007918 */ /* 0x000fd00000000000 */
[----:B------:R0:W-:Y:S04]  /*8ad90*/  STL.64 [R1+0x640], R8 ;  /* 0x0006400801007387 */ /* 0x0001e80000100a00 */
[----:B------:R1:W-:Y:S04]  /*8ada0*/  STL.64 [R1+0x648], R10 ;  /* 0x0006480a01007387 */ /* 0x0003e80000100a00 */
        /* <DEDUP_REMOVED lines=18> */
[----:B----4-:R0:W-:Y:S04]  /*8aed0*/  STL.64 [R1+0x32d8], R20 ;  /* 0x0032d81401007387 */ /* 0x0101e80000100a00 */
[----:B0-----:R-:W4:Y:S04]  /*8aee0*/  LDL.LU.64 R20, [R1+0x8] ;  /* 0x0000080001147983 */ /* 0x001f280000300a00 */
[----:B----4-:R0:W-:Y:S04]  /*8aef0*/  STL.64 [R1+0x32f0], R20 ;  /* 0x0032f01401007387 */ /* 0x0101e80000100a00 */
[----:B0-----:R-:W4:Y:S01]  /*8af00*/  LDL.LU.64 R20, [R1+0x10] ;  /* 0x0000100001147983 */ /* 0x001f220000300a00 */
[----:B------:R-:W-:-:S02]  /*8af10*/  IMAD.MOV.U32 R7, RZ, RZ, R28 ;  /* 0x000000ffff077224 */ /* 0x000fc400078e001c */
[----:B------:R-:W-:Y:S01]  /*8af20*/  IMAD.MOV.U32 R0, RZ, RZ, R29 ;  /* 0x000000ffff007224 */ /* 0x000fe200078e001d */
[----:B----4-:R0:W-:Y:S04]  /*8af30*/  STL.64 [R1+0x3308], R20 ;  /* 0x0033081401007387 */ /* 0x0101e80000100a00 */
[----:B------:R-:W4:Y:S04]  /*8af40*/  LDL.LU R22, [R1+0x1b8] ;  /* 0x0001b80001167983 */ /* 0x000f280000300800 */
[----:B------:R-:W4:Y:S04]  /*8af50*/  LDL.LU R23, [R1+0x1bc] ;  /* 0x0001bc0001177983 */ /* 0x000f280000300800 */
[----:B0-----:R-:W5:Y:S04]  /*8af60*/  LDL.LU.64 R20, [R1+0x20] ;  /* 0x0000200001147983 */ /* 0x001f680000300a00 */
[----:B------:R-:W4:Y:S04]  /*8af70*/  LDL.LU.64 R2, [R1+0x18] ;  /* 0x0000180001027983 */ /* 0x000f280000300a00 */
[----:B------:R-:W4:Y:S04]  /*8af80*/  LDL.LU.64 R28, [R1] ;  /* 0x00000000011c7983 */ /* 0x000f280000300a00 */
        /* <DEDUP_REMOVED lines=28> */
[----:B------:R-:W3:Y:S04]  /*8b150*/  LDL.LU R12, [R1+0x2f9c] ;  /* 0x002f9c00010c7983 */ /* 0x000ee80000300800 */
[----:B------:R-:W3:Y:S04]  /*8b160*/  LDL.LU R13, [R1+0x2fa4] ;  /* 0x002fa400010d7983 */ /* 0x000ee80000300800 */
[----:B------:R-:W-:Y:S04]  /*8b170*/  STL [R1+0x3254], R0 ;  /* 0x0032540001007387 */ /* 0x000fe80000100800 */
[----:B------:R0:W-:Y:S04]  /*8b180*/  STL [R1+0x3250], R7 ;  /* 0x0032500701007387 */ /* 0x0001e80000100800 */
[----:B------:R-:W4:Y:S04]  /*8b190*/  LDL.LU R4, [R1+0x1e0] ;  /* 0x0001e00001047983 */ /* 0x000f280000300800 */
[----:B------:R-:W4:Y:S04]  /*8b1a0*/  LDL.LU R5, [R1+0x1e4] ;  /* 0x0001e40001057983 */ /* 0x000f280000300800 */
[----:B------:R-:W4:Y:S01]  /*8b1b0*/  LDL.LU R6, [R1+0x1e8] ;  /* 0x0001e80001067983 */ /* 0x000f220000300800 */
[----:B-----5:R-:W-:-:S02]  /*8b1c0*/  IMAD.MOV.U32 R15, RZ, RZ, R20 ;  /* 0x000000ffff0f7224 */ /* 0x020fc400078e0014 */
[----:B------:R-:W-:Y:S01]  /*8b1d0*/  IMAD.MOV.U32 R14, RZ, RZ, R21 ;  /* 0x000000ffff0e7224 */ /* 0x000fe200078e0015 */
[----:B0-----:R-:W4:Y:S01]  /*8b1e0*/  LDL.LU R7, [R1+0x1ec] ;  /* 0x0001ec0001077983 */ /* 0x001f220000300800 */
[----:B--2---:R-:W-:-:S15]  /*8b1f0*/  HMMA.16816.F32 R24, R16, R20, R24 ;  /* 0x000000141018723c */ /* 0x004fde0000001818 */
[----:B------:R-:W-:-:S08]  /*8b200*/  NOP ;  /* 0x0000000000007918 */ /* 0x000fd00000000000 */
[----:B------:R-:W-:Y:S04]  /*8b210*/  STL.64 [R1+0x650], R24 ;  /* 0x0006501801007387 */ /* 0x000fe80000100a00 */
[----:B------:R0:W-:Y:S04]  /*8b220*/  STL.64 [R1+0x658], R26 ;  /* 0x0006581a01007387 */ /* 0x0001e80000100a00 */
[----:B0-----:R-:W2:Y:S04]  /*8b230*/  LDL.LU.64 R26, [R1+0x3318] ;  /* 0x00331800011a7983 */ /* 0x001ea80000300a00 */
[----:B------:R-:W2:Y:S04]  /*8b240*/  LDL.LU.64 R24, [R1+0x3310] ;  /* 0x0033100001187983 */ /* 0x000ea80000300a00 */
[----:B------:R-:W2:Y:S01]  /*8b250*/  LDL.LU.64 R20, [R1+0x3308] ;  /* 0x0033080001147983 */ /* 0x000ea20000300a00 */
[----:B----4-:R-:W-:Y:S03]  /*8b260*/  HMMA.16816.F32 R4, R16, R2, R4 ;  /* 0x000000021004723c */ /* 0x010fe60000001804 */
[----:B------:R-:W-:-:S15]  /*8b270*/  STL [R1+0x3258], R15 ;  /* 0x0032580f01007387 */ /* 0x000fde0000100800 */
[----:B------:R-:W-:-:S05]  /*8b280*/  NOP ;  /* 0x0000000000007918 */ /* 0x000fca0000000000 */
[----:B------:R-:W-:Y:S04]  /*8b290*/  STL.64 [R1+0x660], R4 ;  /* 0x0006600401007387 */ /* 0x000fe80000100a00 */
[----:B------:R0:W-:Y:S02]  /*8b2a0*/  STL.64 [R1+0x668], R6 ;  /* 0x0006680601007387 */ /* 0x0001e40000100a00 */
[----:B0-----:R-:W-:Y:S01]  /*8b2b0*/  IMAD.MOV.U32 R6, RZ, RZ, R3 ;  /* 0x000000ffff067224 */ /* 0x001fe200078e0003 */
[----:B--2---:R-:W-:Y:S06]  /*8b2c0*/  HMMA.16816.F32 R24, R16, R20, R24 ;  /* 0x000000141018723c */ /* 0x004fec0000001818 */
[----:B------:R-:W-:-:S02]  /*8b2d0*/  IMAD.MOV.U32 R3, RZ, RZ, R20 ;  /* 0x000000ffff037224 */ /* 0x000fc400078e0014 */
[----:B------:R-:W-:-:S15]  /*8b2e0*/  IMAD.MOV.U32 R4, RZ, RZ, R21 ;  /* 0x000000ffff047224 */ /* 0x000fde00078e0015 */
[----:B------:R-:W-:Y:S04]  /*8b2f0*/  STL.64 [R1+0x670], R24 ;  /* 0x0006701801007387 */ /* 0x000fe80000100a00 */
[----:B------:R0:W-:Y:S04]  /*8b300*/  STL.64 [R1+0x678], R26 ;  /* 0x0006781a01007387 */ /* 0x0001e80000100a00 */
[----:B0-----:R-:W2:Y:S04]  /*8b310*/  LDL.LU.64 R26, [R1+0x3300] ;  /* 0x00330000011a7983 */ /* 0x001ea80000300a00 */
[----:B------:R-:W2:Y:S04]  /*8b320*/  LDL.LU.64 R24, [R1+0x32f8] ;  /* 0x0032f80001187983 */ /* 0x000ea80000300a00 */
[----:B------:R-:W2:Y:S01]  /*8b330*/  LDL.LU.64 R20, [R1+0x32f0] ;  /* 0x0032f00001147983 */ /* 0x000ea20000300a00 */
[----:B------:R-:W-:Y:S01]  /*8b340*/  IMAD.MOV.U32 R5, RZ, RZ, R2 ;  /* 0x000000ffff057224 */ /* 0x000fe200078e0002 */
[----:B--2---:R-:W-:Y:S06]  /*8b350*/  HMMA.16816.F32 R24, R16, R20, R24 ;  /* 0x000000141018723c */ /* 0x004fec0000001818 */
[----:B------:R-:W-:-:S02]  /*8b360*/  IMAD.MOV.U32 R7, RZ, RZ, R20 ;  /* 0x000000ffff077224 */ /* 0x000fc400078e0014 */
[----:B------:R-:W-:-:S15]  /*8b370*/  IMAD.MOV.U32 R2, RZ, RZ, R21 ;  /* 0x000000ffff027224 */ /* 0x000fde00078e0015 */
[----:B------:R-:W-:Y:S04]  /*8b380*/  STL.64 [R1+0x6d0], R24 ;  /* 0x0006d01801007387 */ /* 0x000fe80000100a00 */
[----:B------:R0:W-:Y:S04]  /*8b390*/  STL.64 [R1+0x6d8], R26 ;  /* 0x0006d81a01007387 */ /* 0x0001e80000100a00 */
[----:B0-----:R-:W2:Y:S04]  /*8b3a0*/  LDL.LU.64 R26, [R1+0x32e8] ;  /* 0x0032e800011a7983 */ /* 0x001ea80000300a00 */
[----:B------:R-:W2:Y:S04]  /*8b3b0*/  LDL.LU.64 R24, [R1+0x32e0] ;  /* 0x0032e00001187983 */ /* 0x000ea80000300a00 */
[----:B------:R-:W4:Y:S04]  /*8b3c0*/  LDL.LU.64 R20, [R1+0x32d8] ;  /* 0x0032d80001147983 */ /* 0x000f280000300a00 */
[----:B------:R-:W-:Y:S04]  /*8b3d0*/  STL.64 [R1+0x3268], R6 ;  /* 0x0032680601007387 */ /* 0x000fe80000100a00 */
[----:B------:R0:W-:Y:S01]  /*8b3e0*/  STL.64 [R1+0x3260], R4 ;  /* 0x0032600401007387 */ /* 0x0001e20000100a00 */
[----:B------:R-:W-:-:S02]  /*8b3f0*/  IMAD.MOV.U32 R15, RZ, RZ, R28 ;  /* 0x000000ffff0f7224 */ /* 0x000fc400078e001c */
[----:B------:R-:W-:Y:S01]  /*8b400*/  IMAD.MOV.U32 R0, RZ, RZ, R29 ;  /* 0x000000ffff007224 */ /* 0x000fe200078e001d */
        /* <DEDUP_REMOVED lines=9> */
[----:B------:R-:W4:Y:S04]  /*8b4a0*/  LDL.LU.64 R20, [R1+0x32c8] ;  /* 0x0032c80001147983 */ /* 0x000f280000300a00 */
        /* <DEDUP_REMOVED lines=36> */
[----:B------:R-:W4:Y:S04]  /*8b6f0*/  LDL.LU.64 R8, [R1+0x3270] ;  /* 0x0032700001087983 */ /* 0x000f280000300a00 */
[----:B------:R0:W-:Y:S04]  /*8b700*/  STL.64 [R1+0x3150], R22 ;  /* 0x0031501601007387 */ /* 0x0001e80000100a00 */
[----:B0-----:R-:W2:Y:S04]  /*8b710*/  LDL.LU R22, [R1+0x2fa0] ;  /* 0x002fa00001167983 */ /* 0x001ea80000300800 */
[----:B------:R-:W3:Y:S04]  /*8b720*/  LDL.LU R23, [R1+0x2fa8] ;  /* 0x002fa80001177983 */ /* 0x000ee80000300800 */
[----:B------:R-:W-:Y:S01]  /*8b730*/  STL.64 [R1+0x3148], R20 ;  /* 0x0031481401007387 */ /* 0x000fe20000100a00 */
[C---:B-----5:R-:W-:Y:S06]  /*8b740*/  HMMA.16816.F32 R4, R16.reuse, R10, R4 ;  /* 0x0000000a1004723c */ /* 0x060fec0000001804 */
[----:B----4-:R-:W-:Y:S01]  /*8b750*/  HMMA.16816.F32 R24, R16, R8, R24 ;  /* 0x000000081018723c */ /* 0x010fe20000001818 */
[----:B--2---:R-:W-:-:S02]  /*8b760*/  IMAD R12, R12, 0x100, R22 ;  /* 0x000001000c0c7824 */ /* 0x004fc400078e0216 */
[----:B---3--:R-:W-:-:S14]  /*8b770*/  IMAD R13, R13, 0x100, R23 ;  /* 0x000001000d0d7824 */ /* 0x008fdc00078e0217 */
[----:B------:R-:W-:Y:S04]  /*8b780*/  STL.64 [R1+0x7d0], R4 ;  /* 0x0007d00401007387 */ /* 0x000fe80000100a00 */
[----:B------:R0:W-:Y:S04]  /*8b790*/  STL.64 [R1+0x7d8], R6 ;  /* 0x0007d80601007387 */ /* 0x0001e80000100a00 */
[----:B0-----:R-:W2:Y:S04]  /*8b7a0*/  LDL.LU.64 R6, [R1+0x3268] ;  /* 0x0032680001067983 */ /* 0x001ea80000300a00 */
[----:B------:R-:W3:Y:S04]  /*8b7b0*/  LDL.LU.64 R4, [R1+0x3260] ;  /* 0x0032600001047983 */ /* 0x000ee80000300a00 */
[----:B------:R-:W4:Y:S04]  /*8b7c0*/  LDL.LU R20, [R1+0xa0] ;  /* 0x0000a00001147983 */ /* 0x000f280000300800 */
[----:B------:R-:W-:Y:S04]  /*8b7d0*/  STL.64 [R1+0x7e0], R24 ;  /* 0x0007e01801007387 */ /* 0x000fe80000100a00 */
[----:B------:R-:W-:Y:S04]  /*8b7e0*/  STL.64 [R1+0x7e8], R26 ;  /* 0x0007e81a01007387 */ /* 0x000fe80000100a00 */
        /* <DEDUP_REMOVED lines=10> */
[----:B----4-:R2:W-:Y:S04]  /*8b890*/  STL.64 [R1+0x3178], R20 ;  /* 0x0031781401007387 */ /* 0x0105e80000100a00 */
[----:B------:R-:W4:Y:S04]  /*8b8a0*/  LDL.LU R24, [R1+0xc0] ;  /* 0x0000c00001187983 */ /* 0x000f280000300800 */
[----:B------:R-:W4:Y:S04]  /*8b8b0*/  LDL.LU R25, [R1+0xc4] ;  /* 0x0000c40001197983 */ /* 0x000f280000300800 */
[----:B------:R-:W5:Y:S04]  /*8b8c0*/  LDL.LU R26, [R1+0xc8] ;  /* 0x0000c800011a7983 */ /* 0x000f680000300800 */
[----:B------:R-:W5:Y:S01]  /*8b8d0*/  LDL.LU R27, [R1+0xcc] ;  /* 0x0000cc00011b7983 */ /* 0x000f620000300800 */
[----:B0-----:R-:W-:-:S02]  /*8b8e0*/  IMAD.MOV.U32 R22, RZ, RZ, R15 ;  /* 0x000000ffff167224 */ /* 0x001fc400078e000f */
[----:B------:R-:W-:Y:S02]  /*8b8f0*/  IMAD.MOV.U32 R23, RZ, RZ, R0 ;  /* 0x000000ffff177224 */ /* 0x000fe400078e0000 */
[----:B--2---:R-:W-:Y:S02]  /*8b900*/  IMAD.MOV.U32 R20, RZ, RZ, R7 ;  /* 0x000000ffff147224 */ /* 0x004fe400078e0007 */
[----:B------:R-:W-:Y:S01]  /*8b910*/  IMAD.MOV.U32 R21, RZ, RZ, R2 ;  /* 0x000000ffff157224 */ /* 0x000fe200078e0002 */
[----:B-----5:R-:W-:Y:S04]  /*8b920*/  STL.64 [R1+0x3190], R26 ;  /* 0x0031901a01007387 */ /* 0x020fe80000100a00 */
[----:B----4-:R0:W-:Y:S04]  /*8b930*/  STL.64 [R1+0x3188], R24 ;  /* 0x0031881801007387 */ /* 0x0101e80000100a00 */
[----:B------:R-:W2:Y:S04]  /*8b940*/  LDL.LU R15, [R1+0x3258] ;  /* 0x00325800010f7983 */ /* 0x000ea80000300800 */
[----:B------:R-:W4:Y:S04]  /*8b950*/  LDL.LU R0, [R1+0x3254] ;  /* 0x0032540001007983 */ /* 0x000f280000300800 */
[----:B------:R-:W5:Y:S04]  /*8b960*/  LDL.LU R7, [R1+0x3250] ;  /* 0x0032500001077983 */ /* 0x000f680000300800 */
[----:B------:R-:W4:Y:S04]  /*8b970*/  LDL.LU R2, [R1+0x324c] ;  /* 0x00324c0001027983 */ /* 0x000f280000300800 */
[----:B------:R1:W-:Y:S04]  /*8b980*/  STL.64 [R1+0x3198], R22 ;  /* 0x0031981601007387 */ /* 0x0003e80000100a00 */
[----:B------:R-:W-:Y:S04]  /*8b990*/  STL.64 [R1+0x31b0], R20 ;  /* 0x0031b01401007387 */ /* 0x000fe80000100a00 */
[----:B0-----:R-:W2:Y:S04]  /*8b9a0*/  LDL.LU R24, [R1+0xd0] ;  /* 0x0000d00001187983 */ /* 0x001ea80000300800 */
[----:B------:R-:W2:Y:S04]  /*8b9b0*/  LDL.LU R25, [R1+0xd4] ;  /* 0x0000d40001197983 */ /* 0x000ea80000300800 */
[----:B------:R-:W5:Y:S04]  /*8b9c0*/  LDL.LU R26, [R1+0xd8] ;  /* 0x0000d800011a7983 */ /* 0x000f680000300800 */
[----:B------:R-:W5:Y:S01]  /*8b9d0*/  LDL.LU R27, [R1+0xdc] ;  /* 0x0000dc00011b7983 */ /* 0x000f620000300800 */
[----:B-1----:R-:W-:-:S02]  /*8b9e0*/  IMAD.MOV.U32 R22, RZ, RZ, R3 ;  /* 0x000000ffff167224 */ /* 0x002fc400078e0003 */
[----:B---3--:R-:W-:Y:S01]  /*8b9f0*/  IMAD.MOV.U32 R23, RZ, RZ, R4 ;  /* 0x000000ffff177224 */ /* 0x008fe200078e0004 */
[----:B------:R-:W3:Y:S04]  /*8ba00*/  LDL.LU R3, [R1+0x3248] ;  /* 0x0032480001037983 */ /* 0x000ee80000300800 */
[----:B------:R-:W3:Y:S04]  /*8ba10*/  LDL.LU R4, [R1+0x3244] ;  /* 0x0032440001047983 */ /* 0x000ee80000300800 */
[----:B------:R-:W-:Y:S04]  /*8ba20*/  STL.64 [R1+0x31c8], R22 ;  /* 0x0031c81601007387 */ /* 0x000fe80000100a00 */
[----:B-----5:R-:W-:Y:S04]  /*8ba30*/  STL.64 [R1+0x31a8], R26 ;  /* 0x0031a81a01007387 */ /* 0x020fe80000100a00 */
[----:B--2---:R0:W-:Y:S04]  /*8ba40*/  STL.64 [R1+0x31a0], R24 ;  /* 0x0031a01801007387 */ /* 0x0041e80000100a00 */
[----:B0-----:R-:W2:Y:S04]  /*8ba50*/  LDL.LU R24, [R1+0xe0] ;  /* 0x0000e00001187983 */ /* 0x001ea80000300800 */
[----:B------:R-:W2:Y:S04]  /*8ba60*/  LDL.LU R25, [R1+0xe4] ;  /* 0x0000e40001197983 */ /* 0x000ea80000300800 */
[----:B------:R-:W5:Y:S04]  /*8ba70*/  LDL.LU R26, [R1+0xe8] ;  /* 0x0000e800011a7983 */ /* 0x000f680000300800 */
[----:B------:R-:W5:Y:S01]  /*8ba80*/  LDL.LU R27, [R1+0xec] ;  /* 0x0000ec00011b7983 */ /* 0x000f620000300800 */
[----:B------:R-:W-:-:S02]  /*8ba90*/  IMAD.MOV.U32 R20, RZ, RZ, R5 ;  /* 0x000000ffff147224 */ /* 0x000fc400078e0005 */
[----:B------:R-:W-:Y:S01]  /*8baa0*/  IMAD.MOV.U32 R21, RZ, RZ, R6 ;  /* 0x000000ffff157224 */ /* 0x000fe200078e0006 */
        /* <DEDUP_REMOVED lines=10> */
[----:B------:R-:W-:Y:S02]  /*8bb50*/  IMAD.MOV.U32 R23, RZ, RZ, R14 ;  /* 0x000000ffff177224 */ /* 0x000fe400078e000e */
[----:B------:R-:W-:Y:S02]  /*8bb60*/  IMAD.MOV.U32 R20, RZ, RZ, R7 ;  /* 0x000000ffff147224 */ /* 0x000fe400078e0007 */
[----:B----4-:R-:W-:Y:S01]  /*8bb70*/  IMAD.MOV.U32 R21, RZ, RZ, R0 ;  /* 0x000000ffff157224 */ /* 0x010fe200078e0000 */
[----:B------:R-:W-:Y:S04]  /*8bb80*/  STL.64 [R1+0x31f8], R22 ;  /* 0x0031f81601007387 */ /* 0x000fe80000100a00 */
[----:B-----5:R-:W-:Y:S04]  /*8bb90*/  STL.64 [R1+0x31d8], R26 ;  /* 0x0031d81a01007387 */ /* 0x020fe80000100a00 */
[----:B--2---:R0:W-:Y:S04]  /*8bba0*/  STL.64 [R1+0x31d0], R24 ;  /* 0x0031d01801007387 */ /* 0x0041e80000100a00 */
[----:B0-----:R-:W2:Y:S04]  /*8bbb0*/  LDL.LU R24, [R1+0x100] ;  /* 0x0001000001187983 */ /* 0x001ea80000300800 */
[----:B------:R-:W2:Y:S04]  /*8bbc0*/  LDL.LU R25, [R1+0x104] ;  /* 0x0001040001197983 */ /* 0x000ea80000300800 */
[----:B------:R-:W4:Y:S04]  /*8bbd0*/  LDL.LU R26, [R1+0x108] ;  /* 0x00010800011a7983 */ /* 0x000f280000300800 */
[----:B------:R-:W4:Y:S04]  /*8bbe0*/  LDL.LU R27, [R1+0x10c] ;  /* 0x00010c00011b7983 */ /* 0x000f280000300800 */
[----:B------:R0:W-:Y:S04]  /*8bbf0*/  STL.64 [R1+0x3210], R20 ;  /* 0x0032101401007387 */ /* 0x0001e80000100a00 */
        /* <DEDUP_REMOVED lines=10> */
[----:B------:R-:W2:Y:S04]  /*8bca0*/  LDL.LU R7, [R1+0x2fb4] ;  /* 0x002fb40001077983 */ /* 0x000ea80000300800 */
        /* <DEDUP_REMOVED lines=25> */
[----:B------:R-:W5:Y:S04]  /*8be40*/  LDL.LU R10, [R1+0x88] ;  /* 0x00008800010a7983 */ /* 0x000f680000300800 */
[----:B------:R-:W5:Y:S01]  /*8be50*/  LDL.LU R11, [R1+0x8c] ;  /* 0x00008c00010b7983 */ /* 0x000f620000300800 */
[----:B------:R-:W-:-:S03]  /*8be60*/  IMAD R0, R0, 0x100, R7 ;  /* 0x0000010000007824 */ /* 0x000fc600078e0207 */
[----:B-----5:R-:W-:Y:S04]  /*8be70*/  STL.64 [R1+0x3140], R10 ;  /* 0x0031400a01007387 */ /* 0x020fe80000100a00 */
[----:B----4-:R0:W-:Y:S04]  /*8be80*/  STL.64 [R1+0x3138], R8 ;  /* 0x0031380801007387 */ /* 0x0101e80000100a00 */
[----:B0-----:R-:W4:Y:S04]  /*8be90*/  LDL.LU R8, [R1+0x90] ;  /* 0x0000900001087983 */ /* 0x001f280000300800 */
[----:B------:R-:W4:Y:S04]  /*8bea0*/  LDL.LU R9, [R1+0x94] ;  /* 0x0000940001097983 */ /* 0x000f280000300800 */
[----:B------:R-:W4:Y:S04]  /*8beb0*/  LDL.LU R10, [R1+0x98] ;  /* 0x00009800010a7983 */ /* 0x000f280000300800 */
[----:B------:R-:W4:Y:S04]  /*8bec0*/  LDL.LU R11, [R1+0x9c] ;  /* 0x00009c00010b7983 */ /* 0x000f280000300800 */
        /* <DEDUP_REMOVED lines=12> */
[----:B------:R-:W3:Y:S01]  /*8bf90*/  LDL.LU.64 R20, [R1+0x3218] ;  /* 0x0032180001147983 */ /* 0x000ee20000300a00 */
[----:B------:R-:W-:Y:S01]  /*8bfa0*/  IMAD R15, R15, 0x100, R14 ;  /* 0x000001000f0f7824 */ /* 0x000fe200078e020e */
[----:B------:R-:W-:-:S02]  /*8bfb0*/  F2FP.F16.E4M3.UNPACK_B R12, R12 ;  /* 0x0000000cff0c723e */ /* 0x000fc400020006ff */
[----:B------:R-:W-:Y:S02]  /*8bfc0*/  F2FP.F16.E4M3.UNPACK_B R13, R13 ;  /* 0x0000000dff0d723e */ /* 0x000fe400020006ff */
[----:B------:R-:W-:Y:S02]  /*8bfd0*/  F2FP.F16.E4M3.UNPACK_B R14, R0 ;  /* 0x00000000ff0e723e */ /* 0x000fe400020006ff */
[----:B------:R-:W-:Y:S01]  /*8bfe0*/  F2FP.F16.E4M3.UNPACK_B R15, R15 ;  /* 0x0000000fff0f723e */ /* 0x000fe200020006ff */
[----:B---3--:R-:W-:Y:S01]  /*8bff0*/  HMMA.16816.F32 R16, R16, R2, R20 ;  /* 0x000000021010723c */ /* 0x008fe20000001814 */
[----:B------:R-:W2:-:S15]  /*8c000*/  LDL.LU.64 R20, [R1+0x3210] ;  /* 0x0032100001147983 */ /* 0x000e9e0000300a00 */
[----:B------:R-:W-:-:S07]  /*8c010*/  NOP ;  /* 0x0000000000007918 */ /* 0x000fce0000000000 */
        /* <DEDUP_REMOVED lines=53> */
[----:B0-----:R-:W5:Y:S04]  /*8c370*/  LDL.LU.64 R26, [R1+0x3170] ;  /* 0x00317000011a7983 */ /* 0x001f680000300a00 */
[----:B------:R-:W2:Y:S01]  /*8c380*/  LDL.LU.64 R24, [R1+0x3168] ;  /* 0x0031680001187983 */ /* 0x000ea20000300a00 */
[----:B-----5:R-:W-:-:S15]  /*8c390*/  HMMA.16816.F32 R20, R12, R26, R20 ;  /* 0x0000001a0c14723c */ /* 0x020fde0000001814 */
[----:B------:R-:W-:-:S08]  /*8c3a0*/  NOP ;  /* 0x0000000000007918 */ /* 0x000fd00000000000 */
[----:B------:R-:W-:Y:S04]  /*8c3b0*/  STL.64 [R1+0x710], R20 ;  /* 0x0007101401007387 */ /* 0x000fe80000100a00 */
[----:B------:R0:W-:Y:S04]  /*8c3c0*/  STL.64 [R1+0x718], R22 ;  /* 0x0007181601007387 */ /* 0x0001e80000100a00 */
[----:B0-----:R-:W2:Y:S04]  /*8c3d0*/  LDL.LU.64 R22, [R1+0x3160] ;  /* 0x0031600001167983 */ /* 0x001ea80000300a00 */
[----:B------:R-:W2:Y:S02]  /*8c3e0*/  LDL.LU.64 R20, [R1+0x3158] ;  /* 0x0031580001147983 */ /* 0x000ea40000300a00 */
[----:B--2---:R-:W-:Y:S02]  /*8c3f0*/  HMMA.16816.F32 R24, R12, R24, R20 ;  /* 0x000000180c18723c */ /* 0x004fe40000001814 */
[----:B------:R-:W4:Y:S04]  /*8c400*/  LDL.LU.64 R22, [R1+0x3150] ;  /* 0x0031500001167983 */ /* 0x000f280000300a00 */
        /* <DEDUP_REMOVED lines=8> */
[----:B----4-:R-:W-:-:S15]  /*8c490*/  HMMA.16816.F32 R8, R12, R22, R8 ;  /* 0x000000160c08723c */ /* 0x010fde0000001808 */
[----:B------:R-:W-:-:S08]  /*8c4a0*/  NOP ;  /* 0x0000000000007918 */ /* 0x000fd00000000000 */
[----:B------:R-:W-:Y:S04]  /*8c4b0*/  STL.64 [R1+0x6f0], R8 ;  /* 0x0006f00801007387 */ /* 0x000fe80000100a00 */
[----:B------:R0:W-:Y:S04]  /*8c4c0*/  STL.64 [R1+0x6f8], R10 ;  /* 0x0006f80a01007387 */ /* 0x0001e80000100a00 */
[----:B0-----:R-:W2:Y:S04]  /*8c4d0*/  LDL.LU.64 R10, [R1+0x3140] ;  /* 0x00314000010a7983 */ /* 0x001ea80000300a00 */
[----:B------:R-:W2:Y:S02]  /*8c4e0*/  LDL.LU.64 R8, [R1+0x3138] ;  /* 0x0031380001087983 */ /* 0x000ea40000300a00 */
[----:B--2---:R-:W-:Y:S02]  /*8c4f0*/  HMMA.16816.F32 R20, R12, R20, R8 ;  /* 0x000000140c14723c */ /* 0x004fe40000001808 */
[----:B------:R-:W5:Y:S04]  /*8c500*/  LDL.LU.64 R10, [R1+0x3130] ;  /* 0x00313000010a7983 */ /* 0x000f680000300a00 */
[----:B------:R-:W3:-:S15]  /*8c510*/  LDL.LU.64 R8, [R1+0x3128] ;  /* 0x0031280001087983 */ /* 0x000ede0000300a00 */
[----:B------:R-:W-:-:S02]  /*8c520*/  NOP ;  /* 0x0000000000007918 */ /* 0x000fc40000000000 */
[----:B------:R-:W-:Y:S04]  /*8c530*/  STL.64 [R1+0x6e0], R20 ;  /* 0x0006e01401007387 */ /* 0x000fe80000100a00 */
[----:B------:R5:W-:Y:S02]  /*8c540*/  STL.64 [R1+0x6e8], R22 ;  /* 0x0006e81601007387 */ /* 0x000be40000100a00 */
[C---:B-----5:R-:W-:Y:S06]  /*8c550*/  HMMA.16816.F32 R20, R12.reuse, R10, R24 ;  /* 0x0000000a0c14723c */ /* 0x060fec0000001818 */
[----:B---3--:R-:W-:Y:S01]  /*8c560*/  HMMA.16816.F32 R16, R12, R8, R16 ;  /* 0x000000080c10723c */ /* 0x008fe20000001810 */
[----:B------:R-:W2:Y:S04]  /*8c570*/  LDL.LU R10, [R1+0xf9c] ;  /* 0x000f9c00010a7983 */ /* 0x000ea80000300800 */
[----:B------:R-:W3:-:S12]  /*8c580*/  LDL.LU R11, [R1+0xfa0] ;  /* 0x000fa000010b7983 */ /* 0x000ed80000300800 */
[----:B------:R0:W-:Y:S04]  /*8c590*/  STL.64 [R1+0x6c0], R20 ;  /* 0x0006c01401007387 */ /* 0x0001e80000100a00 */
[----:B------:R1:W-:Y:S04]  /*8c5a0*/  STL.64 [R1+0x6c8], R22 ;  /* 0x0006c81601007387 */ /* 0x0003e80000100a00 */
[----:B0-----:R-:W4:Y:S04]  /*8c5b0*/  LDL.LU R20, [R1+0x17f4] ;  /* 0x0017f40001147983 */ /* 0x001f280000300800 */
[----:B------:R-:W4:Y:S04]  /*8c5c0*/  LDL.LU R21, [R1+0x17ec] ;  /* 0x0017ec0001157983 */ /* 0x000f280000300800 */
[----:B------:R-:W-:Y:S04]  /*8c5d0*/  STL.64 [R1+0x6b0], R16 ;  /* 0x0006b01001007387 */ /* 0x000fe80000100a00 */
[----:B------:R-:W-:Y:S04]  /*8c5e0*/  STL.64 [R1+0x6b8], R18 ;  /* 0x0006b81201007387 */ /* 0x000fe80000100a00 */
        /* <DEDUP_REMOVED lines=25> */
[----:B------:R-:W2:Y:S01]  /*8c780*/  LDL.LU R8, [R1+0x13a8] ;  /* 0x0013a80001087983 */ /* 0x000ea20000300800 */
        /* <DEDUP_REMOVED lines=16> */
[----:B------:R-:W-:-:S02]  /*8c890*/  UIADD3 UR8, UR5, 0x7f, URZ ;  /* 0x0000007f05087890 */ /* 0x000fc4000fffe03f */
[----:B------:R-:W-:Y:S01]  /*8c8a0*/  USHF.L.U32 UR11, UR4, 0x7, URZ ;  /* 0x00000007040b7899 */ /* 0x000fe2000800063f */
[----:B--2---:R-:W-:Y:S01]  /*8c8b0*/  VIADD R8, R8, 0x1 ;  /* 0x0000000108087836 */ /* 0x004fe20000000000 */
[----:B------:R-:W-:-:S04]  /*8c8c0*/  USHF.R.S32.HI UR9, URZ, 0x1f, UR8 ;  /* 0x0000001f3f097899 */ /* 0x000fc80008011408 */
[----:B------:R-:W-:Y:S01]  /*8c8d0*/  IADD3 R10, P3, R10, UR11, RZ ;  /* 0x0000000b0a0a7c10 */ /* 0x000fe2000ff7e0ff */
[----:B------:R-:W-:Y:S02]  /*8c8e0*/  ULEA.HI UR9, UR9, UR8, URZ, 0x7 ;  /* 0x0000000809097291 */ /* 0x000fe4000f8f383f */
[----:B------:R-:W-:Y:S02]  /*8c8f0*/  USHF.R.S32.HI UR8, URZ, 0x1f, UR11 ;  /* 0x0000001f3f087899 */ /* 0x000fe4000801140b */
[----:B---3--:R-:W-:Y:S02]  /*8c900*/  IADD3 R11, P5, R11, UR11, RZ ;  /* 0x0000000b0b0b7c10 */ /* 0x008fe4000ffbe0ff */
[----:B-----5:R-:W-:Y:S02]  /*8c910*/  IADD3 R24, P2, R24, UR11, RZ ;  /* 0x0000000b18187c10 */ /* 0x020fe4000ff5e0ff */
[----:B------:R-:W-:Y:S02]  /*8c920*/  IADD3.X R25, R25, UR8, RZ, P3, !PT ;  /* 0x0000000819197c10 */ /* 0x000fe40009ffe4ff */
[----:B------:R-:W-:-:S02]  /*8c930*/  IADD3 R26, P3, R26, UR11, RZ ;  /* 0x0000000b1a1a7c10 */ /* 0x000fc4000ff7e0ff */
[----:B------:R-:W-:Y:S02]  /*8c940*/  IADD3.X R27, R27, UR8, RZ, P5, !PT ;  /* 0x000000081b1b7c10 */ /* 0x000fe4000affe4ff */
[----:B------:R-:W-:Y:S02]  /*8c950*/  IADD3 R28, P5, R28, UR11, RZ ;  /* 0x0000000b1c1c7c10 */ /* 0x000fe4000ffbe0ff */
[----:B----4-:R-:W-:Y:S02]  /*8c960*/  IADD3 R20, P4, R20, UR11, RZ ;  /* 0x0000000b14147c10 */ /* 0x010fe4000ff9e0ff */
[----:B------:R-:W-:Y:S02]  /*8c970*/  IADD3 R21, P6, R21, UR11, RZ ;  /* 0x0000000b15157c10 */ /* 0x000fe4000ffde0ff */
[----:B------:R-:W-:Y:S02]  /*8c980*/  IADD3 R22, P0, R22, UR11, RZ ;  /* 0x0000000b16167c10 */ /* 0x000fe4000ff1e0ff */
[----:B------:R-:W-:Y:S01]  /*8c990*/  IADD3 R23, P1, R23, UR11, RZ ;  /* 0x0000000b17177c10 */ /* 0x000fe2000ff3e0ff */
[----:B------:R-:W-:Y:S01]  /*8c9a0*/  HMMA.16816.F32 R4, R12, R2, R4 ;  /* 0x000000020c04723c */ /* 0x000fe20000001804 */
[----:B------:R-:W-:-:S02]  /*8c9b0*/  IADD3.X R29, R29, UR8, RZ, P4, !PT ;  /* 0x000000081d1d7c10 */ /* 0x000fc4000a7fe4ff */
[----:B------:R-:W-:Y:S02]  /*8c9c0*/  IADD3 R16, P4, R16, UR11, RZ ;  /* 0x0000000b10107c10 */ /* 0x000fe4000ff9e0ff */
[----:B------:R-:W-:-:S15]  /*8c9d0*/  IADD3.X R17, R17, UR8, RZ, P6, !PT ;  /* 0x0000000811117c10 */ /* 0x000fde000b7fe4ff */
[----:B------:R-:W-:-:S03]  /*8c9e0*/  NOP ;  /* 0x0000000000007918 */ /* 0x000fc60000000000 */
[----:B------:R-:W-:Y:S04]  /*8c9f0*/  STL.64 [R1+0x680], R4 ;  /* 0x0006800401007387 */ /* 0x000fe80000100a00 */
[----:B------:R-:W-:Y:S04]  /*8ca00*/  STL.64 [R1+0x688], R6 ;  /* 0x0006880601007387 */ /* 0x000fe80000100a00 */
        /* <DEDUP_REMOVED lines=16> */
[----:B0-----:R-:W2:Y:S01]  /*8cb10*/  LDL.LU R8, [R1+0x17d0] ;  /* 0x0017d00001087983 */ /* 0x001ea20000300800 */
[----:B------:R-:W-:-:S02]  /*8cb20*/  IADD3 R18, P6, R18, UR11, RZ ;  /* 0x0000000b12127c10 */ /* 0x000fc4000ffde0ff */
[----:B------:R-:W-:-:S03]  /*8cb30*/  IADD3.X R19, R19, UR8, RZ, P0, !PT ;  /* 0x0000000813137c10 */ /* 0x000fc600087fe4ff */
[----:B------:R-:W-:Y:S04]  /*8cb40*/  STL [R1+0x17b4], R18 ;  /* 0x0017b41201007387 */ /* 0x000fe80000100800 */
[----:B--2---:R0:W-:Y:S04]  /*8cb50*/  STL [R1+0x3100], R8 ;  /* 0x0031000801007387 */ /* 0x0041e80000100800 */
[----:B------:R-:W-:Y:S04]  /*8cb60*/  STL [R1+0x17e0], R19 ;  /* 0x0017e01301007387 */ /* 0x000fe80000100800 */
[----:B0-----:R-:W2:Y:S01]  /*8cb70*/  LDL.LU R8, [R1+0x17a4] ;  /* 0x0017a40001087983 */ /* 0x001ea20000300800 */
[----:B------:R-:W-:-:S05]  /*8cb80*/  IADD3 R0, P0, R0, UR11, RZ ;  /* 0x0000000b00007c10 */ /* 0x000fca000ff1e0ff */
[----:B------:R-:W-:Y:S04]  /*8cb90*/  STL [R1+0x17ac], R0 ;  /* 0x0017ac0001007387 */ /* 0x000fe80000100800 */
[----:B--2---:R0:W-:Y:S04]  /*8cba0*/  STL [R1+0x3104], R8 ;  /* 0x0031040801007387 */ /* 0x0041e80000100800 */
[----:B0-----:R-:W2:Y:S04]  /*8cbb0*/  LDL.LU R8, [R1+0x17d8] ;  /* 0x0017d80001087983 */ /* 0x001ea80000300800 */
[----:B------:R-:W3:Y:S04]  /*8cbc0*/  LDL.LU R12, [R1+0x179c] ;  /* 0x00179c00010c7983 */ /* 0x000ee80000300800 */
[----:B------:R-:W4:Y:S04]  /*8cbd0*/  LDL.LU R13, [R1+0x17c8] ;  /* 0x0017c800010d7983 */ /* 0x000f280000300800 */
[----:B------:R-:W5:Y:S04]  /*8cbe0*/  LDL.LU R14, [R1+0x1794] ;  /* 0x00179400010e7983 */ /* 0x000f680000300800 */
        /* <DEDUP_REMOVED lines=25> */
[----:B--2---:R-:W-:-:S05]  /*8cd80*/  IADD3.X R8, R8, UR8, RZ, P1, !PT ;  /* 0x0000000808087c10 */ /* 0x004fca0008ffe4ff */
[----:B------:R0:W-:Y:S04]  /*8cd90*/  STL [R1+0x17d8], R8 ;  /* 0x0017d80801007387 */ /* 0x0001e80000100800 */
[----:B0-----:R-:W2:Y:S02]  /*8cda0*/  LDL.LU R8, [R1+0x3104] ;  /* 0x0031040001087983 */ /* 0x001ea40000300800 */
[----:B--2---:R-:W-:-:S05]  /*8cdb0*/  IADD3 R8, P1, R8, UR11, RZ ;  /* 0x0000000b08087c10 */ /* 0x004fca000ff3e0ff */
[----:B------:R0:W-:Y:S04]  /*8cdc0*/  STL [R1+0x17a4], R8 ;  /* 0x0017a40801007387 */ /* 0x0001e80000100800 */
[----:B0-----:R-:W2:Y:S01]  /*8cdd0*/  LDL.LU R8, [R1+0x3100] ;  /* 0x0031000001087983 */ /* 0x001ea20000300800 */
[----:B----4-:R-:W-:Y:S02]  /*8cde0*/  IADD3.X R13, R13, UR8, RZ, P3, !PT ;  /* 0x000000080d0d7c10 */ /* 0x010fe40009ffe4ff */
[----:B-----5:R-:W-:Y:S02]  /*8cdf0*/  IADD3 R14, P3, R14, UR11, RZ ;  /* 0x0000000b0e0e7c10 */ /* 0x020fe4000ff7e0ff */
[----:B---3--:R-:W-:Y:S02]  /*8ce00*/  IADD3.X R15, R15, UR8, RZ, P5, !PT ;  /* 0x000000080f0f7c10 */ /* 0x008fe4000affe4ff */
[----:B------:R-:W-:-:S02]  /*8ce10*/  IADD3 R2, P5, R2, UR11, RZ ;  /* 0x0000000b02027c10 */ /* 0x000fc4000ffbe0ff */
[----:B------:R-:W-:Y:S02]  /*8ce20*/  IADD3.X R3, R3, UR8, RZ, P4, !PT ;  /* 0x0000000803037c10 */ /* 0x000fe4000a7fe4ff */
[----:B------:R-:W-:Y:S02]  /*8ce30*/  IADD3 R4, P4, R4, UR11, RZ ;  /* 0x0000000b04047c10 */ /* 0x000fe4000ff9e0ff */
[----:B------:R-:W-:Y:S02]  /*8ce40*/  IADD3.X R5, R5, UR8, RZ, P6, !PT ;  /* 0x0000000805057c10 */ /* 0x000fe4000b7fe4ff */
[----:B------:R-:W-:Y:S02]  /*8ce50*/  IADD3 R6, P6, R6, UR11, RZ ;  /* 0x0000000b06067c10 */ /* 0x000fe4000ffde0ff */
[----:B------:R-:W-:Y:S02]  /*8ce60*/  IADD3.X R7, R7, UR8, RZ, P0, !PT ;  /* 0x0000000807077c10 */ /* 0x000fe400087fe4ff */
        /* <DEDUP_REMOVED lines=13> */
[----:B--2---:R-:W-:Y:S02]  /*8cf40*/  IADD3.X R8, R8, UR8, RZ, P2, !PT ;  /* 0x0000000808087c10 */ /* 0x004fe400097fe4ff */
[----:B------:R-:W-:-:S03]  /*8cf50*/  IADD3 R12, P2, R12, UR11, RZ ;  /* 0x0000000b0c0c7c10 */ /* 0x000fc6000ff5e0ff */
        /* <DEDUP_REMOVED lines=10> */
[----:B------:R-:W-:-:S03]  /*8d000*/  IADD3.X R20, R20, UR8, RZ, P2, !PT ;  /* 0x0000000814147c10 */ /* 0x000fc600097fe4ff */
[----:B------:R-:W-:Y:S01]  /*8d010*/  STL [R1+0x17a8], R7 ;  /* 0x0017a80701007387 */ /* 0x000fe20000100800 */
[----:B------:R-:W-:-:S03]  /*8d020*/  IADD3 R21, P2, R21, UR11, RZ ;  /* 0x0000000b15157c10 */ /* 0x000fc6000ff5e0ff */
        /* <DEDUP_REMOVED lines=16> */
[----:B------:R-:W-:-:S02]  /*8d130*/  IADD3.X R18, R18, UR8, RZ, P1, !PT ;  /* 0x0000000812127c10 */ /* 0x000fc40008ffe4ff */
[----:B------:R-:W-:-:S03]  /*8d140*/  IADD3 R19, P1, R19, UR11, RZ ;  /* 0x0000000b13137c10 */ /* 0x000fc6000ff3e0ff */
[----:B------:R-:W-:Y:S04]  /*8d150*/  STL [R1+0x1768], R18 ;  /* 0x0017681201007387 */ /* 0x000fe80000100800 */
[----:B--2---:R0:W-:Y:S04]  /*8d160*/  STL [R1+0x30f8], R8 ;  /* 0x0030f80801007387 */ /* 0x0041e80000100800 */
[----:B------:R-:W-:Y:S04]  /*8d170*/  STL [R1+0x1734], R19 ;  /* 0x0017341301007387 */ /* 0x000fe80000100800 */
[----:B0-----:R-:W2:Y:S01]  /*8d180*/  LDL.LU R8, [R1+0x1758] ;  /* 0x0017580001087983 */ /* 0x001ea20000300800 */
[----:B------:R-:W-:-:S05]  /*8d190*/  IADD3.X R0, R0, UR8, RZ, P2, !PT ;  /* 0x0000000800007c10 */ /* 0x000fca00097fe4ff */
        /* <DEDUP_REMOVED lines=31> */
[----:B--2---:R-:W-:-:S05]  /*8d390*/  IADD3 R8, P2, R8, UR11, RZ ;  /* 0x0000000b08087c10 */ /* 0x004fca000ff5e0ff */
[----:B------:R0:W-:Y:S04]  /*8d3a0*/  STL [R1+0x172c], R8 ;  /* 0x00172c0801007387 */ /* 0x0001e80000100800 */
[----:B0-----:R-:W2:Y:S02]  /*8d3b0*/  LDL.LU R8, [R1+0x30fc] ;  /* 0x0030fc0001087983 */ /* 0x001ea40000300800 */
[----:B--2---:R-:W-:-:S05]  /*8d3c0*/  IADD3.X R8, R8, UR8, RZ, P3, !PT ;  /* 0x0000000808087c10 */ /* 0x004fca0009ffe4ff */
[----:B------:R0:W-:Y:S04]  /*8d3d0*/  STL [R1+0x1758], R8 ;  /* 0x0017580801007387 */ /* 0x0001e80000100800 */
[----:B0-----:R-:W2:Y:S01]  /*8d3e0*/  LDL.LU R8, [R1+0x30f8] ;  /* 0x0030f80001087983 */ /* 0x001ea20000300800 */
[----:B---3--:R-:W-:Y:S02]  /*8d3f0*/  IADD3.X R12, R12, UR8, RZ, P5, !PT ;  /* 0x000000080c0c7c10 */ /* 0x008fe4000affe4ff */
[----:B----4-:R-:W-:Y:S02]  /*8d400*/  IADD3 R13, P5, R13, UR11, RZ ;  /* 0x0000000b0d0d7c10 */ /* 0x010fe4000ffbe0ff */
[----:B-----5:R-:W-:Y:S02]  /*8d410*/  IADD3.X R14, R14, UR8, RZ, P4, !PT ;  /* 0x000000080e0e7c10 */ /* 0x020fe4000a7fe4ff */
        /* <DEDUP_REMOVED lines=20> */
[----:B--2---:R-:W-:-:S05]  /*8d560*/  IADD3 R8, P3, R8, UR11, RZ ;  /* 0x0000000b08087c10 */ /* 0x004fca000ff7e0ff */
        /* <DEDUP_REMOVED lines=1346> */
[----:B------:R-:W-:Y:S01]  /*92990*/  IADD3.X R21, R21, UR8, RZ, P5, !PT ;  /* 0x0000000815157c10 */ /* 0x000fe2000affe4ff */
[----:B------:R-:W-:Y:S01]  /*929a0*/  USHF.L.U32 UR10, UR60, 0x7, URZ ;  /* 0x000000073c0a7899 */ /* 0x000fe2000800063f */
        /* <DEDUP_REMOVED lines=78> */
[----:B--2---:R-:W-:-:S05]  /*92e90*/  IADD3.X R8, R8, UR8, RZ, P5, !PT ;  /* 0x0000000808087c10 */ /* 0x004fca000affe4ff */
[----:B------:R0:W-:Y:S04]  /*92ea0*/  STL [R1+0x280c], R8 ;  /* 0x00280c0801007387 */ /* 0x0001e80000100800 */
[----:B0-----:R-:W2:Y:S02]  /*92eb0*/  LDL.LU R8, [R1+0x3084] ;  /* 0x0030840001087983 */ /* 0x001ea40000300800 */
[----:B--2---:R-:W-:-:S05]  /*92ec0*/  IADD3 R8, P5, R8, UR10, RZ ;  /* 0x0000000a08087c10 */ /* 0x004fca000ffbe0ff */
[----:B------:R0:W-:Y:S04]  /*92ed0*/  STL [R1+0x271c], R8 ;  /* 0x00271c0801007387 */ /* 0x0001e80000100800 */
[----:B0-----:R-:W2:Y:S01]  /*92ee0*/  LDL.LU R8, [R1+0x3080] ;  /* 0x0030800001087983 */ /* 0x001ea20000300800 */
[----:B------:R-:W-:Y:S01]  /*92ef0*/  USHF.R.S32.HI UR12, URZ, 0x1f, UR10 ;  /* 0x0000001f3f0c7899 */ /* 0x000fe2000801140a */
[----:B---3--:R-:W-:Y:S02]  /*92f00*/  IADD3.X R12, R12, UR8, RZ, P6, !PT ;  /* 0x000000080c0c7c10 */ /* 0x008fe4000b7fe4ff */
[----:B----4-:R-:W-:-:S03]  /*92f10*/  IADD3 R13, P6, R13, UR10, RZ ;  /* 0x0000000a0d0d7c10 */ /* 0x010fc6000ffde0ff */
[----:B-----5:R-:W-:Y:S02]  /*92f20*/  IADD3.X R15, R15, UR12, RZ, P0, !PT ;  /* 0x0000000c0f0f7c10 */ /* 0x020fe400087fe4ff */
        /* <DEDUP_REMOVED lines=311> */
[----:B--2---:R-:W-:-:S04]  /*942a0*/  IADD3 R8, P1, R8, UR10, RZ ;  /* 0x0000000a08087c10 */ /* 0x004fc8000ff3e0ff */
[----:B------:R-:W-:Y:S01]  /*942b0*/  IADD3.X R2, R2, UR12, RZ, P1, !PT ;  /* 0x0000000c02027c10 */ /* 0x000fe20008ffe4ff */
[----:B------:R0:W-:Y:S04]  /*942c0*/  STL [R1+0x25e8], R8 ;  /* 0x0025e80801007387 */ /* 0x0001e80000100800 */
        /* <DEDUP_REMOVED lines=1062> */
[----:B------:R-:W-:-:S02]  /*98530*/  IADD3.X R16, R16, UR12, RZ, P0, !PT ;  /* 0x0000000c10107c10 */ /* 0x000fc400087fe4ff */
[----:B------:R-:W-:Y:S02]  /*98540*/  IADD3 R17, P0, R17, UR10, RZ ;  /* 0x0000000a11117c10 */ /* 0x000fe4000ff1e0ff */
[----:B------:R-:W-:Y:S02]  /*98550*/  IADD3 R19, P2, R19, UR10, RZ ;  /* 0x0000000a13137c10 */ /* 0x000fe4000ff5e0ff */
[----:B--2---:R-:W-:Y:S02]  /*98560*/  IADD3.X R8, R8, UR12, RZ, P1, !PT ;  /* 0x0000000c08087c10 */ /* 0x004fe40008ffe4ff */
        /* <DEDUP_REMOVED lines=31> */
[----:B0-----:R-:W2:Y:S04]  /*98760*/  LDL.LU R19, [R1+0x1fe0] ;  /* 0x001fe00001137983 */ /* 0x001ea80000300800 */
[----:B------:R-:W3:Y:S01]  /*98770*/  LDL.LU R8, [R1+0x2018] ;  /* 0x0020180001087983 */ /* 0x000ee20000300800 */
[----:B------:R-:W-:-:S03]  /*98780*/  IADD3.X R0, R0, UR12, RZ, P1, !PT ;  /* 0x0000000c00007c10 */ /* 0x000fc60008ffe4ff */
[----:B---3--:R0:W-:Y:S04]  /*98790*/  STL [R1+0x300c], R8 ;  /* 0x00300c0801007387 */ /* 0x0081e80000100800 */
[----:B------:R1:W-:Y:S04]  /*987a0*/  STL [R1+0x2034], R0 ;  /* 0x0020340001007387 */ /* 0x0003e80000100800 */
[----:B0-----:R-:W3:Y:S04]  /*987b0*/  LDL.LU R8, [R1+0x202c] ;  /* 0x00202c0001087983 */ /* 0x001ee80000300800 */
        /* <DEDUP_REMOVED lines=23> */
[----:B--2---:R-:W-:-:S03]  /*98930*/  IADD3 R19, P1, R19, UR10, RZ ;  /* 0x0000000a13137c10 */ /* 0x004fc6000ff3e0ff */
[----:B------:R-:W2:Y:S04]  /*98940*/  LDL.LU R16, [R1+0x1fb8] ;  /* 0x001fb80001107983 */ /* 0x000ea80000300800 */
[----:B------:R-:W2:Y:S04]  /*98950*/  LDL.LU R17, [R1+0x1fc4] ;  /* 0x001fc40001117983 */ /* 0x000ea80000300800 */
[----:B------:R-:W2:Y:S04]  /*98960*/  LDL.LU R18, [R1+0x1f70] ;  /* 0x001f700001127983 */ /* 0x000ea80000300800 */
[----:B-1----:R-:W2:Y:S04]  /*98970*/  LDL.LU R0, [R1+0x1fbc] ;  /* 0x001fbc0001007983 */ /* 0x002ea80000300800 */
[----:B------:R0:W-:Y:S04]  /*98980*/  STL [R1+0x1fe0], R19 ;  /* 0x001fe01301007387 */ /* 0x0001e80000100800 */
[----:B0-----:R-:W2:Y:S01]  /*98990*/  LDL.LU R19, [R1+0x1fa8] ;  /* 0x001fa80001137983 */ /* 0x001ea20000300800 */
[----:B---3--:R-:W-:-:S05]  /*989a0*/  IADD3.X R8, R8, UR12, RZ, P3, !PT ;  /* 0x0000000c08087c10 */ /* 0x008fca0009ffe4ff */
[----:B------:R0:W-:Y:S04]  /*989b0*/  STL [R1+0x202c], R8 ;  /* 0x00202c0801007387 */ /* 0x0001e80000100800 */
[----:B0-----:R-:W3:Y:S01]  /*989c0*/  LDL.LU R8, [R1+0x300c] ;  /* 0x00300c0001087983 */ /* 0x001ee20000300800 */
[----:B----4-:R-:W-:Y:S02]  /*989d0*/  IADD3.X R12, R12, UR12, RZ, P2, !PT ;  /* 0x0000000c0c0c7c10 */ /* 0x010fe400097fe4ff */
[----:B-----5:R-:W-:Y:S02]  /*989e0*/  IADD3 R13, P2, R13, UR10, RZ ;  /* 0x0000000a0d0d7c10 */ /* 0x020fe4000ff5e0ff */
        /* <DEDUP_REMOVED lines=19> */
[----:B--2---:R-:W-:-:S02]  /*98b20*/  IADD3 R16, P2, R16, UR10, RZ ;  /* 0x0000000a10107c10 */ /* 0x004fc4000ff5e0ff */
[----:B------:R-:W-:Y:S02]  /*98b30*/  IADD3.X R17, R17, UR12, RZ, P1, !PT ;  /* 0x0000000c11117c10 */ /* 0x000fe40008ffe4ff */
[----:B------:R-:W-:Y:S02]  /*98b40*/  IADD3 R18, P1, R18, UR10, RZ ;  /* 0x0000000a12127c10 */ /* 0x000fe4000ff3e0ff */
[----:B---3--:R-:W-:-:S04]  /*98b50*/  IADD3 R8, P3, R8, UR10, RZ ;  /* 0x0000000a08087c10 */ /* 0x008fc8000ff7e0ff */
[----:B------:R-:W-:Y:S01]  /*98b60*/  IADD3.X R2, R2, UR12, RZ, P3, !PT ;  /* 0x0000000c02027c10 */ /* 0x000fe20009ffe4ff */
[----:B------:R-:W-:Y:S04]  /*98b70*/  STL [R1+0x2018], R8 ;  /* 0x0020180801007387 */ /* 0x000fe80000100800 */
        /* <DEDUP_REMOVED lines=22> */
[----:B------:R-:W-:Y:S04]  /*98ce0*/  STL [R1+0x1fd4], R27 ;  /* 0x001fd41b01007387 */ /* 0x000fe80000100800 */
[----:B------:R-:W-:Y:S04]  /*98cf0*/  STL [R1+0x1f80], R28 ;  /* 0x001f801c01007387 */ /* 0x000fe80000100800 */
[----:B------:R-:W-:Y:S04]  /*98d00*/  STL [R1+0x1fcc], R29 ;  /* 0x001fcc1d01007387 */ /* 0x000fe80000100800 */
[----:B------:R-:W-:Y:S04]  /*98d10*/  STL [R1+0x1fb8], R16 ;  /* 0x001fb81001007387 */ /* 0x000fe80000100800 */
[----:B------:R0:W-:Y:S04]  /*98d20*/  STL [R1+0x1fbc], R0 ;  /* 0x001fbc0001007387 */ /* 0x0001e80000100800 */
[----:B------:R-:W-:Y:S04]  /*98d30*/  STL [R1+0x1fc4], R17 ;  /* 0x001fc41101007387 */ /* 0x000fe80000100800 */
[----:B0-----:R-:W2:Y:S04]  /*98d40*/  LDL.LU R0, [R1+0x1fb4] ;  /* 0x001fb40001007983 */ /* 0x001ea80000300800 */
[----:B------:R-:W-:Y:S04]  /*98d50*/  STL [R1+0x1f70], R18 ;  /* 0x001f701201007387 */ /* 0x000fe80000100800 */
[----:B------:R-:W3:Y:S01]  /*98d60*/  LDL.LU R8, [R1+0x1fac] ;  /* 0x001fac0001087983 */ /* 0x000ee20000300800 */
[----:B------:R-:W-:-:S03]  /*98d70*/  IADD3 R19, P3, R19, UR10, RZ ;  /* 0x0000000a13137c10 */ /* 0x000fc6000ff7e0ff */
[----:B---3--:R0:W-:Y:S04]  /*98d80*/  STL [R1+0x3008], R8 ;  /* 0x0030080801007387 */ /* 0x0081e80000100800 */
[----:B0-----:R-:W3:Y:S04]  /*98d90*/  LDL.LU R8, [R1+0x1f60] ;  /* 0x001f600001087983 */ /* 0x001ee80000300800 */
[----:B------:R0:W-:Y:S04]  /*98da0*/  STL [R1+0x1fa8], R19 ;  /* 0x001fa81301007387 */ /* 0x0001e80000100800 */
        /* <DEDUP_REMOVED lines=23> */
[----:B--2---:R-:W-:-:S03]  /*98f20*/  IADD3.X R0, R0, UR12, RZ, P2, !PT ;  /* 0x0000000c00007c10 */ /* 0x004fc600097fe4ff */
[----:B------:R-:W2:Y:S04]  /*98f30*/  LDL.LU R16, [R1+0x1f4c] ;  /* 0x001f4c0001107983 */ /* 0x000ea80000300800 */
[----:B------:R-:W2:Y:S04]  /*98f40*/  LDL.LU R17, [R1+0x1f38] ;  /* 0x001f380001117983 */ /* 0x000ea80000300800 */
[----:B0-----:R-:W2:Y:S04]  /*98f50*/  LDL.LU R19, [R1+0x1f44] ;  /* 0x001f440001137983 */ /* 0x001ea80000300800 */
[----:B------:R-:W2:Y:S04]  /*98f60*/  LDL.LU R18, [R1+0x1ef0] ;  /* 0x001ef00001127983 */ /* 0x000ea80000300800 */
[----:B------:R0:W-:Y:S04]  /*98f70*/  STL [R1+0x1fb4], R0 ;  /* 0x001fb40001007387 */ /* 0x0001e80000100800 */
[----:B0-----:R-:W2:Y:S01]  /*98f80*/  LDL.LU R0, [R1+0x1f3c] ;  /* 0x001f3c0001007983 */ /* 0x001ea20000300800 */
[----:B---3--:R-:W-:-:S05]  /*98f90*/  IADD3 R8, P2, R8, UR10, RZ ;  /* 0x0000000a08087c10 */ /* 0x008fca000ff5e0ff */
[----:B------:R0:W-:Y:S04]  /*98fa0*/  STL [R1+0x1f60], R8 ;  /* 0x001f600801007387 */ /* 0x0001e80000100800 */
[----:B0-----:R-:W3:Y:S01]  /*98fb0*/  LDL.LU R8, [R1+0x3008] ;  /* 0x0030080001087983 */ /* 0x001ee20000300800 */
[----:B-----5:R-:W-:Y:S02]  /*98fc0*/  IADD3.X R13, R13, UR12, RZ, P3, !PT ;  /* 0x0000000c0d0d7c10 */ /* 0x020fe40009ffe4ff */
[----:B----4-:R-:W-:Y:S02]  /*98fd0*/  IADD3 R14, P3, R14, UR10, RZ ;  /* 0x0000000a0e0e7c10 */ /* 0x010fe4000ff7e0ff */
        /* <DEDUP_REMOVED lines=18> */
[----:B--2---:R-:W-:Y:S02]  /*99100*/  IADD3.X R16, R16, UR12, RZ, P3, !PT ;  /* 0x0000000c10107c10 */ /* 0x004fe40009ffe4ff */
[----:B------:R-:W-:-:S02]  /*99110*/  IADD3.X R19, R19, UR12, RZ, P2, !PT ;  /* 0x0000000c13137c10 */ /* 0x000fc400097fe4ff */
[----:B------:R-:W-:Y:S02]  /*99120*/  IADD3 R17, P3, R17, UR10, RZ ;  /* 0x0000000a11117c10 */ /* 0x000fe4000ff7e0ff */
[----:B---3--:R-:W-:Y:S02]  /*99130*/  IADD3.X R8, R8, UR12, RZ, P5, !PT ;  /* 0x0000000c08087c10 */ /* 0x008fe4000affe4ff */
[----:B------:R-:W-:-:S03]  /*99140*/  IADD3 R12, P5, R12, UR10, RZ ;  /* 0x0000000a0c0c7c10 */ /* 0x000fc6000ffbe0ff */
        /* <DEDUP_REMOVED lines=31> */
[----:B------:R-:W-:-:S02]  /*99340*/  IADD3 R18, P2, R18, UR10, RZ ;  /* 0x0000000a12127c10 */ /* 0x000fc4000ff5e0ff */
[----:B------:R-:W-:Y:S01]  /*99350*/  IADD3.X R0, R0, UR12, RZ, P5, !PT ;  /* 0x0000000c00007c10 */ /* 0x000fe2000affe4ff */
[----:B---3--:R0:W-:Y:S04]  /*99360*/  STL [R1+0x3004], R8 ;  /* 0x0030040801007387 */ /* 0x0081e80000100800 */
[----:B------:R-:W-:Y:S04]  /*99370*/  STL [R1+0x1ef0], R18 ;  /* 0x001ef01201007387 */ /* 0x000fe80000100800 */
[----:B0-----:R-:W3:Y:S04]  /*99380*/  LDL.LU R8, [R1+0x1f34] ;  /* 0x001f340001087983 */ /* 0x001ee80000300800 */
[----:B------:R0:W-:Y:S04]  /*99390*/  STL [R1+0x1f3c], R0 ;  /* 0x001f3c0001007387 */ /* 0x0001e80000100800 */
        /* <DEDUP_REMOVED lines=25> */
[----:B0-----:R-:W2:Y:S04]  /*99530*/  LDL.LU R0, [R1+0x1ecc] ;  /* 0x001ecc0001007983 */ /* 0x001ea80000300800 */
[----:B------:R-:W2:Y:S04]  /*99540*/  LDL.LU R17, [R1+0x1eb8] ;  /* 0x001eb80001117983 */ /* 0x000ea80000300800 */
[----:B------:R-:W2:Y:S04]  /*99550*/  LDL.LU R18, [R1+0x1ec4] ;  /* 0x001ec40001127983 */ /* 0x000ea80000300800 */
        /* <DEDUP_REMOVED lines=28> */
[----:B---3--:R-:W-:-:S05]  /*99720*/  IADD3 R8, P3, R8, UR10, RZ ;  /* 0x0000000a08087c10 */ /* 0x008fca000ff7e0ff */
        /* <DEDUP_REMOVED lines=31> */
[----:B------:R-:W-:-:S03]  /*99920*/  IADD3.X R18, R18, UR12, RZ, P3, !PT ;  /* 0x0000000c12127c10 */ /* 0x000fc60009ffe4ff */
[----:B------:R-:W-:Y:S01]  /*99930*/  STL [R1+0x1eb8], R17 ;  /* 0x001eb81101007387 */ /* 0x000fe20000100800 */
[----:B------:R-:W-:-:S03]  /*99940*/  IADD3 R19, P3, R19, UR10, RZ ;  /* 0x0000000a13137c10 */ /* 0x000fc6000ff7e0ff */
[----:B---3--:R0:W-:Y:S04]  /*99950*/  STL [R1+0x3000], R8 ;  /* 0x0030000801007387 */ /* 0x0081e80000100800 */
[----:B------:R-:W-:Y:S04]  /*99960*/  STL [R1+0x1ec4], R18 ;  /* 0x001ec41201007387 */ /* 0x000fe80000100800 */
        /* <DEDUP_REMOVED lines=26> */
[----:B0-----:R-:W2:Y:S04]  /*99b10*/  LDL.LU R19, [R1+0x1e54] ;  /* 0x001e540001137983 */ /* 0x001ea80000300800 */
[----:B------:R-:W2:Y:S04]  /*99b20*/  LDL.LU R16, [R1+0x1e00] ;  /* 0x001e000001107983 */ /* 0x000ea80000300800 */
[----:B------:R-:W2:Y:S04]  /*99b30*/  LDL.LU R17, [R1+0x1e4c] ;  /* 0x001e4c0001117983 */ /* 0x000ea80000300800 */
        /* <DEDUP_REMOVED lines=27> */
[----:B------:R-:W-:-:S02]  /*99cf0*/  IADD3 R16, P3, R16, UR10, RZ ;  /* 0x0000000a10107c10 */ /* 0x000fc4000ff7e0ff */
[----:B---3--:R-:W-:Y:S02]  /*99d00*/  IADD3.X R8, R8, UR12, RZ, P5, !PT ;  /* 0x0000000c08087c10 */ /* 0x008fe4000affe4ff */
        /* <DEDUP_REMOVED lines=25> */
[----:B------:R0:W-:Y:S04]  /*99ea0*/  STL [R1+0x1e54], R19 ;  /* 0x001e541301007387 */ /* 0x0001e80000100800 */
[----:B------:R-:W-:Y:S04]  /*99eb0*/  STL [R1+0x1e5c], R28 ;  /* 0x001e5c1c01007387 */ /* 0x000fe80000100800 */
[----:B0-----:R-:W2:Y:S04]  /*99ec0*/  LDL.LU R19, [R1+0x1df0] ;  /* 0x001df00001137983 */ /* 0x001ea80000300800 */
[----:B------:R-:W-:Y:S04]  /*99ed0*/  STL [R1+0x1e48], R29 ;  /* 0x001e481d01007387 */ /* 0x000fe80000100800 */
[----:B------:R-:W-:Y:S04]  /*99ee0*/  STL [R1+0x1e00], R16 ;  /* 0x001e001001007387 */ /* 0x000fe80000100800 */
[----:B------:R-:W3:Y:S01]  /*99ef0*/  LDL.LU R8, [R1+0x1e28] ;  /* 0x001e280001087983 */ /* 0x000ee20000300800 */
[----:B------:R-:W-:-:S02]  /*99f00*/  IADD3.X R17, R17, UR12, RZ, P4, !PT ;  /* 0x0000000c11117c10 */ /* 0x000fc4000a7fe4ff */
[----:B------:R-:W-:-:S03]  /*99f10*/  IADD3 R18, P4, R18, UR10, RZ ;  /* 0x0000000a12127c10 */ /* 0x000fc6000ff9e0ff */
[----:B------:R-:W-:Y:S01]  /*99f20*/  STL [R1+0x1e4c], R17 ;  /* 0x001e4c1101007387 */ /* 0x000fe20000100800 */
[----:B------:R-:W-:-:S03]  /*99f30*/  IADD3.X R0, R0, UR12, RZ, P5, !PT ;  /* 0x0000000c00007c10 */ /* 0x000fc6000affe4ff */
        /* <DEDUP_REMOVED lines=27> */
[----:B0-----:R-:W2:Y:S04]  /*9a0f0*/  LDL.LU R0, [R1+0x1ddc] ;  /* 0x001ddc0001007983 */ /* 0x001ea80000300800 */
[----:B------:R-:W2:Y:S04]  /*9a100*/  LDL.LU R29, [R1+0x1dc8] ;  /* 0x001dc800011d7983 */ /* 0x000ea80000300800 */
[----:B------:R-:W2:Y:S04]  /*9a110*/  LDL.LU R16, [R1+0x1dd4] ;  /* 0x001dd40001107983 */ /* 0x000ea80000300800 */
[----:B------:R-:W2:Y:S04]  /*9a120*/  LDL.LU R17, [R1+0x1d80] ;  /* 0x001d800001117983 */ /* 0x000ea80000300800 */
[----:B------:R0:W-:Y:S04]  /*9a130*/  STL [R1+0x1df0], R19 ;  /* 0x001df01301007387 */ /* 0x0001e80000100800 */
[----:B------:R-:W2:Y:S04]  /*9a140*/  LDL.LU R18, [R1+0x1dcc] ;  /* 0x001dcc0001127983 */ /* 0x000ea80000300800 */
        /* <DEDUP_REMOVED lines=23> */
[----:B------:R-:W-:Y:S02]  /*9a2c0*/  IADD3.X R27, R27, UR12, RZ, P3, !PT ;  /* 0x0000000c1b1b7c10 */ /* 0x000fe40009ffe4ff */
[----:B------:R-:W-:Y:S02]  /*9a2d0*/  IADD3 R28, P3, R28, UR10, RZ ;  /* 0x0000000a1c1c7c10 */ /* 0x000fe4000ff7e0ff */
[----:B------:R-:W-:-:S02]  /*9a2e0*/  IADD3 R29, P4, R29, UR10, RZ ;  /* 0x0000000a1d1d7c10 */ /* 0x000fc4000ff9e0ff */
[----:B------:R-:W-:Y:S02]  /*9a2f0*/  IADD3.X R16, R16, UR12, RZ, P5, !PT ;  /* 0x0000000c10107c10 */ /* 0x000fe4000affe4ff */
        /* <DEDUP_REMOVED lines=28> */
[----:B------:R-:W-:Y:S04]  /*9a4c0*/  STL [R1+0x1dc8], R29 ;  /* 0x001dc81d01007387 */ /* 0x000fe80000100800 */
        /* <DEDUP_REMOVED lines=37> */
[----:B------:R-:W2:Y:S04]  /*9a720*/  LDL.LU R17, [R1+0x1d54] ;  /* 0x001d540001117983 */ /* 0x000ea80000300800 */
[----:B------:R-:W2:Y:S04]  /*9a730*/  LDL.LU R18, [R1+0x1d00] ;  /* 0x001d000001127983 */ /* 0x000ea80000300800 */
        /* <DEDUP_REMOVED lines=21> */
[----:B--2---:R-:W-:Y:S02]  /*9a890*/  IADD3.X R19, R19, UR12, RZ, P5, !PT ;  /* 0x0000000c13137c10 */ /* 0x004fe4000affe4ff */
[----:B------:R-:W-:Y:S02]  /*9a8a0*/  IADD3 R27, P4, R27, UR10, RZ ;  /* 0x0000000a1b1b7c10 */ /* 0x000fe4000ff9e0ff */
[----:B------:R-:W-:Y:S02]  /*9a8b0*/  IADD3 R28, P5, R28, UR10, RZ ;  /* 0x0000000a1c1c7c10 */ /* 0x000fe4000ffbe0ff */
[----:B------:R-:W-:Y:S02]  /*9a8c0*/  IADD3.X R29, R29, UR12, RZ, P6, !PT ;  /* 0x0000000c1d1d7c10 */ /* 0x000fe4000b7fe4ff */
[----:B------:R-:W-:-:S02]  /*9a8d0*/  IADD3 R16, P6, R16, UR10, RZ ;  /* 0x0000000a10107c10 */ /* 0x000fc4000ffde0ff */
        /* <DEDUP_REMOVED lines=67> */
[----:B------:R-:W2:Y:S04]  /*9ad10*/  LDL.LU R17, [R1+0x1cc8] ;  /* 0x001cc80001117983 */ /* 0x000ea80000300800 */
        /* <DEDUP_REMOVED lines=27> */
[----:B------:R-:W-:Y:S02]  /*9aed0*/  IADD3.X R16, R16, UR12, RZ, P0, !PT ;  /* 0x0000000c10107c10 */ /* 0x000fe400087fe4ff */
        /* <DEDUP_REMOVED lines=20> */
[----:B------:R-:W-:Y:S01]  /*9b020*/  STL [R1+0x1ce8], R24 ;  /* 0x001ce81801007387 */ /* 0x000fe20000100800 */
[----:B------:R-:W-:-:S03]  /*9b030*/  IADD3 R27, P6, R27, UR10, RZ ;  /* 0x0000000a1b1b7c10 */ /* 0x000fc6000ffde0ff */
[----:B------:R0:W-:Y:S04]  /*9b040*/  STL [R1+0x1cec], R0 ;  /* 0x001cec0001007387 */ /* 0x0001e80000100800 */
[----:B------:R-:W-:Y:S04]  /*9b050*/  STL [R1+0x1cf4], R25 ;  /* 0x001cf41901007387 */ /* 0x000fe80000100800 */
[----:B0-----:R-:W2:Y:S04]  /*9b060*/  LDL.LU R0, [R1+0x1ccc] ;  /* 0x001ccc0001007983 */ /* 0x001ea80000300800 */
[----:B------:R-:W-:Y:S04]  /*9b070*/  STL [R1+0x1ca0], R26 ;  /* 0x001ca01a01007387 */ /* 0x000fe80000100800 */
[----:B------:R-:W-:Y:S04]  /*9b080*/  STL [R1+0x1cd8], R27 ;  /* 0x001cd81b01007387 */ /* 0x000fe80000100800 */
        /* <DEDUP_REMOVED lines=87> */
[----:B------:R0:W-:Y:S01]  /*9b600*/  STL [R1+0x1c74], R19 ;  /* 0x001c741301007387 */ /* 0x0001e20000100800 */
[----:B------:R-:W-:-:S03]  /*9b610*/  IADD3.X R27, R27, UR12, RZ, P0, !PT ;  /* 0x0000000c1b1b7c10 */ /* 0x000fc600087fe4ff */
[----:B------:R-:W-:Y:S01]  /*9b620*/  STL [R1+0x1c7c], R24 ;  /* 0x001c7c1801007387 */ /* 0x000fe20000100800 */
[----:B------:R-:W-:-:S03]  /*9b630*/  IADD3 R28, P0, R28, UR10, RZ ;  /* 0x0000000a1c1c7c10 */ /* 0x000fc6000ff1e0ff */
[----:B0-----:R-:W2:Y:S04]  /*9b640*/  LDL.LU R19, [R1+0x1c00] ;  /* 0x001c000001137983 */ /* 0x001ea80000300800 */
[----:B------:R-:W-:Y:S04]  /*9b650*/  STL [R1+0x1c68], R25 ;  /* 0x001c681901007387 */ /* 0x000fe80000100800 */
[----:B------:R-:W-:Y:S04]  /*9b660*/  STL [R1+0x1c20], R26 ;  /* 0x001c201a01007387 */ /* 0x000fe80000100800 */
        /* <DEDUP_REMOVED lines=63> */
[----:B------:R-:W-:Y:S02]  /*9ba60*/  IADD3 R25, P0, R25, UR10, RZ ;  /* 0x0000000a19197c10 */ /* 0x000fe4000ff1e0ff */
[----:B------:R-:W-:Y:S02]  /*9ba70*/  IADD3.X R26, R26, UR12, RZ, P6, !PT ;  /* 0x0000000c1a1a7c10 */ /* 0x000fe4000b7fe4ff */
[----:B------:R-:W-:Y:S02]  /*9ba80*/  IADD3 R27, P6, R27, UR10, RZ ;  /* 0x0000000a1b1b7c10 */ /* 0x000fe4000ffde0ff */
[----:B------:R-:W-:Y:S02]  /*9ba90*/  IADD3.X R28, R28, UR12, RZ, P1, !PT ;  /* 0x0000000c1c1c7c10 */ /* 0x000fe40008ffe4ff */
        /* <DEDUP_REMOVED lines=81> */
[----:B------:R-:W-:Y:S02]  /*9bfb0*/  IADD3.X R7, R7, UR12, RZ, P5, !PT ;  /* 0x0000000c07077c10 */ /* 0x000fe4000affe4ff */
[----:B------:R-:W-:Y:S02]  /*9bfc0*/  IADD3 R9, P5, R9, UR10, RZ ;  /* 0x0000000a09097c10 */ /* 0x000fe4000ffbe0ff */
[----:B------:R-:W-:-:S02]  /*9bfd0*/  IADD3 R11, P6, R11, UR10, RZ ;  /* 0x0000000a0b0b7c10 */ /* 0x000fc4000ffde0ff */
[----:B------:R-:W-:Y:S02]  /*9bfe0*/  IADD3.X R20, R20, UR12, RZ, P4, !PT ;  /* 0x0000000c14147c10 */ /* 0x000fe4000a7fe4ff */
[----:B------:R-:W-:Y:S02]  /*9bff0*/  IADD3 R21, P4, R21, UR10, RZ ;  /* 0x0000000a15157c10 */ /* 0x000fe4000ff9e0ff */
[----:B------:R-:W-:Y:S02]  /*9c000*/  IADD3.X R22, R22, UR12, RZ, P0, !PT ;  /* 0x0000000c16167c10 */ /* 0x000fe400087fe4ff */
[----:B--2---:R-:W-:Y:S02]  /*9c010*/  IADD3.X R19, R19, UR12, RZ, P6, !PT ;  /* 0x0000000c13137c10 */ /* 0x004fe4000b7fe4ff */
[----:B------:R-:W-:Y:S02]  /*9c020*/  IADD3 R23, P0, R23, UR10, RZ ;  /* 0x0000000a17177c10 */ /* 0x000fe4000ff1e0ff */
[----:B------:R-:W-:-:S02]  /*9c030*/  IADD3 R24, P6, R24, UR10, RZ ;  /* 0x0000000a18187c10 */ /* 0x000fc4000ffde0ff */
[----:B------:R-:W-:Y:S02]  /*9c040*/  IADD3.X R25, R25, UR12, RZ, P1, !PT ;  /* 0x0000000c19197c10 */ /* 0x000fe40008ffe4ff */
[----:B------:R-:W-:Y:S02]  /*9c050*/  IADD3 R26, P1, R26, UR10, RZ ;  /* 0x0000000a1a1a7c10 */ /* 0x000fe4000ff3e0ff */
[----:B------:R-:W-:Y:S02]  /*9c060*/  IADD3.X R27, R27, UR12, RZ, P0, !PT ;  /* 0x0000000c1b1b7c10 */ /* 0x000fe400087fe4ff */
        /* <DEDUP_REMOVED lines=116> */
[----:B------:R-:W-:Y:S01]  /*9c7b0*/  STL [R1+0x1b14], R21 ;  /* 0x001b141501007387 */ /* 0x000fe20000100800 */
[----:B------:R-:W-:-:S02]  /*9c7c0*/  IADD3.X R26, R26, UR12, RZ, P2, !PT ;  /* 0x0000000c1a1a7c10 */ /* 0x000fc400097fe4ff */
[----:B------:R-:W-:Y:S01]  /*9c7d0*/  IADD3 R27, P2, R27, UR10, RZ ;  /* 0x0000000a1b1b7c10 */ /* 0x000fe2000ff5e0ff */
        /* <DEDUP_REMOVED lines=158> */
[----:B------:R-:W-:Y:S02]  /*9d1c0*/  IADD3.X R11, R11, UR12, RZ, P0, !PT ;  /* 0x0000000c0b0b7c10 */ /* 0x000fe400087fe4ff */
[----:B------:R-:W-:Y:S02]  /*9d1d0*/  IADD3 R20, P0, R20, UR10, RZ ;  /* 0x0000000a14147c10 */ /* 0x000fe4000ff1e0ff */
        /* <DEDUP_REMOVED lines=281> */
[----:B--2---:R-:W-:-:S02]  /*9e370*/  IADD3.X R19, R19, UR12, RZ, P2, !PT ;  /* 0x0000000c13137c10 */ /* 0x004fc400097fe4ff */
        /* <DEDUP_REMOVED lines=144> */
[----:B------:R1:W-:Y:S04]  /*9ec80*/  STL [R1+0x1850], R18 ;  /* 0x0018501201007387 */ /* 0x0003e80000100800 */
        /* <DEDUP_REMOVED lines=29> */
[----:B-1----:R-:W2:Y:S04]  /*9ee60*/  LDL.LU R18, [R1+0x27d0] ;  /* 0x0027d00001127983 */ /* 0x002ea80000300800 */
[----:B0-----:R-:W2:Y:S04]  /*9ee70*/  LDL.LU R19, [R1+0x27dc] ;  /* 0x0027dc0001137983 */ /* 0x001ea80000300800 */
[----:B------:R-:W2:Y:S01]  /*9ee80*/  LDL.LU R0, [R1+0x1820] ;  /* 0x0018200001007983 */ /* 0x000ea20000300800 */
        /* <DEDUP_REMOVED lines=9> */
[----:B--2---:R-:W-:Y:S02]  /*9ef20*/  IADD3.X R9, R9, UR12, RZ, P4, !PT ;  /* 0x0000000c09097c10 */ /* 0x004fe4000a7fe4ff */
[----:B------:R-:W-:Y:S02]  /*9ef30*/  IADD3.X R7, R7, UR12, RZ, P3, !PT ;  /* 0x0000000c07077c10 */ /* 0x000fe40009ffe4ff */
[----:B------:R-:W-:Y:S02]  /*9ef40*/  IADD3 R10, P4, R10, UR10, RZ ;  /* 0x0000000a0a0a7c10 */ /* 0x000fe4000ff9e0ff */
[----:B------:R-:W-:-:S02]  /*9ef50*/  IADD3.X R11, R11, UR12, RZ, P6, !PT ;  /* 0x0000000c0b0b7c10 */ /* 0x000fc4000b7fe4ff */
[----:B------:R-:W-:Y:S02]  /*9ef60*/  IADD3 R20, P6, R20, UR10, RZ ;  /* 0x0000000a14147c10 */ /* 0x000fe4000ffde0ff */
[----:B------:R-:W-:Y:S02]  /*9ef70*/  IADD3.X R21, R21, UR12, RZ, P0, !PT ;  /* 0x0000000c15157c10 */ /* 0x000fe400087fe4ff */
[----:B------:R-:W-:Y:S02]  /*9ef80*/  IADD3 R22, P0, R22, UR10, RZ ;  /* 0x0000000a16167c10 */ /* 0x000fe4000ff1e0ff */
[----:B------:R-:W-:Y:S02]  /*9ef90*/  IADD3.X R23, R23, UR12, RZ, P1, !PT ;  /* 0x0000000c17177c10 */ /* 0x000fe40008ffe4ff */
[----:B---3--:R-:W-:-:S05]  /*9efa0*/  IADD3.X R8, R8, UR12, RZ, P2, !PT ;  /* 0x0000000c08087c10 */ /* 0x008fca00097fe4ff */
[----:B------:R0:W-:Y:S04]  /*9efb0*/  STL [R1+0x184c], R8 ;  /* 0x00184c0801007387 */ /* 0x0001e80000100800 */
[----:B0-----:R-:W2:Y:S01]  /*9efc0*/  LDL.LU R8, [R1+0x2fc4] ;  /* 0x002fc40001087983 */ /* 0x001ea20000300800 */
[----:B------:R-:W-:-:S04]  /*9efd0*/  IADD3 R12, P2, R12, UR10, RZ ;  /* 0x0000000a0c0c7c10 */ /* 0x000fc8000ff5e0ff */
[----:B------:R-:W-:Y:S01]  /*9efe0*/  IADD3.X R3, R3, UR12, RZ, P2, !PT ;  /* 0x0000000c03037c10 */ /* 0x000fe200097fe4ff */
[----:B------:R0:W-:Y:S04]  /*9eff0*/  STL [R1+0x27c0], R12 ;  /* 0x0027c00c01007387 */ /* 0x0001e80000100800 */
[----:B------:R0:W-:Y:S01]  /*9f000*/  STL [R1+0x2788], R13 ;  /* 0x0027880d01007387 */ /* 0x0001e20000100800 */
[----:B------:R-:W-:-:S03]  /*9f010*/  IADD3 R4, P2, R4, UR10, RZ ;  /* 0x0000000a04047c10 */ /* 0x000fc6000ff5e0ff */
[----:B------:R0:W-:Y:S04]  /*9f020*/  STL [R1+0x27f4], R14 ;  /* 0x0027f40e01007387 */ /* 0x0001e80000100800 */
        /* <DEDUP_REMOVED lines=9> */
[----:B------:R0:W-:Y:S01]  /*9f0c0*/  STL [R1+0x183c], R11 ;  /* 0x00183c0b01007387 */ /* 0x0001e20000100800 */
[----:B------:R-:W-:-:S03]  /*9f0d0*/  IADD3 R24, P1, R24, UR10, RZ ;  /* 0x0000000a18187c10 */ /* 0x000fc6000ff3e0ff */
[----:B------:R0:W-:Y:S01]  /*9f0e0*/  STL [R1+0x27e4], R20 ;  /* 0x0027e41401007387 */ /* 0x0001e20000100800 */
[----:B------:R-:W-:-:S03]  /*9f0f0*/  IADD3.X R25, R25, UR12, RZ, P2, !PT ;  /* 0x0000000c19197c10 */ /* 0x000fc600097fe4ff */
[----:B------:R0:W-:Y:S01]  /*9f100*/  STL [R1+0x1838], R21 ;  /* 0x0018381501007387 */ /* 0x0001e20000100800 */
[----:B------:R-:W-:-:S03]  /*9f110*/  IADD3.X R26, R26, UR12, RZ, P4, !PT ;  /* 0x0000000c1a1a7c10 */ /* 0x000fc6000a7fe4ff */
[----:B------:R0:W-:Y:S01]  /*9f120*/  STL [R1+0x27f8], R22 ;  /* 0x0027f81601007387 */ /* 0x0001e20000100800 */
[----:B------:R-:W-:-:S03]  /*9f130*/  IADD3 R27, P2, R27, UR10, RZ ;  /* 0x0000000a1b1b7c10 */ /* 0x000fc6000ff5e0ff */
[----:B------:R0:W-:Y:S01]  /*9f140*/  STL [R1+0x1834], R23 ;  /* 0x0018341701007387 */ /* 0x0001e20000100800 */
[----:B------:R-:W-:-:S03]  /*9f150*/  IADD3 R28, P4, R28, UR10, RZ ;  /* 0x0000000a1c1c7c10 */ /* 0x000fc6000ff9e0ff */
[----:B------:R0:W-:Y:S01]  /*9f160*/  STL [R1+0x27f0], R24 ;  /* 0x0027f01801007387 */ /* 0x0001e20000100800 */
[----:B------:R-:W-:-:S03]  /*9f170*/  IADD3.X R29, R29, UR12, RZ, P5, !PT ;  /* 0x0000000c1d1d7c10 */ /* 0x000fc6000affe4ff */
        /* <DEDUP_REMOVED lines=10> */
[----:B------:R0:W-:Y:S04]  /*9f220*/  STL [R1+0x27b8], R16 ;  /* 0x0027b81001007387 */ /* 0x0001e80000100800 */
[----:B------:R0:W-:Y:S04]  /*9f230*/  STL [R1+0x27c4], R17 ;  /* 0x0027c41101007387 */ /* 0x0001e80000100800 */
[----:B------:R0:W-:Y:S01]  /*9f240*/  STL [R1+0x1820], R0 ;  /* 0x0018200001007387 */ /* 0x0001e20000100800 */
[----:B------:R-:W-:-:S03]  /*9f250*/  USHF.R.S32.HI UR9, URZ, 0x7, UR9 ;  /* 0x000000073f097899 */ /* 0x000fc60008011409 */
[----:B------:R0:W-:Y:S04]  /*9f260*/  STL [R1+0x27d0], R18 ;  /* 0x0027d01201007387 */ /* 0x0001e80000100800 */
[----:B------:R0:W-:Y:S01]  /*9f270*/  STL [R1+0x27dc], R19 ;  /* 0x0027dc1301007387 */ /* 0x0001e20000100800 */
[----:B--2---:R-:W-:-:S13]  /*9f280*/  ISETP.NE.U32.AND P3, PT, R8, UR9, PT ;  /* 0x0000000908007c0c */ /* 0x004fda000bf65070 */
[----:B0-----:R-:W-:Y:S05]  /*9f290*/  @P3 BRA `(.L_x_2) ;  /* 0xfffff8d000803947 */ /* 0x001fea000383ffff */
.L_x_1:
[----:B------:R-:W2:Y:S01]  /*9f2a0*/  LDL.LU R27, [R1+0x8a8] ;  /* 0x0008a800011b7983 */ /* 0x000ea20000300800 */
[----:B------:R-:W-:Y:S01]  /*9f2b0*/  ULDC UR8, c[0x0][0x22c] ;  /* 0x00008b0000087ab9 */ /* 0x000fe20000000800 */
[----:B------:R-:W-:Y:S01]  /*9f2c0*/  ULDC UR9, c[0x0][0x22c] ;  /* 0x00008b0000097ab9 */ /* 0x000fe20000000800 */
[----:B------:R-:W-:Y:S01]  /*9f2d0*/  ULDC UR10, c[0x0][0x248] ;  /* 0x00009200000a7ab9 */ /* 0x000fe20000000800 */
[----:B------:R-:W2:Y:S01]  /*9f2e0*/  LDL.LU R24, [R1+0x8ac] ;  /* 0x0008ac0001187983 */ /* 0x000ea20000300800 */
[----:B------:R-:W-:Y:S01]  /*9f2f0*/  ULDC UR11, c[0x0][0x248] ;  /* 0x00009200000b7ab9 */ /* 0x000fe20000000800 */
[----:B------:R-:W-:Y:S01]  /*9f300*/  ULDC UR12, c[0x0][0x248] ;  /* 0x00009200000c7ab9 */ /* 0x000fe20000000800 */
[----:B------:R-:W-:Y:S01]  /*9f310*/  ULDC UR13, c[0x0][0x248] ;  /* 0x00009200000d7ab9 */ /* 0x000fe20000000800 */
[----:B------:R-:W3:Y:S01]  /*9f320*/  LDL.LU R15, [R1+0x970] ;  /* 0x00097000010f7983 */ /* 0x000ee20000300800 */
[----:B------:R-:W-:Y:S01]  /*9f330*/  ULDC UR14, c[0x0][0x248] ;  /* 0x00009200000e7ab9 */ /* 0x000fe20000000800 */
[----:B------:R-:W-:Y:S01]  /*9f340*/  ULDC UR15, c[0x0][0x248] ;  /* 0x00009200000f7ab9 */ /* 0x000fe20000000800 */
[----:B------:R-:W-:Y:S01]  /*9f350*/  ULDC UR16, c[0x0][0x248] ;  /* 0x0000920000107ab9 */ /* 0x000fe20000000800 */
[----:B------:R-:W3:Y:S01]  /*9f360*/  LDL.LU R14, [R1+0x974] ;  /* 0x00097400010e7983 */ /* 0x000ee20000300800 */
[----:B------:R-:W-:Y:S01]  /*9f370*/  ULDC UR17, c[0x0][0x248] ;  /* 0x0000920000117ab9 */ /* 0x000fe20000000800 */
[----:B------:R-:W-:Y:S01]  /*9f380*/  ULDC UR18, c[0x0][0x248] ;  /* 0x0000920000127ab9 */ /* 0x000fe20000000800 */
[----:B------:R-:W-:Y:S01]  /*9f390*/  ULDC UR19, c[0x0][0x248] ;  /* 0x0000920000137ab9 */ /* 0x000fe20000000800 */
[----:B------:R-:W4:Y:S01]  /*9f3a0*/  LDL.LU R13, [R1+0x978] ;  /* 0x00097800010d7983 */ /* 0x000f220000300800 */
[----:B------:R-:W-:Y:S01]  /*9f3b0*/  ULDC UR20, c[0x0][0x248] ;  /* 0x0000920000147ab9 */ /* 0x000fe20000000800 */
[----:B------:R-:W-:Y:S01]  /*9f3c0*/  ULDC UR21, c[0x0][0x248] ;  /* 0x0000920000157ab9 */ /* 0x000fe20000000800 */
[----:B------:R-:W-:Y:S01]  /*9f3d0*/  ULDC UR22, c[0x0][0x248] ;  /* 0x0000920000167ab9 */ /* 0x000fe20000000800 */
[----:B------:R-:W4:Y:S01]  /*9f3e0*/  LDL R12, [R1+0x97c] ;  /* 0x00097c00010c7983 */ /* 0x000f220000100800 */
[----:B------:R-:W-:Y:S01]  /*9f3f0*/  ULDC UR50, c[0x0][0x248] ;  /* 0x0000920000327ab9 */ /* 0x000fe20000000800 */
[----:B------:R-:W-:Y:S01]  /*9f400*/  ULDC UR51, c[0x0][0x248] ;  /* 0x0000920000337ab9 */ /* 0x000fe20000000800 */
[----:B------:R-:W-:Y:S01]  /*9f410*/  ULDC UR49, c[0x0][0x248] ;  /* 0x0000920000317ab9 */ /* 0x000fe20000000800 */
[----:B------:R-:W5:Y:S01]  /*9f420*/  LDL.LU R11, [R1+0x990] ;  /* 0x00099000010b7983 */ /* 0x000f620000300800 */
        /* <DEDUP_REMOVED lines=41> */
[----:B-1----:R-:W2:Y:S01]  /*9f6c0*/  LDL.LU R21, [R1+0x8a4] ;  /* 0x0008a40001157983 */ /* 0x002ea20000300800 */
[----:B------:R-:W-:Y:S01]  /*9f6d0*/  ULDC UR59, c[0x0][0x248] ;  /* 0x00009200003b7ab9 */ /* 0x000fe20000000800 */
[----:B------:R-:W-:Y:S01]  /*9f6e0*/  ULDC.64 UR4, c[0x0][0x228] ;  /* 0x00008a0000047ab9 */ /* 0x000fe20000000a00 */
[----:B------:R-:W-:Y:S01]  /*9f6f0*/  ULDC UR61, c[0x0][0x22c] ;  /* 0x00008b00003d7ab9 */ /* 0x000fe20000000800 */
[----:B------:R1:W-:Y:S04]  /*9f700*/  STL [R1+0x3b5c], R25 ;  /* 0x003b5c1901007387 */ /* 0x0003e80000100800 */
[----:B-1----:R-:W2:Y:S04]  /*9f710*/  LDL.LU R25, [R1+0x8a0] ;  /* 0x0008a00001197983 */ /* 0x002ea80000300800 */
[----:B------:R1:W-:Y:S04]  /*9f720*/  STL.64 [R1+0x3048], R22 ;  /* 0x0030481601007387 */ /* 0x0003e80000100a00 */
[----:B-1----:R-:W3:Y:S04]  /*9f730*/  LDL.LU R22, [R1+0x898] ;  /* 0x0008980001167983 */ /* 0x002ee80000300800 */
[----:B------:R-:W3:Y:S04]  /*9f740*/  LDL.LU R23, [R1+0x89c] ;  /* 0x00089c0001177983 */ /* 0x000ee80000300800 */
[----:B------:R1:W-:Y:S04]  /*9f750*/  STL.64 [R1+0x3040], R18 ;  /* 0x0030401201007387 */ /* 0x0003e80000100a00 */
[----:B-1----:R-:W4:Y:S04]  /*9f760*/  LDL.LU R18, [R1+0x890] ;  /* 0x0008900001127983 */ /* 0x002f280000300800 */
[----:B------:R-:W4:Y:S04]  /*9f770*/  LDL R19, [R1+0x894] ;  /* 0x0008940001137983 */ /* 0x000f280000100800 */
[----:B------:R-:W-:Y:S04]  /*9f780*/  STL.64 [R1+0x3038], R28 ;  /* 0x0030381c01007387 */ /* 0x000fe80000100a00 */
[----:B------:R-:W-:Y:S04]  /*9f790*/  STL [R1+0x3034], R20 ;  /* 0x0030341401007387 */ /* 0x000fe80000100800 */
[----:B------:R0:W-:Y:S04]  /*9f7a0*/  STL [R1+0x3030], R0 ;  /* 0x0030300001007387 */ /* 0x0001e80000100800 */
[----:B------:R-:W-:Y:S04]  /*9f7b0*/  STL [R1+0x302c], R2 ;  /* 0x00302c0201007387 */ /* 0x000fe80000100800 */
[----:B------:R-:W-:Y:S01]  /*9f7c0*/  STL [R1+0x3028], R3 ;  /* 0x0030280301007387 */ /* 0x000fe20000100800 */
[----:B0-----:R-:W-:-:S03]  /*9f7d0*/  MOV R0, UR7 ;  /* 0x0000000700007c02 */ /* 0x001fc60008000f00 */
[----:B------:R-:W-:Y:S04]  /*9f7e0*/  STL [R1+0x3024], R16 ;  /* 0x0030241001007387 */ /* 0x000fe80000100800 */
[----:B------:R0:W-:Y:S04]  /*9f7f0*/  STL [R1+0x3020], R17 ;  /* 0x0030201101007387 */ /* 0x0001e80000100800 */
[----:B------:R-:W-:Y:S01]  /*9f800*/  STL [R1+0x2fec], R26 ;  /* 0x002fec1a01007387 */ /* 0x000fe20000100800 */
[----:B0-----:R-:W-:-:S05]  /*9f810*/  MOV R17, UR6 ;  /* 0x0000000600117c02 */ /* 0x001fca0008000f00 */
[----:B------:R-:W-:Y:S04]  /*9f820*/  STL [R1+0x3bb0], R17 ;  /* 0x003bb01101007387 */ /* 0x000fe80000100800 */
[----:B------:R4:W-:Y:S01]  /*9f830*/  STL [R1+0x1358], R0 ;  /* 0x0013580001007387 */ /* 0x0009e20000100800 */
[----:B--2---:R-:W-:Y:S02]  /*9f840*/  F2FP.SATFINITE.E4M3.F32.PACK_AB_MERGE_C R2, R21, R25, RZ ;  /* 0x000000191502723e */ /* 0x004fe400048070ff */
[----:B---3--:R-:W-:Y:S02]  /*9f850*/  F2FP.SATFINITE.E4M3.F32.PACK_AB_MERGE_C R3, R23, R22, RZ ;  /* 0x000000161703723e */ /* 0x008fe400048070ff */
[----:B----4-:R-:W-:-:S05]  /*9f860*/  F2FP.SATFINITE.E4M3.F32.PACK_AB_MERGE_C R0, R19, R18, RZ ;  /* 0x000000121300723e */ /* 0x010fca00048070ff */
[----:B------:R0:W-:Y:S04]  /*9f870*/  STL [R1+0x25c], R0 ;  /* 0x00025c0001007387 */ /* 0x0001e80000100800 */
[----:B------:R1:W-:Y:S04]  /*9f880*/  STL [R1+0x258], R3 ;  /* 0x0002580301007387 */ /* 0x0003e80000100800 */
[----:B------:R2:W-:Y:S01]  /*9f890*/  STL [R1+0x2c0], R2 ;  /* 0x0002c00201007387 */ /* 0x0005e20000100800 */
[----:B0-----:R-:W-:Y:S02]  /*9f8a0*/  F2FP.SATFINITE.E4M3.F32.PACK_AB_MERGE_C R0, R24, R27, RZ ;  /* 0x0000001b1800723e */ /* 0x001fe400048070ff */
[----:B-1----:R-:W-:-:S03]  /*9f8b0*/  F2FP.SATFINITE.E4M3.F32.PACK_AB_MERGE_C R3, R14, R15, RZ ;  /* 0x0000000f0e03723e */ /* 0x002fc600048070ff */
[----:B------:R5:W-:Y:S01]  /*9f8c0*/  STL [R1+0x2bc], R0 ;  /* 0x0002bc0001007387 */ /* 0x000be20000100800 */
[----:B--2---:R-:W-:-:S03]  /*9f8d0*/  F2FP.SATFINITE.E4M3.F32.PACK_AB_MERGE_C R2, R12, R13, RZ ;  /* 0x0000000d0c02723e */ /* 0x004fc600048070ff */
[----:B------:R0:W-:Y:S04]  /*9f8e0*/  STL [R1+0x300], R3 ;  /* 0x0003000301007387 */ /* 0x0001e80000100800 */
[----:B------:R1:W-:Y:S01]  /*9f8f0*/  STL [R1+0x2fc], R2 ;  /* 0x0002fc0201007387 */ /* 0x0003e20000100800 */
[----:B-----5:R-:W-:Y:S02]  /*9f900*/  F2FP.SATFINITE.E4M3.F32.PACK_AB_MERGE_C R0, R10, R11, RZ ;  /* 0x0000000b0a00723e */ /* 0x020fe400048070ff */
[----:B0-----:R-:W-:-:S03]  /*9f910*/  F2FP.SATFINITE.E4M3.F32.PACK_AB_MERGE_C R3, R8, R9, RZ ;  /* 0x000000090803723e */ /* 0x001fc600048070ff */
[----:B------:R0:W-:Y:S01]  /*9f920*/  STL [R1+0x364], R0 ;  /* 0x0003640001007387 */ /* 0x0001e20000100800 */
[----:B-1----:R-:W-:-:S03]  /*9f930*/  F2FP.SATFINITE.E4M3.F32.PACK_AB_MERGE_C R2, R6, R7, RZ ;  /* 0x000000070602723e */ /* 0x002fc600048070ff */
[----:B------:R-:W-:Y:S04]  /*9f940*/  STL [R1+0x374], R3 ;  /* 0x0003740301007387 */ /* 0x000fe80000100800 */
[----:B------:R-:W2:Y:S01]  /*9f950*/  LDL.LU R17, [R1+0xd24] ;  /* 0x000d240001117983 */ /* 0x000ea20000300800 */
[----:B0-----:R-:W-:-:S03]  /*9f960*/  F2FP.SATFINITE.E4M3.F32.PACK_AB_MERGE_C R0, R4, R5, RZ ;  /* 0x000000050400723e */ /* 0x001fc600048070ff */
[----:B------:R-:W-:Y:S04]  /*9f970*/  STL [R1+0x39c], R2 ;  /* 0x00039c0201007387 */ /* 0x000fe80000100800 */
[----:B--2---:R0:W-:Y:S04]  /*9f980*/  STL [R1+0x3ea8], R17 ;  /* 0x003ea81101007387 */ /* 0x0041e80000100800 */
[----:B------:R-:W-:Y:S04]  /*9f990*/  STL [R1+0x3a8], R0 ;  /* 0x0003a80001007387 */ /* 0x000fe80000100800 */
[----:B0-----:R-:W2:Y:S04]  /*9f9a0*/  LDL.LU R17, [R1+0xe4c] ;  /* 0x000e4c0001117983 */ /* 0x001ea80000300800 */
[----:B--2---:R0:W-:Y:S04]  /*9f9b0*/  STL [R1+0x3eb0], R17 ;  /* 0x003eb01101007387 */ /* 0x0041e80000100800 */
[----:B0-----:R-:W2:Y:S04]  /*9f9c0*/  LDL R17, [R1+0xe44] ;  /* 0x000e440001117983 */ /* 0x001ea80000100800 */
[----:B--2---:R0:W-:Y:S04]  /*9f9d0*/  STL [R1+0x3eb8], R17 ;  /* 0x003eb81101007387 */ /* 0x0041e80000100800 */
[----:B0-----:R-:W2:Y:S04]  /*9f9e0*/  LDL.LU R17, [R1+0xd1c] ;  /* 0x000d1c0001117983 */ /* 0x001ea80000300800 */
[----:B--2---:R0:W-:Y:S04]  /*9f9f0*/  STL [R1+0x3ec0], R17 ;  /* 0x003ec01101007387 */ /* 0x0041e80000100800 */
[----:B0-----:R-:W2:Y:S04]  /*9fa00*/  LDL R17, [R1+0xd14] ;  /* 0x000d140001117983 */ /* 0x001ea80000100800 */
[----:B--2---:R0:W-:Y:S04]  /*9fa10*/  STL [R1+0x3ec8], R17 ;  /* 0x003ec81101007387 */ /* 0x0041e80000100800 */
[----:B0-----:R-:W2:Y:S04]  /*9fa20*/  LDL.LU R17, [R1+0xcfc] ;  /* 0x000cfc0001117983 */ /* 0x001ea80000300800 */
        /* <DEDUP_REMOVED lines=22> */
[----:B------:R-:W3:Y:S04]  /*9fb90*/  LDL.LU R26, [R1+0xd28] ;  /* 0x000d2800011a7983 */ /* 0x000ee80000300800 */
[----:B---3--:R0:W-:Y:S04]  /*9fba0*/  STL [R1+0x3ea4], R26 ;  /* 0x003ea41a01007387 */ /* 0x0081e80000100800 */
[----:B0-----:R-:W3:Y:S04]  /*9fbb0*/  LDL.LU R26, [R1+0xd20] ;  /* 0x000d2000011a7983 */ /* 0x001ee80000300800 */
        /* <DEDUP_REMOVED lines=31> */
[----:B0-----:R-:W2:Y:S04]  /*9fdb0*/  LDL.LU R26, [R1+0x9c0] ;  /* 0x0009c000011a7983 */ /* 0x001ea80000300800 */
[----:B------:R-:W3:Y:S04]  /*9fdc0*/  LDL.LU R16, [R1+0xd2c] ;  /* 0x000d2c0001107983 */ /* 0x000ee80000300800 */
        /* <DEDUP_REMOVED lines=25> */
[----:B------:R-:W5:Y:S01]  /*9ff60*/  LDL R4, [R1+0xc94] ;  /* 0x000c940001047983 */ /* 0x000f620000100800 */
[----:B--2---:R-:W-:-:S03]  /*9ff70*/  F2FP.SATFINITE.E4M3.F32.PACK_AB_MERGE_C R17, R17, R26, RZ ;  /* 0x0000001a1111723e */ /* 0x004fc600048070ff */
[----:B------:R-:W2:Y:S04]  /*9ff80*/  LDL.LU R26, [R1+0x3f24] ;  /* 0x003f2400011a7983 */ /* 0x000ea80000300800 */
[----:B------:R0:W-:Y:S04]  /*9ff90*/  STL [R1+0x388], R17 ;  /* 0x0003881101007387 */ /* 0x0001e80000100800 */
[----:B0-----:R-:W2:Y:S02]  /*9ffa0*/  LDL.LU R17, [R1+0x3f20] ;  /* 0x003f200001117983 */ /* 0x001ea40000300800 */
[----:B--2---:R-:W-:-:S02]  /*9ffb0*/  F2FP.SATFINITE.E4M3.F32.PACK_AB_MERGE_C R17, R17, R26, RZ ;  /* 0x0000001a1111723e */ /* 0x004fc400048070ff */
        /* <DEDUP_REMOVED lines=60> */
[----:B------:R-:W3:Y:S04]  /*a0380*/  LDL.LU R26, [R1+0x3ea4] ;  /* 0x003ea400011a7983 */ /* 0x000ee80000300800 */
[----:B------:R3:W-:Y:S02]  /*a0390*/  STL [R1+0x17c], R17 ;  /* 0x00017c1101007387 */ /* 0x0007e40000100800 */
[----:B---3--:R-:W-:Y:S02]  /*a03a0*/  F2FP.SATFINITE.E4M3.F32.PACK_AB_MERGE_C R17, R16, R26, RZ ;  /* 0x0000001a1011723e */ /* 0x008fe400048070ff */
[----:B----4-:R-:W-:Y:S02]  /*a03b0*/  F2FP.SATFINITE.E4M3.F32.PACK_AB_MERGE_C R16, R2, R3, RZ ;  /* 0x000000030210723e */ /* 0x010fe400048070ff */
[----:B-----5:R-:W-:Y:S01]  /*a03c0*/  F2FP.SATFINITE.E4M3.F32.PACK_AB_MERGE_C R3, R20, R0, RZ ;  /* 0x000000001403723e */ /* 0x020fe200048070ff */
[----:B------:R-:W-:Y:S01]  /*a03d0*/  STL [R1+0x178], R17 ;  /* 0x0001781101007387 */ /* 0x000fe20000100800 */
[----:B------:R-:W-:-:S02]  /*a03e0*/  F2FP.SATFINITE.E4M3.F32.PACK_AB_MERGE_C R2, R29, R28, RZ ;  /* 0x0000001c1d02723e */ /* 0x000fc400048070ff */
[----:B------:R-:W-:Y:S01]  /*a03f0*/  F2FP.SATFINITE.E4M3.F32.PACK_AB_MERGE_C R0, R19, R18, RZ ;  /* 0x000000121300723e */ /* 0x000fe200048070ff */
[----:B------:R-:W-:Y:S04]  /*a0400*/  STL [R1+0x13c], R16 ;  /* 0x00013c1001007387 */ /* 0x000fe80000100800 */
[----:B------:R0:W-:Y:S04]  /*a0410*/  STL [R1+0x138], R3 ;  /* 0x0001380301007387 */ /* 0x0001e80000100800 */
[----:B------:R1:W-:Y:S01]  /*a0420*/  STL [R1+0x104], R2 ;  /* 0x0001040201007387 */ /* 0x0003e20000100800 */
[----:B0-----:R-:W-:-:S03]  /*a0430*/  F2FP.SATFINITE.E4M3.F32.PACK_AB_MERGE_C R3, R23, R22, RZ ;  /* 0x000000161703723e */ /* 0x001fc600048070ff */
[----:B------:R0:W-:Y:S01]  /*a0440*/  STL [R1+0x134], R0 ;  /* 0x0001340001007387 */ /* 0x0001e20000100800 */
[----:B-1----:R-:W-:-:S03]  /*a0450*/  F2FP.SATFINITE.E4M3.F32.PACK_AB_MERGE_C R2, R21, R25, RZ ;  /* 0x000000191502723e */ /* 0x002fc600048070ff */
[----:B------:R1:W-:Y:S01]  /*a0460*/  STL [R1+0x238], R3 ;  /* 0x0002380301007387 */ /* 0x0003e20000100800 */
[----:B0-----:R-:W-:-:S03]  /*a0470*/  F2FP.SATFINITE.E4M3.F32.PACK_AB_MERGE_C R0, R24, R27, RZ ;  /* 0x0000001b1800723e */ /* 0x001fc600048070ff */
[----:B------:R0:W-:Y:S01]  /*a0480*/  STL [R1+0x234], R2 ;  /* 0x0002340201007387 */ /* 0x0001e20000100800 */
[----:B-1----:R-:W-:-:S03]  /*a0490*/  F2FP.SATFINITE.E4M3.F32.PACK_AB_MERGE_C R3, R14, R15, RZ ;  /* 0x0000000f0e03723e */ /* 0x002fc600048070ff */
[----:B------:R1:W-:Y:S04]  /*a04a0*/  STL [R1+0x278], R0 ;  /* 0x0002780001007387 */ /* 0x0003e80000100800 */
[----:B------:R2:W-:Y:S01]  /*a04b0*/  STL [R1+0x298], R3 ;  /* 0x0002980301007387 */ /* 0x0005e20000100800 */
[----:B0-----:R-:W-:Y:S02]  /*a04c0*/  F2FP.SATFINITE.E4M3.F32.PACK_AB_MERGE_C R2, R12, R13, RZ ;  /* 0x0000000d0c02723e */ /* 0x001fe400048070ff */
[----:B-1----:R-:W-:-:S03]  /*a04d0*/  F2FP.SATFINITE.E4M3.F32.PACK_AB_MERGE_C R0, R10, R11, RZ ;  /* 0x0000000b0a00723e */ /* 0x002fc600048070ff */
[----:B------:R0:W-:Y:S01]  /*a04e0*/  STL [R1+0x2ec], R2 ;  /* 0x0002ec0201007387 */ /* 0x0001e20000100800 */
[----:B--2---:R-:W-:-:S03]  /*a04f0*/  F2FP.SATFINITE.E4M3.F32.PACK_AB_MERGE_C R3, R8, R9, RZ ;  /* 0x000000090803723e */ /* 0x004fc600048070ff */
[----:B------:R1:W-:Y:S04]  /*a0500*/  STL [R1+0x2e8], R0 ;  /* 0x0002e80001007387 */ /* 0x0003e80000100800 */
[----:B------:R-:W-:Y:S04]  /*a0510*/  STL [R1+0x350], R3 ;  /* 0x0003500301007387 */ /* 0x000fe80000100800 */
[----:B------:R-:W2:Y:S01]  /*a0520*/  LDL.LU R25, [R1+0xc4c] ;  /* 0x000c4c0001197983 */ /* 0x000ea20000300800 */
[----:B0-----:R-:W-:Y:S02]  /*a0530*/  F2FP.SATFINITE.E4M3.F32.PACK_AB_MERGE_C R2, R6, R7, RZ ;  /* 0x000000070602723e */ /* 0x001fe400048070ff */
[----:B-1----:R-:W-:-:S03]  /*a0540*/  F2FP.SATFINITE.E4M3.F32.PACK_AB_MERGE_C R0, R4, R5, RZ ;  /* 0x000000050400723e */ /* 0x002fc600048070ff */
[----:B------:R-:W-:Y:S04]  /*a0550*/  STL [R1+0x358], R2 ;  /* 0x0003580201007387 */ /* 0x000fe80000100800 */
[----:B--2---:R0:W-:Y:S04]  /*a0560*/  STL [R1+0x3e54], R25 ;  /* 0x003e541901007387 */ /* 0x0041e80000100800 */
[----:B------:R-:W-:Y:S04]  /*a0570*/  STL [R1+0x38c], R0 ;  /* 0x00038c0001007387 */ /* 0x000fe80000100800 */
        /* <DEDUP_REMOVED lines=49> */
[----:B---3--:R0:W-:Y:S04]  /*a0890*/  STL [R1+0x3e44], R19 ;  /* 0x003e441301007387 */ /* 0x0081e80000100800 */
[----:B0-----:R-:W3:Y:S01]  /*a08a0*/  LDL.LU R19, [R1+0xc38] ;  /* 0x000c380001137983 */ /* 0x001ee20000300800 */
[----:B--2---:R-:W-:-:S03]  /*a08b0*/  F2FP.SATFINITE.E4M3.F32.PACK_AB_MERGE_C R25, R25, R17, RZ ;  /* 0x000000111919723e */ /* 0x004fc600048070ff */
[----:B---3--:R0:W-:Y:S04]  /*a08c0*/  STL [R1+0x3e4c], R19 ;  /* 0x003e4c1301007387 */ /* 0x0081e80000100800 */
[----:B0-----:R-:W2:Y:S04]  /*a08d0*/  LDL.LU R19, [R1+0xc30] ;  /* 0x000c300001137983 */ /* 0x001ea80000300800 */
        /* <DEDUP_REMOVED lines=21> */
[----:B------:R-:W5:Y:S04]  /*a0a30*/  LDL R8, [R1+0xa84] ;  /* 0x000a840001087983 */ /* 0x000f680000100800 */
[----:B------:R-:W5:Y:S04]  /*a0a40*/  LDL.LU R7, [R1+0xa88] ;  /* 0x000a880001077983 */ /* 0x000f680000300800 */
[----:B------:R-:W5:Y:S04]  /*a0a50*/  LDL.LU R6, [R1+0xa8c] ;  /* 0x000a8c0001067983 */ /* 0x000f680000300800 */
[----:B------:R-:W5:Y:S04]  /*a0a60*/  LDL.LU R5, [R1+0xa70] ;  /* 0x000a700001057983 */ /* 0x000f680000300800 */
[----:B------:R-:W5:Y:S04]  /*a0a70*/  LDL.LU R4, [R1+0xa74] ;  /* 0x000a740001047983 */ /* 0x000f680000300800 */
        /* <DEDUP_REMOVED lines=42> */
[----:B0-----:R-:W3:Y:S01]  /*a0d20*/  LDL R25, [R1+0xc24] ;  /* 0x000c240001197983 */ /* 0x001ee20000100800 */
[----:B--2---:R-:W-:-:S03]  /*a0d30*/  F2FP.SATFINITE.E4M3.F32.PACK_AB_MERGE_C R17, R17, R19, RZ ;  /* 0x000000131111723e */ /* 0x004fc600048070ff */
[----:B------:R-:W2:Y:S04]  /*a0d40*/  LDL.LU R19, [R1+0x3e4c] ;  /* 0x003e4c0001137983 */ /* 0x000ea80000300800 */
[----:B------:R0:W-:Y:S04]  /*a0d50*/  STL [R1+0x1d0], R17 ;  /* 0x0001d01101007387 */ /* 0x0001e80000100800 */
[----:B0-----:R-:W2:Y:S02]  /*a0d60*/  LDL.LU R17, [R1+0x3e48] ;  /* 0x003e480001117983 */ /* 0x001ea40000300800 */
[----:B--2---:R-:W-:-:S02]  /*a0d70*/  F2FP.SATFINITE.E4M3.F32.PACK_AB_MERGE_C R17, R17, R19, RZ ;  /* 0x000000131111723e */ /* 0x004fc400048070ff */
[----:B------:R-:W2:Y:S04]  /*a0d80*/  LDL.LU R19, [R1+0x3e44] ;  /* 0x003e440001137983 */ /* 0x000ea80000300800 */
[----:B------:R0:W-:Y:S04]  /*a0d90*/  STL [R1+0x1cc], R17 ;  /* 0x0001cc1101007387 */ /* 0x0001e80000100800 */
[----:B0-----:R-:W3:Y:S02]  /*a0da0*/  LDL.LU R17, [R1+0x3e40] ;  /* 0x003e400001117983 */ /* 0x001ee40000300800 */
[----:B---3--:R-:W-:-:S02]  /*a0db0*/  F2FP.SATFINITE.E4M3.F32.PACK_AB_MERGE_C R25, R25, R17, RZ ;  /* 0x000000111919723e */ /* 0x008fc400048070ff */
[----:B------:R-:W2:Y:S01]  /*a0dc0*/  LDL.LU R17, [R1+0x3e3c] ;  /* 0x003e3c0001117983 */ /* 0x000ea20000300800 */
[----:B------:R-:W-:Y:S02]  /*a0dd0*/  F2FP.SATFINITE.E4M3.F32.PACK_AB_MERGE_C R16, R16, R26, RZ ;  /* 0x0000001a1010723e */ /* 0x000fe400048070ff */
[----:B----4-:R-:W-:Y:S02]  /*a0de0*/  F2FP.SATFINITE.E4M3.F32.PACK_AB_MERGE_C R2, R2, R3, RZ ;  /* 0x000000030202723e */ /* 0x010fe400048070ff */
[----:B-----5:R-:W-:Y:S02]  /*a0df0*/  F2FP.SATFINITE.E4M3.F32.PACK_AB_MERGE_C R18, R18, R28, RZ ;  /* 0x0000001c1212723e */ /* 0x020fe400048070ff */
[----:B------:R-:W-:Y:S02]  /*a0e00*/  F2FP.SATFINITE.E4M3.F32.PACK_AB_MERGE_C R0, R20, R0, RZ ;  /* 0x000000001400723e */ /* 0x000fe400048070ff */
[----:B------:R-:W-:Y:S02]  /*a0e10*/  F2FP.SATFINITE.E4M3.F32.PACK_AB_MERGE_C R3, R22, R29, RZ ;  /* 0x0000001d1603723e */ /* 0x000fe400048070ff */
[----:B--2---:R-:W-:-:S05]  /*a0e20*/  F2FP.SATFINITE.E4M3.F32.PACK_AB_MERGE_C R19, R19, R17, RZ ;  /* 0x000000111313723e */ /* 0x004fca00048070ff */
[----:B------:R-:W-:Y:S04]  /*a0e30*/  STL [R1+0x3b98], R19 ;  /* 0x003b981301007387 */ /* 0x000fe80000100800 */
[----:B------:R-:W-:Y:S04]  /*a0e40*/  STL [R1+0x1b0], R25 ;  /* 0x0001b01901007387 */ /* 0x000fe80000100800 */
[----:B------:R-:W-:Y:S04]  /*a0e50*/  STL [R1+0x168], R16 ;  /* 0x0001681001007387 */ /* 0x000fe80000100800 */
[----:B------:R0:W-:Y:S04]  /*a0e60*/  STL [R1+0x164], R2 ;  /* 0x0001640201007387 */ /* 0x0001e80000100800 */
[----:B------:R-:W-:Y:S04]  /*a0e70*/  STL [R1+0x3b9c], R18 ;  /* 0x003b9c1201007387 */ /* 0x000fe80000100800 */
[----:B------:R1:W-:Y:S01]  /*a0e80*/  STL [R1+0x130], R0 ;  /* 0x0001300001007387 */ /* 0x0003e20000100800 */
[----:B0-----:R-:W-:-:S03]  /*a0e90*/  F2FP.SATFINITE.E4M3.F32.PACK_AB_MERGE_C R2, R21, R23, RZ ;  /* 0x000000171502723e */ /* 0x001fc600048070ff */
[----:B------:R0:W-:Y:S01]  /*a0ea0*/  STL [R1+0xe0], R3 ;  /* 0x0000e00301007387 */ /* 0x0001e20000100800 */
[----:B-1----:R-:W-:-:S03]  /*a0eb0*/  F2FP.SATFINITE.E4M3.F32.PACK_AB_MERGE_C R0, R24, R27, RZ ;  /* 0x0000001b1800723e */ /* 0x002fc600048070ff */
[----:B------:R1:W-:Y:S01]  /*a0ec0*/  STL [R1+0xdc], R2 ;  /* 0x0000dc0201007387 */ /* 0x0003e20000100800 */
[----:B0-----:R-:W-:-:S03]  /*a0ed0*/  F2FP.SATFINITE.E4M3.F32.PACK_AB_MERGE_C R3, R14, R15, RZ ;  /* 0x0000000f0e03723e */ /* 0x001fc600048070ff */
[----:B------:R0:W-:Y:S04]  /*a0ee0*/  STL [R1+0xf8], R0 ;  /* 0x0000f80001007387 */ /* 0x0001e80000100800 */
[----:B------:R2:W-:Y:S01]  /*a0ef0*/  STL [R1+0x13a4], R3 ;  /* 0x0013a40301007387 */ /* 0x0005e20000100800 */
[----:B-1----:R-:W-:Y:S02]  /*a0f00*/  F2FP.SATFINITE.E4M3.F32.PACK_AB_MERGE_C R2, R12, R13, RZ ;  /* 0x0000000d0c02723e */ /* 0x002fe400048070ff */
[----:B0-----:R-:W-:-:S03]  /*a0f10*/  F2FP.SATFINITE.E4M3.F32.PACK_AB_MERGE_C R0, R10, R11, RZ ;  /* 0x0000000b0a00723e */ /* 0x001fc600048070ff */
[----:B------:R0:W-:Y:S01]  /*a0f20*/  STL [R1+0x1c8], R2 ;  /* 0x0001c80201007387 */ /* 0x0001e20000100800 */
[----:B--2---:R-:W-:-:S03]  /*a0f30*/  F2FP.SATFINITE.E4M3.F32.PACK_AB_MERGE_C R3, R8, R9, RZ ;  /* 0x000000090803723e */ /* 0x004fc600048070ff */
[----:B------:R1:W-:Y:S04]  /*a0f40*/  STL [R1+0x1c4], R0 ;  /* 0x0001c40001007387 */ /* 0x0003e80000100800 */
[----:B------:R-:W-:Y:S04]  /*a0f50*/  STL [R1+0x228], R3 ;  /* 0x0002280301007387 */ /* 0x000fe80000100800 */
[----:B------:R-:W2:Y:S01]  /*a0f60*/  LDL R18, [R1+0x9f4] ;  /* 0x0009f40001127983 */ /* 0x000ea20000100800 */
        /* <DEDUP_REMOVED lines=25> */
[----:B0-----:R-:W2:Y:S04]  /*a1100*/  LDL R18, [R1+0xa5c] ;  /* 0x000a5c0001127983 */ /* 0x001ea80000100800 */
        /* <DEDUP_REMOVED lines=46> */
[----:B------:R-:W3:Y:S04]  /*a13f0*/  LDL.LU R2, [R1+0x9d0] ;  /* 0x0009d00001027983 */ /* 0x000ee80000300800 */
[----:B------:R-:W3:Y:S04]  /*a1400*/  LDL R0, [R1+0x9d4] ;  /* 0x0009d40001007983 */ /* 0x000ee80000100800 */
        /* <DEDUP_REMOVED lines=15> */
[----:B------:R-:W3:Y:S04]  /*a1500*/  LDL R8, [R1+0x954] ;  /* 0x0009540001087983 */ /* 0x000ee80000100800 */
[----:B------:R-:W3:Y:S04]  /*a1510*/  LDL.LU R7, [R1+0x958] ;  /* 0x0009580001077983 */ /* 0x000ee80000300800 */
[----:B------:R-:W3:Y:S04]  /*a1520*/  LDL.LU R6, [R1+0x95c] ;  /* 0x00095c0001067983 */ /* 0x000ee80000300800 */
[----:B------:R-:W3:Y:S04]  /*a1530*/  LDL.LU R5, [R1+0x940] ;  /* 0x0009400001057983 */ /* 0x000ee80000300800 */
[----:B------:R-:W3:Y:S01]  /*a1540*/  LDL.LU R4, [R1+0x944] ;  /* 0x0009440001047983 */ /* 0x000ee20000300800 */
        /* <DEDUP_REMOVED lines=61> */
[----:B------:R-:W2:Y:S01]  /*a1920*/  LDL.LU R19, [R1+0x3dc0] ;  /* 0x003dc00001137983 */ /* 0x000ea20000300800 */
[----:B----4-:R-:W-:-:S03]  /*a1930*/  F2FP.SATFINITE.E4M3.F32.PACK_AB_MERGE_C R17, R26, R17, RZ ;  /* 0x000000111a11723e */ /* 0x010fc600048070ff */
[----:B------:R2:W-:Y:S01]  /*a1940*/  STL [R1+0x160], R18 ;  /* 0x0001601201007387 */ /* 0x0005e20000100800 */
[----:B-----5:R-:W-:Y:S02]  /*a1950*/  F2FP.SATFINITE.E4M3.F32.PACK_AB_MERGE_C R3, R3, R16, RZ ;  /* 0x000000100303723e */ /* 0x020fe400048070ff */
[----:B---3--:R-:W-:Y:S02]  /*a1960*/  F2FP.SATFINITE.E4M3.F32.PACK_AB_MERGE_C R2, R0, R2, RZ ;  /* 0x000000020002723e */ /* 0x008fe400048070ff */
[----:B------:R-:W-:Y:S02]  /*a1970*/  F2FP.SATFINITE.E4M3.F32.PACK_AB_MERGE_C R0, R28, R20, RZ ;  /* 0x000000141c00723e */ /* 0x000fe400048070ff */
[----:B--2---:R-:W-:-:S05]  /*a1980*/  F2FP.SATFINITE.E4M3.F32.PACK_AB_MERGE_C R18, R25, R19, RZ ;  /* 0x000000131912723e */ /* 0x004fca00048070ff */
[----:B------:R0:W-:Y:S04]  /*a1990*/  STL [R1+0x15c], R18 ;  /* 0x00015c1201007387 */ /* 0x0001e80000100800 */
[----:B------:R-:W-:Y:S04]  /*a19a0*/  STL [R1+0x12c], R17 ;  /* 0x00012c1101007387 */ /* 0x000fe80000100800 */
        /* <DEDUP_REMOVED lines=9> */
[----:B------:R-:W-:Y:S01]  /*a1a40*/  STL [R1+0x3ba0], R18 ;  /* 0x003ba01201007387 */ /* 0x000fe20000100800 */
[----:B0-----:R-:W-:-:S03]  /*a1a50*/  F2FP.SATFINITE.E4M3.F32.PACK_AB_MERGE_C R3, R8, R9, RZ ;  /* 0x000000090803723e */ /* 0x001fc600048070ff */
[----:B------:R0:W-:Y:S01]  /*a1a60*/  STL [R1+0x7c], R0 ;  /* 0x00007c0001007387 */ /* 0x0001e20000100800 */
[----:B-1----:R-:W-:Y:S02]  /*a1a70*/  F2FP.SATFINITE.E4M3.F32.PACK_AB_MERGE_C R2, R12, R13, RZ ;  /* 0x0000000d0c02723e */ /* 0x002fe400048070ff */
[----:B0-----:R-:W-:-:S03]  /*a1a80*/  F2FP.SATFINITE.E4M3.F32.PACK_AB_MERGE_C R0, R10, R11, RZ ;  /* 0x0000000b0a00723e */ /* 0x001fc600048070ff */
[----:B------:R0:W-:Y:S04]  /*a1a90*/  STL [R1+0xa8], R2 ;  /* 0x0000a80201007387 */ /* 0x0001e80000100800 */
[----:B------:R1:W-:Y:S04]  /*a1aa0*/  STL [R1+0xa4], R0 ;  /* 0x0000a40001007387 */ /* 0x0003e80000100800 */
[----:B------:R-:W-:Y:S04]  /*a1ab0*/  STL [R1+0x1a4], R3 ;  /* 0x0001a40301007387 */ /* 0x000fe80000100800 */
[----:B------:R-:W2:Y:S01]  /*a1ac0*/  LDL.LU R18, [R1+0x8ec] ;  /* 0x0008ec0001127983 */ /* 0x000ea20000300800 */
[----:B0-----:R-:W-:-:S02]  /*a1ad0*/  F2FP.SATFINITE.E4M3.F32.PACK_AB_MERGE_C R2, R6, R7, RZ ;  /* 0x000000070602723e */ /* 0x001fc400048070ff */
        /* <DEDUP_REMOVED lines=56> */
[----:B------:R-:W4:Y:S04]  /*a1e60*/  LDL R26, [R1+0x8dc] ;  /* 0x0008dc00011a7983 */ /* 0x000f280000100800 */
[----:B------:R-:W5:Y:S04]  /*a1e70*/  LDL.LU R16, [R1+0x8c0] ;  /* 0x0008c00001107983 */ /* 0x000f680000300800 */
[----:B------:R-:W5:Y:S04]  /*a1e80*/  LDL.LU R3, [R1+0x8c4] ;  /* 0x0008c40001037983 */ /* 0x000f680000300800 */
        /* <DEDUP_REMOVED lines=75> */
[----:B---3--:R-:W-:Y:S01]  /*a2340*/  F2FP.SATFINITE.E4M3.F32.PACK_AB_MERGE_C R2, R0, R2, RZ ;  /* 0x000000020002723e */ /* 0x008fe200048070ff */
[----:B------:R-:W-:Y:S01]  /*a2350*/  STL [R1+0x3b64], R26 ;  /* 0x003b641a01007387 */ /* 0x000fe20000100800 */
[----:B------:R-:W-:Y:S02]  /*a2360*/  F2FP.SATFINITE.E4M3.F32.PACK_AB_MERGE_C R29, R22, R29, RZ ;  /* 0x0000001d161d723e */ /* 0x000fe400048070ff */
[----:B------:R-:W-:Y:S02]  /*a2370*/  F2FP.SATFINITE.E4M3.F32.PACK_AB_MERGE_C R0, R28, R20, RZ ;  /* 0x000000141c00723e */ /* 0x000fe400048070ff */
[----:B--2---:R-:W-:-:S05]  /*a2380*/  F2FP.SATFINITE.E4M3.F32.PACK_AB_MERGE_C R18, R25, R19, RZ ;  /* 0x000000131912723e */ /* 0x004fca00048070ff */
[----:B------:R-:W-:Y:S04]  /*a2390*/  STL [R1+0x1d4], R18 ;  /* 0x0001d41201007387 */ /* 0x000fe80000100800 */
[----:B------:R0:W-:Y:S04]  /*a23a0*/  STL [R1+0x18c], R3 ;  /* 0x00018c0301007387 */ /* 0x0001e80000100800 */
[----:B------:R1:W-:Y:S04]  /*a23b0*/  STL [R1+0x188], R2 ;  /* 0x0001880201007387 */ /* 0x0003e80000100800 */
[----:B------:R-:W-:Y:S01]  /*a23c0*/  STL [R1+0x3ba4], R29 ;  /* 0x003ba41d01007387 */ /* 0x000fe20000100800 */
[----:B0-----:R-:W-:-:S03]  /*a23d0*/  F2FP.SATFINITE.E4M3.F32.PACK_AB_MERGE_C R3, R21, R23, RZ ;  /* 0x000000171503723e */ /* 0x001fc600048070ff */
[----:B------:R0:W-:Y:S01]  /*a23e0*/  STL [R1+0x118], R0 ;  /* 0x0001180001007387 */ /* 0x0001e20000100800 */
[----:B------:R-:W-:Y:S02]  /*a23f0*/  F2FP.SATFINITE.E4M3.F32.PACK_AB_MERGE_C R23, R12, R13, RZ ;  /* 0x0000000d0c17723e */ /* 0x000fe400048070ff */
[----:B-1----:R-:W-:Y:S01]  /*a2400*/  F2FP.SATFINITE.E4M3.F32.PACK_AB_MERGE_C R2, R24, R27, RZ ;  /* 0x0000001b1802723e */ /* 0x002fe200048070ff */
[----:B------:R-:W-:Y:S01]  /*a2410*/  STL [R1+0x100], R3 ;  /* 0x0001000301007387 */ /* 0x000fe20000100800 */
[----:B------:R-:W-:Y:S02]  /*a2420*/  F2FP.SATFINITE.E4M3.F32.PACK_AB_MERGE_C R19, R6, R7, RZ ;  /* 0x000000070613723e */ /* 0x000fe400048070ff */
[----:B0-----:R-:W-:Y:S01]  /*a2430*/  F2FP.SATFINITE.E4M3.F32.PACK_AB_MERGE_C R0, R14, R15, RZ ;  /* 0x0000000f0e00723e */ /* 0x001fe200048070ff */
[----:B------:R0:W-:Y:S04]  /*a2440*/  STL [R1+0xfc], R2 ;  /* 0x0000fc0201007387 */ /* 0x0001e80000100800 */
[----:B------:R-:W-:Y:S04]  /*a2450*/  STL [R1+0x3c84], R23 ;  /* 0x003c841701007387 */ /* 0x000fe80000100800 */
[----:B------:R1:W-:Y:S01]  /*a2460*/  STL [R1+0xc8], R0 ;  /* 0x0000c80001007387 */ /* 0x0003e20000100800 */
[----:B0-----:R-:W-:-:S05]  /*a2470*/  F2FP.SATFINITE.E4M3.F32.PACK_AB_MERGE_C R2, R10, R11, RZ ;  /* 0x0000000b0a02723e */ /* 0x001fca00048070ff */
[----:B------:R-:W-:Y:S01]  /*a2480*/  STL [R1+0x9c], R2 ;  /* 0x00009c0201007387 */ /* 0x000fe20000100800 */
[----:B-1----:R-:W-:-:S03]  /*a2490*/  F2FP.SATFINITE.E4M3.F32.PACK_AB_MERGE_C R0, R8, R9, RZ ;  /* 0x000000090800723e */ /* 0x002fc600048070ff */
[----:B------:R-:W-:Y:S04]  /*a24a0*/  STL [R1+0x3ba8], R19 ;  /* 0x003ba81301007387 */ /* 0x000fe80000100800 */
[----:B------:R0:W-:Y:S04]  /*a24b0*/  STL [R1+0x98], R0 ;  /* 0x0000980001007387 */ /* 0x0001e80000100800 */
[----:B------:R-:W2:Y:S04]  /*a24c0*/  LDL.LU R12, [R1+0x424] ;  /* 0x00042400010c7983 */ /* 0x000ea80000300800 */
[----:B------:R-:W3:Y:S01]  /*a24d0*/  LDL.LU R10, [R1+0x42c] ;  /* 0x00042c00010a7983 */ /* 0x000ee20000300800 */
[----:B0-----:R-:W-:-:S05]  /*a24e0*/  F2FP.SATFINITE.E4M3.F32.PACK_AB_MERGE_C R0, R4, R5, RZ ;  /* 0x000000050400723e */ /* 0x001fca00048070ff */
[----:B------:R-:W-:Y:S04]  /*a24f0*/  STL [R1+0x1348], R0 ;  /* 0x0013480001007387 */ /* 0x000fe80000100800 */
[----:B---3--:R0:W-:Y:S04]  /*a2500*/  STL [R1+0x3d58], R10 ;  /* 0x003d580a01007387 */ /* 0x0081e80000100800 */
        /* <DEDUP_REMOVED lines=30> */
[----:B------:R-:W4:Y:S04]  /*a26f0*/  LDL.LU R23, [R1+0x4b0] ;  /* 0x0004b00001177983 */ /* 0x000f280000300800 */
[----:B----4-:R0:W-:Y:S04]  /*a2700*/  STL [R1+0x3cf8], R23 ;  /* 0x003cf81701007387 */ /* 0x0101e80000100800 */
[----:B0-----:R-:W4:Y:S04]  /*a2710*/  LDL.LU R23, [R1+0x498] ;  /* 0x0004980001177983 */ /* 0x001f280000300800 */
        /* <DEDUP_REMOVED lines=19> */
[----:B0-----:R-:W4:Y:S01]  /*a2850*/  LDL.LU R23, [R1+0x448] ;  /* 0x0004480001177983 */ /* 0x001f220000300800 */
[----:B--2---:R-:W-:-:S03]  /*a2860*/  F2FP.SATFINITE.E4M3.F32.PACK_AB_MERGE_C R12, R12, R10, RZ ;  /* 0x0000000a0c0c723e */ /* 0x004fc600048070ff */
[----:B----4-:R0:W-:Y:S04]  /*a2870*/  STL [R1+0x3d50], R23 ;  /* 0x003d501701007387 */ /* 0x0101e80000100800 */
[----:B0-----:R-:W2:Y:S04]  /*a2880*/  LDL.LU R23, [R1+0x440] ;  /* 0x0004400001177983 */ /* 0x001ea80000300800 */
[----:B------:R-:W4:Y:S04]  /*a2890*/  LDL.LU R29, [R1+0x4b4] ;  /* 0x0004b400011d7983 */ /* 0x000f280000300800 */
[----:B------:R-:W5:Y:S04]  /*a28a0*/  LDL.LU R26, [R1+0x4b8] ;  /* 0x0004b800011a7983 */ /* 0x000f680000300800 */
        /* <DEDUP_REMOVED lines=10> */
[----:B------:R-:W4:Y:S04]  /*a2950*/  LDL R21, [R1+0x874] ;  /* 0x0008740001157983 */ /* 0x000f280000100800 */
[----:B------:R-:W4:Y:S04]  /*a2960*/  LDL.LU R27, [R1+0x878] ;  /* 0x00087800011b7983 */ /* 0x000f280000300800 */
[----:B------:R-:W4:Y:S04]  /*a2970*/  LDL.LU R24, [R1+0x87c] ;  /* 0x00087c0001187983 */ /* 0x000f280000300800 */
[----:B------:R-:W4:Y:S04]  /*a2980*/  LDL.LU R15, [R1+0x860] ;  /* 0x00086000010f7983 */ /* 0x000f280000300800 */
[----:B------:R-:W4:Y:S04]  /*a2990*/  LDL R14, [R1+0x864] ;  /* 0x00086400010e7983 */ /* 0x000f280000100800 */
        /* <DEDUP_REMOVED lines=8> */
[----:B------:R-:W3:Y:S04]  /*a2a20*/  LDL.LU R10, [R1+0x3d58] ;  /* 0x003d5800010a7983 */ /* 0x000ee80000300800 */
[----:B------:R0:W-:Y:S04]  /*a2a30*/  STL [R1+0x3bac], R12 ;  /* 0x003bac0c01007387 */ /* 0x0001e80000100800 */
[----:B0-----:R-:W4:Y:S01]  /*a2a40*/  LDL.LU R12, [R1+0x4a8] ;  /* 0x0004a800010c7983 */ /* 0x001f220000300800 */
[----:B---3--:R-:W-:-:S03]  /*a2a50*/  F2FP.SATFINITE.E4M3.F32.PACK_AB_MERGE_C R10, R10, R19, RZ ;  /* 0x000000130a0a723e */ /* 0x008fc600048070ff */
[----:B------:R-:W2:Y:S04]  /*a2a60*/  LDL.LU R19, [R1+0x3d54] ;  /* 0x003d540001137983 */ /* 0x000ea80000300800 */
[----:B------:R0:W-:Y:S04]  /*a2a70*/  STL [R1+0x3bb4], R10 ;  /* 0x003bb40a01007387 */ /* 0x0001e80000100800 */
[----:B0-----:R-:W3:Y:S01]  /*a2a80*/  LDL.LU R10, [R1+0x4a4] ;  /* 0x0004a400010a7983 */ /* 0x001ee20000300800 */
        /* <DEDUP_REMOVED lines=45> */
[----:B------:R-:W4:Y:S04]  /*a2d60*/  LDL.LU R23, [R1+0x3cf8] ;  /* 0x003cf80001177983 */ /* 0x000f280000300800 */
[----:B------:R0:W-:Y:S04]  /*a2d70*/  STL [R1+0x30c], R19 ;  /* 0x00030c1301007387 */ /* 0x0001e80000100800 */
[----:B0-----:R-:W3:Y:S02]  /*a2d80*/  LDL.LU R19, [R1+0x3cf4] ;  /* 0x003cf40001137983 */ /* 0x001ee40000300800 */
[----:B---3--:R-:W-:-:S02]  /*a2d90*/  F2FP.SATFINITE.E4M3.F32.PACK_AB_MERGE_C R10, R10, R19, RZ ;  /* 0x000000130a0a723e */ /* 0x008fc400048070ff */
[----:B------:R-:W2:Y:S04]  /*a2da0*/  LDL.LU R19, [R1+0x3cf0] ;  /* 0x003cf00001137983 */ /* 0x000ea80000300800 */
[----:B------:R4:W-:Y:S01]  /*a2db0*/  STL [R1+0x284], R10 ;  /* 0x0002840a01007387 */ /* 0x0009e20000100800 */
[----:B-----5:R-:W-:Y:S02]  /*a2dc0*/  F2FP.SATFINITE.E4M3.F32.PACK_AB_MERGE_C R18, R18, R26, RZ ;  /* 0x0000001a1212723e */ /* 0x020fe400048070ff */
[----:B----4-:R-:W-:Y:S02]  /*a2dd0*/  F2FP.SATFINITE.E4M3.F32.PACK_AB_MERGE_C R10, R29, R23, RZ ;  /* 0x000000171d0a723e */ /* 0x010fe400048070ff */
[----:B--2---:R-:W-:-:S05]  /*a2de0*/  F2FP.SATFINITE.E4M3.F32.PACK_AB_MERGE_C R12, R19, R12, RZ ;  /* 0x0000000c130c723e */ /* 0x004fca00048070ff */
[----:B------:R0:W-:Y:S04]  /*a2df0*/  STL [R1+0x2d0], R12 ;  /* 0x0002d00c01007387 */ /* 0x0001e80000100800 */
[----:B------:R1:W-:Y:S01]  /*a2e00*/  STL [R1+0x240], R10 ;  /* 0x0002400a01007387 */ /* 0x0003e20000100800 */
[----:B0-----:R-:W-:-:S03]  /*a2e10*/  F2FP.SATFINITE.E4M3.F32.PACK_AB_MERGE_C R12, R17, R25, RZ ;  /* 0x00000019110c723e */ /* 0x001fc600048070ff */
[----:B------:R-:W-:Y:S01]  /*a2e20*/  STL [R1+0x23c], R18 ;  /* 0x00023c1201007387 */ /* 0x000fe20000100800 */
[----:B-1----:R-:W-:Y:S02]  /*a2e30*/  F2FP.SATFINITE.E4M3.F32.PACK_AB_MERGE_C R10, R3, R16, RZ ;  /* 0x00000010030a723e */ /* 0x002fe400048070ff */
[----:B------:R-:W-:Y:S01]  /*a2e40*/  F2FP.SATFINITE.E4M3.F32.PACK_AB_MERGE_C R3, R0, R2, RZ ;  /* 0x000000020003723e */ /* 0x000fe200048070ff */
[----:B------:R-:W-:Y:S01]  /*a2e50*/  STL [R1+0x1b8], R12 ;  /* 0x0001b80c01007387 */ /* 0x000fe20000100800 */
[----:B------:R-:W-:Y:S02]  /*a2e60*/  F2FP.SATFINITE.E4M3.F32.PACK_AB_MERGE_C R2, R28, R20, RZ ;  /* 0x000000141c02723e */ /* 0x000fe400048070ff */
        /* <DEDUP_REMOVED lines=143> */
[----:B------:R-:W2:Y:S04]  /*a3760*/  LDL.LU R10, [R1+0x3c90] ;  /* 0x003c9000010a7983 */ /* 0x000ea80000300800 */
[----:B------:R2:W-:Y:S01]  /*a3770*/  STL [R1+0x29c], R28 ;  /* 0x00029c1c01007387 */ /* 0x0005e20000100800 */
[----:B------:R-:W-:Y:S02]  /*a3780*/  F2FP.SATFINITE.E4M3.F32.PACK_AB_MERGE_C R2, R2, R3, RZ ;  /* 0x000000030202723e */ /* 0x000fe400048070ff */
[----:B----4-:R-:W-:Y:S02]  /*a3790*/  F2FP.SATFINITE.E4M3.F32.PACK_AB_MERGE_C R0, R20, R0, RZ ;  /* 0x000000001400723e */ /* 0x010fe400048070ff */
[----:B-----5:R-:W-:Y:S02]  /*a37a0*/  F2FP.SATFINITE.E4M3.F32.PACK_AB_MERGE_C R3, R24, R27, RZ ;  /* 0x0000001b1803723e */ /* 0x020fe400048070ff */
[----:B--2---:R-:W-:-:S02]  /*a37b0*/  F2FP.SATFINITE.E4M3.F32.PACK_AB_MERGE_C R28, R12, R10, RZ ;  /* 0x0000000a0c1c723e */ /* 0x004fc400048070ff */
[----:B------:R-:W-:Y:S02]  /*a37c0*/  F2FP.SATFINITE.E4M3.F32.PACK_AB_MERGE_C R12, R23, R19, RZ ;  /* 0x00000013170c723e */ /* 0x000fe400048070ff */
[----:B------:R-:W-:Y:S02]  /*a37d0*/  F2FP.SATFINITE.E4M3.F32.PACK_AB_MERGE_C R10, R26, R29, RZ ;  /* 0x0000001d1a0a723e */ /* 0x000fe400048070ff */
[----:B------:R-:W-:Y:S01]  /*a37e0*/  F2FP.SATFINITE.E4M3.F32.PACK_AB_MERGE_C R26, R25, R18, RZ ;  /* 0x00000012191a723e */ /* 0x000fe200048070ff */
[----:B------:R-:W-:Y:S04]  /*a37f0*/  STL [R1+0x314], R28 ;  /* 0x0003141c01007387 */ /* 0x000fe80000100800 */
[----:B------:R-:W-:Y:S04]  /*a3800*/  STL [R1+0x318], R12 ;  /* 0x0003180c01007387 */ /* 0x000fe80000100800 */
[----:B------:R-:W-:Y:S01]  /*a3810*/  STL [R1+0x3b68], R26 ;  /* 0x003b681a01007387 */ /* 0x000fe20000100800 */
[----:B------:R-:W-:-:S03]  /*a3820*/  F2FP.SATFINITE.E4M3.F32.PACK_AB_MERGE_C R25, R21, R22, RZ ;  /* 0x000000161519723e */ /* 0x000fc600048070ff */
[----:B------:R0:W-:Y:S02]  /*a3830*/  STL [R1+0x328], R10 ;  /* 0x0003280a01007387 */ /* 0x0001e40000100800 */
[----:B0-----:R-:W-:-:S05]  /*a3840*/  F2FP.SATFINITE.E4M3.F32.PACK_AB_MERGE_C R10, R16, R17, RZ ;  /* 0x00000011100a723e */ /* 0x001fca00048070ff */
[----:B------:R-:W-:Y:S04]  /*a3850*/  STL [R1+0x2a4], R10 ;  /* 0x0002a40a01007387 */ /* 0x000fe80000100800 */
[----:B------:R0:W-:Y:S04]  /*a3860*/  STL [R1+0x2a0], R2 ;  /* 0x0002a00201007387 */ /* 0x0001e80000100800 */
[----:B------:R-:W-:Y:S04]  /*a3870*/  STL [R1+0x3b6c], R25 ;  /* 0x003b6c1901007387 */ /* 0x000fe80000100800 */
[----:B------:R1:W-:Y:S01]  /*a3880*/  STL [R1+0x214], R0 ;  /* 0x0002140001007387 */ /* 0x0003e20000100800 */
[----:B0-----:R-:W-:-:S03]  /*a3890*/  F2FP.SATFINITE.E4M3.F32.PACK_AB_MERGE_C R2, R14, R15, RZ ;  /* 0x0000000f0e02723e */ /* 0x001fc600048070ff */
[----:B------:R0:W-:Y:S01]  /*a38a0*/  STL [R1+0x184], R3 ;  /* 0x0001840301007387 */ /* 0x0001e20000100800 */
[----:B-1----:R-:W-:Y:S02]  /*a38b0*/  F2FP.SATFINITE.E4M3.F32.PACK_AB_MERGE_C R0, R11, R13, RZ ;  /* 0x0000000d0b00723e */ /* 0x002fe400048070ff */
[----:B0-----:R-:W-:Y:S01]  /*a38c0*/  F2FP.SATFINITE.E4M3.F32.PACK_AB_MERGE_C R3, R8, R9, RZ ;  /* 0x000000090803723e */ /* 0x001fe200048070ff */
[----:B------:R0:W-:Y:S04]  /*a38d0*/  STL [R1+0x180], R2 ;  /* 0x0001800201007387 */ /* 0x0001e80000100800 */
[----:B------:R-:W-:Y:S04]  /*a38e0*/  STL [R1+0x3b70], R3 ;  /* 0x003b700301007387 */ /* 0x000fe80000100800 */
[----:B------:R1:W-:Y:S04]  /*a38f0*/  STL [R1+0x114], R0 ;  /* 0x0001140001007387 */ /* 0x0003e80000100800 */
[----:B------:R-:W2:Y:S01]  /*a3900*/  LDL.LU R23, [R1+0x5f8] ;  /* 0x0005f80001177983 */ /* 0x000ea20000300800 */
[----:B0-----:R-:W-:-:S02]  /*a3910*/  F2FP.SATFINITE.E4M3.F32.PACK_AB_MERGE_C R2, R6, R7, RZ ;  /* 0x000000070602723e */ /* 0x001fc400048070ff */
[----:B-1----:R-:W-:-:S03]  /*a3920*/  F2FP.SATFINITE.E4M3.F32.PACK_AB_MERGE_C R0, R4, R5, RZ ;  /* 0x000000050400723e */ /* 0x002fc600048070ff */
[----:B------:R-:W-:Y:S04]  /*a3930*/  STL [R1+0xbc], R2 ;  /* 0x0000bc0201007387 */ /* 0x000fe80000100800 */
[----:B--2---:R0:W-:Y:S04]  /*a3940*/  STL [R1+0x3c88], R23 ;  /* 0x003c881701007387 */ /* 0x0041e80000100800 */
[----:B------:R-:W-:Y:S04]  /*a3950*/  STL [R1+0xb4], R0 ;  /* 0x0000b40001007387 */ /* 0x000fe80000100800 */
[----:B0-----:R-:W2:Y:S04]  /*a3960*/  LDL.LU R23, [R1+0x5f4] ;  /* 0x0005f40001177983 */ /* 0x001ea80000300800 */
[----:B------:R-:W3:Y:S04]  /*a3970*/  LDL.LU R22, [R1+0x5fc] ;  /* 0x0005fc0001167983 */ /* 0x000ee80000300800 */
        /* <DEDUP_REMOVED lines=33> */
[----:B------:R-:W5:Y:S04]  /*a3b90*/  LDL.LU R25, [R1+0x670] ;  /* 0x0006700001197983 */ /* 0x000f680000300800 */
[----:B-----5:R0:W-:Y:S04]  /*a3ba0*/  STL [R1+0x3c34], R25 ;  /* 0x003c341901007387 */ /* 0x0201e80000100800 */
[----:B0-----:R-:W5:Y:S04]  /*a3bb0*/  LDL.LU R25, [R1+0x650] ;  /* 0x0006500001197983 */ /* 0x001f680000300800 */
        /* <DEDUP_REMOVED lines=9> */
[----:B0-----:R-:W5:Y:S01]  /*a3c50*/  LDL.LU R25, [R1+0x638] ;  /* 0x0006380001197983 */ /* 0x001f620000300800 */
[----:B--2---:R-:W-:-:S03]  /*a3c60*/  F2FP.SATFINITE.E4M3.F32.PACK_AB_MERGE_C R23, R23, R22, RZ ;  /* 0x000000161717723e */ /* 0x004fc600048070ff */
[----:B-----5:R0:W-:Y:S04]  /*a3c70*/  STL [R1+0x3c64], R25 ;  /* 0x003c641901007387 */ /* 0x0201e80000100800 */
[----:B0-----:R-:W4:Y:S04]  /*a3c80*/  LDL.LU R25, [R1+0x630] ;  /* 0x0006300001197983 */ /* 0x001f280000300800 */
[----:B------:R-:W2:Y:S04]  /*a3c90*/  LDL.LU R26, [R1+0x674] ;  /* 0x00067400011a7983 */ /* 0x000ea80000300800 */
[----:B------:R-:W5:Y:S04]  /*a3ca0*/  LDL.LU R28, [R1+0x678] ;  /* 0x00067800011c7983 */ /* 0x000f680000300800 */
[----:B------:R-:W5:Y:S04]  /*a3cb0*/  LDL.LU R10, [R1+0x67c] ;  /* 0x00067c00010a7983 */ /* 0x000f680000300800 */
[----:B------:R-:W2:Y:S04]  /*a3cc0*/  LDL.LU R12, [R1+0x6d0] ;  /* 0x0006d000010c7983 */ /* 0x000ea80000300800 */
[----:B------:R-:W2:Y:S04]  /*a3cd0*/  LDL.LU R19, [R1+0x6d4] ;  /* 0x0006d40001137983 */ /* 0x000ea80000300800 */
[----:B------:R-:W2:Y:S04]  /*a3ce0*/  LDL.LU R29, [R1+0x6d8] ;  /* 0x0006d800011d7983 */ /* 0x000ea80000300800 */
[----:B------:R-:W2:Y:S04]  /*a3cf0*/  LDL.LU R18, [R1+0x6dc] ;  /* 0x0006dc0001127983 */ /* 0x000ea80000300800 */
[----:B------:R-:W2:Y:S04]  /*a3d00*/  LDL.LU R17, [R1+0x740] ;  /* 0x0007400001117983 */ /* 0x000ea80000300800 */
        /* <DEDUP_REMOVED lines=9> */
[----:B------:R-:W2:Y:S04]  /*a3da0*/  LDL.LU R9, [R1+0x778] ;  /* 0x0007780001097983 */ /* 0x000ea80000300800 */
[----:B------:R-:W2:Y:S04]  /*a3db0*/  LDL R8, [R1+0x77c] ;  /* 0x00077c0001087983 */ /* 0x000ea80000100800 */
[----:B------:R-:W2:Y:S04]  /*a3dc0*/  LDL.LU R7, [R1+0x790] ;  /* 0x0007900001077983 */ /* 0x000ea80000300800 */
[----:B------:R-:W2:Y:S04]  /*a3dd0*/  LDL.LU R6, [R1+0x794] ;  /* 0x0007940001067983 */ /* 0x000ea80000300800 */
[----:B------:R-:W2:Y:S04]  /*a3de0*/  LDL.LU R5, [R1+0x798] ;  /* 0x0007980001057983 */ /* 0x000ea80000300800 */
[----:B------:R-:W2:Y:S04]  /*a3df0*/  LDL.LU R4, [R1+0x79c] ;  /* 0x00079c0001047983 */ /* 0x000ea80000300800 */
[----:B------:R-:W3:Y:S04]  /*a3e00*/  LDL.LU R22, [R1+0x3c8c] ;  /* 0x003c8c0001167983 */ /* 0x000ee80000300800 */
[----:B------:R0:W-:Y:S04]  /*a3e10*/  STL [R1+0xa0], R23 ;  /* 0x0000a01701007387 */ /* 0x0001e80000100800 */
[----:B0-----:R-:W3:Y:S02]  /*a3e20*/  LDL.LU R23, [R1+0x3c88] ;  /* 0x003c880001177983 */ /* 0x001ee40000300800 */
[----:B---3--:R-:W-:-:S02]  /*a3e30*/  F2FP.SATFINITE.E4M3.F32.PACK_AB_MERGE_C R22, R22, R23, RZ ;  /* 0x000000171616723e */ /* 0x008fc400048070ff */
[----:B------:R-:W3:Y:S01]  /*a3e40*/  LDL.LU R23, [R1+0x3c84] ;  /* 0x003c840001177983 */ /* 0x000ee20000300800 */
[----:B------:R-:W-:-:S03]  /*a3e50*/  F2FP.SATFINITE.E4M3.F32.PACK_AB_MERGE_C R21, R21, R20, RZ ;  /* 0x000000141515723e */ /* 0x000fc600048070ff */
[----:B---3--:R0:W-:Y:S04]  /*a3e60*/  STL.64 [R1+0x3068], R22 ;  /* 0x0030681601007387 */ /* 0x0081e80000100a00 */
[----:B0-----:R-:W3:Y:S04]  /*a3e70*/  LDL.LU R22, [R1+0x664] ;  /* 0x0006640001167983 */ /* 0x001ee80000300800 */
[----:B------:R-:W2:Y:S04]  /*a3e80*/  LDL.LU R23, [R1+0x668] ;  /* 0x0006680001177983 */ /* 0x000ea80000300800 */
[----:B------:R-:W4:Y:S04]  /*a3e90*/  LDL.LU R20, [R1+0x3c80] ;  /* 0x003c800001147983 */ /* 0x000f280000300800 */
[----:B------:R0:W-:Y:S04]  /*a3ea0*/  STL [R1+0x68], R21 ;  /* 0x0000681501007387 */ /* 0x0001e80000100800 */
[----:B0-----:R-:W4:Y:S02]  /*a3eb0*/  LDL.LU R21, [R1+0x3c7c] ;  /* 0x003c7c0001157983 */ /* 0x001f240000300800 */
[----:B----4-:R-:W-:-:S02]  /*a3ec0*/  F2FP.SATFINITE.E4M3.F32.PACK_AB_MERGE_C R21, R21, R20, RZ ;  /* 0x000000141515723e */ /* 0x010fc400048070ff */
        /* <DEDUP_REMOVED lines=8> */
[----:B------:R-:W4:Y:S01]  /*a3f50*/  LDL.LU R21, [R1+0x3c68] ;  /* 0x003c680001157983 */ /* 0x000f220000300800 */
[----:B------:R-:W-:-:S03]  /*a3f60*/  F2FP.SATFINITE.E4M3.F32.PACK_AB_MERGE_C R3, R3, R25, RZ ;  /* 0x000000190303723e */ /* 0x000fc600048070ff */
[----:B----4-:R0:W-:Y:S04]  /*a3f70*/  STL.64 [R1+0x3050], R20 ;  /* 0x0030501401007387 */ /* 0x0101e80000100a00 */
[----:B0-----:R-:W4:Y:S04]  /*a3f80*/  LDL.LU R20, [R1+0x65c] ;  /* 0x00065c0001147983 */ /* 0x001f280000300800 */
[----:B------:R-:W3:Y:S04]  /*a3f90*/  LDL.LU R21, [R1+0x660] ;  /* 0x0006600001157983 */ /* 0x000ee80000300800 */
[----:B------:R-:W5:Y:S04]  /*a3fa0*/  LDL.LU R25, [R1+0x3c64] ;  /* 0x003c640001197983 */ /* 0x000f680000300800 */
[----:B------:R0:W-:Y:S04]  /*a3fb0*/  STL [R1+0x1c], R3 ;  /* 0x00001c0301007387 */ /* 0x0001e80000100800 */
[----:B0-----:R-:W5:Y:S02]  /*a3fc0*/  LDL.LU R3, [R1+0x3c60] ;  /* 0x003c600001037983 */ /* 0x001f640000300800 */
[----:B-----5:R-:W-:-:S02]  /*a3fd0*/  F2FP.SATFINITE.E4M3.F32.PACK_AB_MERGE_C R3, R3, R25, RZ ;  /* 0x000000190303723e */ /* 0x020fc400048070ff */
        /* <DEDUP_REMOVED lines=22> */
[----:B0-----:R-:W4:Y:S02]  /*a4140*/  LDL.LU R3, [R1+0x3c30] ;  /* 0x003c300001037983 */ /* 0x001f240000300800 */
[----:B----4-:R-:W-:-:S02]  /*a4150*/  F2FP.SATFINITE.E4M3.F32.PACK_AB_MERGE_C R20, R20, R3, RZ ;  /* 0x000000031414723e */ /* 0x010fc400048070ff */
[----:B------:R-:W4:Y:S04]  /*a4160*/  LDL.LU R3, [R1+0x3c2c] ;  /* 0x003c2c0001037983 */ /* 0x000f280000300800 */
[----:B------:R3:W-:Y:S02]  /*a4170*/  STL [R1+0x10c], R20 ;  /* 0x00010c1401007387 */ /* 0x0007e40000100800 */
[----:B---3--:R-:W-:-:S05]  /*a4180*/  F2FP.SATFINITE.E4M3.F32.PACK_AB_MERGE_C R20, R22, R21, RZ ;  /* 0x000000151614723e */ /* 0x008fca00048070ff */
[----:B------:R0:W-:Y:S01]  /*a4190*/  STL [R1+0x170], R20 ;  /* 0x0001701401007387 */ /* 0x0001e20000100800 */
[----:B------:R-:W-:Y:S02]  /*a41a0*/  F2FP.SATFINITE.E4M3.F32.PACK_AB_MERGE_C R0, R0, R2, RZ ;  /* 0x000000020000723e */ /* 0x000fe400048070ff */
[----:B0-----:R-:W-:Y:S02]  /*a41b0*/  F2FP.SATFINITE.E4M3.F32.PACK_AB_MERGE_C R20, R10, R28, RZ ;  /* 0x0000001c0a14723e */ /* 0x001fe400048070ff */
[----:B--2---:R-:W-:Y:S02]  /*a41c0*/  F2FP.SATFINITE.E4M3.F32.PACK_AB_MERGE_C R10, R19, R12, RZ ;  /* 0x0000000c130a723e */ /* 0x004fe400048070ff */
[----:B------:R-:W-:Y:S02]  /*a41d0*/  F2FP.SATFINITE.E4M3.F32.PACK_AB_MERGE_C R2, R14, R15, RZ ;  /* 0x0000000f0e02723e */ /* 0x000fe400048070ff */
[----:B----4-:R-:W-:Y:S02]  /*a41e0*/  F2FP.SATFINITE.E4M3.F32.PACK_AB_MERGE_C R21, R3, R23, RZ ;  /* 0x000000170315723e */ /* 0x010fe400048070ff */
[----:B-----5:R-:W-:-:S03]  /*a41f0*/  F2FP.SATFINITE.E4M3.F32.PACK_AB_MERGE_C R3, R26, R25, RZ ;  /* 0x000000191a03723e */ /* 0x020fc600048070ff */
[----:B------:R-:W-:Y:S04]  /*a4200*/  STL [R1+0x16c], R21 ;  /* 0x00016c1501007387 */ /* 0x000fe80000100800 */
[----:B------:R0:W-:Y:S04]  /*a4210*/  STL [R1+0x20c], R3 ;  /* 0x00020c0301007387 */ /* 0x0001e80000100800 */
[----:B------:R-:W-:Y:S01]  /*a4220*/  STL [R1+0x220], R20 ;  /* 0x0002201401007387 */ /* 0x000fe20000100800 */
[----:B0-----:R-:W-:-:S05]  /*a4230*/  F2FP.SATFINITE.E4M3.F32.PACK_AB_MERGE_C R3, R18, R29, RZ ;  /* 0x0000001d1203723e */ /* 0x001fca00048070ff */
[----:B------:R0:W-:Y:S04]  /*a4240*/  STL [R1+0x3b74], R3 ;  /* 0x003b740301007387 */ /* 0x0001e80000100800 */
[----:B------:R1:W-:Y:S01]  /*a4250*/  STL [R1+0x2c8], R10 ;  /* 0x0002c80a01007387 */ /* 0x0003e20000100800 */
[----:B0-----:R-:W-:Y:S02]  /*a4260*/  F2FP.SATFINITE.E4M3.F32.PACK_AB_MERGE_C R3, R24, R27, RZ ;  /* 0x0000001b1803723e */ /* 0x001fe400048070ff */
[----:B-1----:R-:W-:-:S05]  /*a4270*/  F2FP.SATFINITE.E4M3.F32.PACK_AB_MERGE_C R10, R16, R17, RZ ;  /* 0x00000011100a723e */ /* 0x002fca00048070ff */
[----:B------:R-:W-:Y:S04]  /*a4280*/  STL [R1+0x274], R10 ;  /* 0x0002740a01007387 */ /* 0x000fe80000100800 */
[----:B------:R0:W-:Y:S04]  /*a4290*/  STL [R1+0x26c], R0 ;  /* 0x00026c0001007387 */ /* 0x0001e80000100800 */
        /* <DEDUP_REMOVED lines=57> */
[----:B------:R-:W4:Y:S04]  /*a4630*/  LDL.LU R20, [R1+0x828] ;  /* 0x0008280001147983 */ /* 0x000f280000300800 */
[----:B------:R-:W4:Y:S04]  /*a4640*/  LDL.LU R21, [R1+0x82c] ;  /* 0x00082c0001157983 */ /* 0x000f280000300800 */
[----:B------:R-:W5:Y:S04]  /*a4650*/  LDL.LU R22, [R1+0x810] ;  /* 0x0008100001167983 */ /* 0x000f680000300800 */
[----:B------:R-:W5:Y:S04]  /*a4660*/  LDL.LU R23, [R1+0x814] ;  /* 0x0008140001177983 */ /* 0x000f680000300800 */
[----:B------:R-:W5:Y:S04]  /*a4670*/  LDL.LU R25, [R1+0x818] ;  /* 0x0008180001197983 */ /* 0x000f680000300800 */
[----:B------:R-:W5:Y:S04]  /*a4680*/  LDL R26, [R1+0x81c] ;  /* 0x00081c00011a7983 */ /* 0x000f680000100800 */
[----:B------:R-:W5:Y:S04]  /*a4690*/  LDL.LU R28, [R1+0x800] ;  /* 0x00080000011c7983 */ /* 0x000f680000300800 */
[----:B------:R-:W5:Y:S04]  /*a46a0*/  LDL.LU R10, [R1+0x804] ;  /* 0x00080400010a7983 */ /* 0x000f680000300800 */
        /* <DEDUP_REMOVED lines=11> */
[----:B--2---:R-:W-:-:S03]  /*a4760*/  F2FP.SATFINITE.E4M3.F32.PACK_AB_MERGE_C R27, R27, R24, RZ ;  /* 0x000000181b1b723e */ /* 0x004fc600048070ff */
[----:B------:R-:W2:Y:S04]  /*a4770*/  LDL R11, [R1+0x754] ;  /* 0x00075400010b7983 */ /* 0x000ea80000100800 */
[----:B------:R-:W2:Y:S04]  /*a4780*/  LDL.LU R9, [R1+0x758] ;  /* 0x0007580001097983 */ /* 0x000ea80000300800 */
[----:B------:R-:W2:Y:S04]  /*a4790*/  LDL.LU R8, [R1+0x75c] ;  /* 0x00075c0001087983 */ /* 0x000ea80000300800 */
[----:B------:R-:W2:Y:S04]  /*a47a0*/  LDL.LU R7, [R1+0x730] ;  /* 0x0007300001077983 */ /* 0x000ea80000300800 */
[----:B------:R-:W2:Y:S04]  /*a47b0*/  LDL R6, [R1+0x734] ;  /* 0x0007340001067983 */ /* 0x000ea80000100800 */
[----:B------:R-:W2:Y:S04]  /*a47c0*/  LDL.LU R5, [R1+0x738] ;  /* 0x0007380001057983 */ /* 0x000ea80000300800 */
[----:B------:R-:W2:Y:S04]  /*a47d0*/  LDL.LU R4, [R1+0x73c] ;  /* 0x00073c0001047983 */ /* 0x000ea80000300800 */
[----:B------:R-:W3:Y:S04]  /*a47e0*/  LDL.LU R24, [R1+0x3c28] ;  /* 0x003c280001187983 */ /* 0x000ee80000300800 */
[----:B------:R0:W-:Y:S04]  /*a47f0*/  STL [R1+0x94], R27 ;  /* 0x0000941b01007387 */ /* 0x0001e80000100800 */
[----:B0-----:R-:W3:Y:S02]  /*a4800*/  LDL.LU R27, [R1+0x3c24] ;  /* 0x003c2400011b7983 */ /* 0x001ee40000300800 */
[----:B---3--:R-:W-:-:S02]  /*a4810*/  F2FP.SATFINITE.E4M3.F32.PACK_AB_MERGE_C R27, R27, R24, RZ ;  /* 0x000000181b1b723e */ /* 0x008fc400048070ff */
        /* <DEDUP_REMOVED lines=38> */
[----:B0-----:R-:W2:Y:S01]  /*a4a80*/  LDL.LU R27, [R1+0x820] ;  /* 0x00082000011b7983 */ /* 0x001ea20000300800 */
[----:B---3--:R-:W-:-:S03]  /*a4a90*/  F2FP.SATFINITE.E4M3.F32.PACK_AB_MERGE_C R24, R24, R3, RZ ;  /* 0x000000031818723e */ /* 0x008fc600048070ff */
[----:B------:R-:W2:Y:S04]  /*a4aa0*/  LDL.LU R3, [R1+0x3bd4] ;  /* 0x003bd40001037983 */ /* 0x000ea80000300800 */
[----:B------:R2:W-:Y:S01]  /*a4ab0*/  STL [R1+0x3bc0], R24 ;  /* 0x003bc01801007387 */ /* 0x0005e20000100800 */
[----:B----4-:R-:W-:Y:S02]  /*a4ac0*/  F2FP.SATFINITE.E4M3.F32.PACK_AB_MERGE_C R12, R19, R12, RZ ;  /* 0x0000000c130c723e */ /* 0x010fe400048070ff */
[----:B-----5:R-:W-:Y:S02]  /*a4ad0*/  F2FP.SATFINITE.E4M3.F32.PACK_AB_MERGE_C R2, R0, R2, RZ ;  /* 0x000000020002723e */ /* 0x020fe400048070ff */
[----:B------:R-:W-:Y:S02]  /*a4ae0*/  F2FP.SATFINITE.E4M3.F32.PACK_AB_MERGE_C R0, R14, R15, RZ ;  /* 0x0000000f0e00723e */ /* 0x000fe400048070ff */
[----:B--2---:R-:W-:-:S02]  /*a4af0*/  F2FP.SATFINITE.E4M3.F32.PACK_AB_MERGE_C R24, R3, R27, RZ ;  /* 0x0000001b0318723e */ /* 0x004fc400048070ff */
[----:B------:R-:W-:Y:S02]  /*a4b00*/  F2FP.SATFINITE.E4M3.F32.PACK_AB_MERGE_C R3, R21, R20, RZ ;  /* 0x000000141503723e */ /* 0x000fe400048070ff */
[----:B------:R-:W-:Y:S02]  /*a4b10*/  F2FP.SATFINITE.E4M3.F32.PACK_AB_MERGE_C R21, R23, R22, RZ ;  /* 0x000000161715723e */ /* 0x000fe400048070ff */
[----:B------:R-:W-:Y:S01]  /*a4b20*/  F2FP.SATFINITE.E4M3.F32.PACK_AB_MERGE_C R20, R26, R25, RZ ;  /* 0x000000191a14723e */ /* 0x000fe200048070ff */
[----:B------:R-:W-:Y:S04]  /*a4b30*/  STL [R1+0x8], R24 ;  /* 0x0000081801007387 */ /* 0x000fe80000100800 */
[----:B------:R0:W-:Y:S04]  /*a4b40*/  STL [R1+0x4], R3 ;  /* 0x0000040301007387 */ /* 0x0001e80000100800 */
[----:B------:R-:W-:Y:S04]  /*a4b50*/  STL [R1+0x8c], R21 ;  /* 0x00008c1501007387 */ /* 0x000fe80000100800 */
[----:B------:R-:W-:Y:S01]  /*a4b60*/  STL [R1+0x88], R20 ;  /* 0x0000881401007387 */ /* 0x000fe20000100800 */
[----:B0-----:R-:W-:-:S02]  /*a4b70*/  F2FP.SATFINITE.E4M3.F32.PACK_AB_MERGE_C R3, R10, R28, RZ ;  /* 0x0000001c0a03723e */ /* 0x001fc400048070ff */
[----:B------:R-:W-:Y:S02]  /*a4b80*/  F2FP.SATFINITE.E4M3.F32.PACK_AB_MERGE_C R10, R18, R29, RZ ;  /* 0x0000001d120a723e */ /* 0x000fe400048070ff */
[----:B------:R-:W-:Y:S01]  /*a4b90*/  F2FP.SATFINITE.E4M3.F32.PACK_AB_MERGE_C R25, R11, R13, RZ ;  /* 0x0000000d0b19723e */ /* 0x000fe200048070ff */
[----:B------:R0:W-:Y:S04]  /*a4ba0*/  STL [R1+0xd4], R3 ;  /* 0x0000d40301007387 */ /* 0x0001e80000100800 */
[----:B------:R-:W-:Y:S04]  /*a4bb0*/  STL [R1+0xe4], R12 ;  /* 0x0000e40c01007387 */ /* 0x000fe80000100800 */
[----:B------:R-:W-:Y:S01]  /*a4bc0*/  STL [R1+0xb8], R10 ;  /* 0x0000b80a01007387 */ /* 0x000fe20000100800 */
[----:B------:R-:W-:-:S02]  /*a4bd0*/  F2FP.SATFINITE.E4M3.F32.PACK_AB_MERGE_C R26, R8, R9, RZ ;  /* 0x00000009081a723e */ /* 0x000fc400048070ff */
[----:B0-----:R-:W-:-:S05]  /*a4be0*/  F2FP.SATFINITE.E4M3.F32.PACK_AB_MERGE_C R3, R16, R17, RZ ;  /* 0x000000111003723e */ /* 0x001fca00048070ff */
[----:B------:R-:W-:Y:S04]  /*a4bf0*/  STL [R1+0x148], R3 ;  /* 0x0001480301007387 */ /* 0x000fe80000100800 */
[----:B------:R-:W-:Y:S04]  /*a4c00*/  STL [R1+0x1e4], R2 ;  /* 0x0001e40201007387 */ /* 0x000fe80000100800 */
[----:B------:R0:W-:Y:S04]  /*a4c10*/  STL [R1+0x3b78], R25 ;  /* 0x003b781901007387 */ /* 0x0001e80000100800 */
[----:B------:R-:W-:Y:S04]  /*a4c20*/  STL [R1+0x1f8], R0 ;  /* 0x0001f80001007387 */ /* 0x000fe80000100800 */
[----:B------:R1:W-:Y:S01]  /*a4c30*/  STL [R1+0x3b7c], R26 ;  /* 0x003b7c1a01007387 */ /* 0x0003e20000100800 */
[----:B0-----:R-:W-:-:S05]  /*a4c40*/  F2FP.SATFINITE.E4M3.F32.PACK_AB_MERGE_C R25, R6, R7, RZ ;  /* 0x000000070619723e */ /* 0x001fca00048070ff */
[----:B------:R-:W-:Y:S04]  /*a4c50*/  STL [R1+0x3b80], R25 ;  /* 0x003b801901007387 */ /* 0x000fe80000100800 */
[----:B-1----:R-:W2:Y:S04]  /*a4c60*/  LDL.LU R26, [R1+0x724] ;  /* 0x00072400011a7983 */ /* 0x002ea80000300800 */
[----:B------:R-:W3:Y:S04]  /*a4c70*/  LDL.LU R21, [R1+0x728] ;  /* 0x0007280001157983 */ /* 0x000ee80000300800 */
[----:B---3--:R0:W-:Y:S04]  /*a4c80*/  STL [R1+0x3bd0], R21 ;  /* 0x003bd01501007387 */ /* 0x0081e80000100800 */
[----:B0-----:R-:W2:Y:S04]  /*a4c90*/  LDL.LU R21, [R1+0x720] ;  /* 0x0007200001157983 */ /* 0x001ea80000300800 */
[----:B------:R-:W3:Y:S04]  /*a4ca0*/  LDL.LU R2, [R1+0x72c] ;  /* 0x00072c0001027983 */ /* 0x000ee80000300800 */
[----:B------:R-:W4:Y:S04]  /*a4cb0*/  LDL.LU R25, [R1+0x71c] ;  /* 0x00071c0001197983 */ /* 0x000f280000300800 */
[----:B----4-:R0:W-:Y:S04]  /*a4cc0*/  STL [R1+0x3bcc], R25 ;  /* 0x003bcc1901007387 */ /* 0x0101e80000100800 */
[----:B0-----:R-:W4:Y:S04]  /*a4cd0*/  LDL.LU R25, [R1+0x710] ;  /* 0x0007100001197983 */ /* 0x001f280000300800 */
[----:B------:R-:W5:Y:S04]  /*a4ce0*/  LDL.LU R24, [R1+0x708] ;  /* 0x0007080001187983 */ /* 0x000f680000300800 */
[----:B-----5:R0:W-:Y:S04]  /*a4cf0*/  STL [R1+0x3bc4], R24 ;  /* 0x003bc41801007387 */ /* 0x0201e80000100800 */
[----:B0-----:R-:W5:Y:S01]  /*a4d00*/  LDL.LU R24, [R1+0x700] ;  /* 0x0007000001187983 */ /* 0x001f620000300800 */
[----:B------:R-:W-:-:S02]  /*a4d10*/  F2FP.SATFINITE.E4M3.F32.PACK_AB_MERGE_C R3, R4, R5, RZ ;  /* 0x000000050403723e */ /* 0x000fc400048070ff */
[----:B--2---:R-:W-:Y:S01]  /*a4d20*/  F2FP.SATFINITE.E4M3.F32.PACK_AB_MERGE_C R26, R26, R21, RZ ;  /* 0x000000151a1a723e */ /* 0x004fe200048070ff */
[----:B-----5:R0:W-:Y:S04]  /*a4d30*/  STL [R1+0x3bc8], R24 ;  /* 0x003bc81801007387 */ /* 0x0201e80000100800 */
[----:B0-----:R-:W2:Y:S04]  /*a4d40*/  LDL.LU R24, [R1+0x718] ;  /* 0x0007180001187983 */ /* 0x001ea80000300800 */
        /* <DEDUP_REMOVED lines=23> */
[----:B------:R0:W-:Y:S04]  /*a4ec0*/  STL [R1+0x3b84], R3 ;  /* 0x003b840301007387 */ /* 0x0001e80000100800 */
[----:B0-----:R-:W4:Y:S04]  /*a4ed0*/  LDL.LU R3, [R1+0x714] ;  /* 0x0007140001037983 */ /* 0x001f280000300800 */
[----:B------:R-:W3:Y:S04]  /*a4ee0*/  LDL.LU R21, [R1+0x3bd0] ;  /* 0x003bd00001157983 */ /* 0x000ee80000300800 */
[----:B------:R0:W-:Y:S04]  /*a4ef0*/  STL [R1+0x3b88], R26 ;  /* 0x003b881a01007387 */ /* 0x0001e80000100800 */
[----:B0-----:R-:W5:Y:S01]  /*a4f00*/  LDL.LU R26, [R1+0x704] ;  /* 0x00070400011a7983 */ /* 0x001f620000300800 */
[----:B---3--:R-:W-:-:S02]  /*a4f10*/  F2FP.SATFINITE.E4M3.F32.PACK_AB_MERGE_C R21, R2, R21, RZ ;  /* 0x000000150215723e */ /* 0x008fc400048070ff */
[----:B----4-:R-:W-:-:S03]  /*a4f20*/  F2FP.SATFINITE.E4M3.F32.PACK_AB_MERGE_C R3, R3, R25, RZ ;  /* 0x000000190303723e */ /* 0x010fc600048070ff */
[----:B------:R0:W-:Y:S04]  /*a4f30*/  STL [R1+0x3b8c], R21 ;  /* 0x003b8c1501007387 */ /* 0x0001e80000100800 */
[----:B0-----:R-:W3:Y:S04]  /*a4f40*/  LDL.LU R21, [R1+0x6fc] ;  /* 0x0006fc0001157983 */ /* 0x001ee80000300800 */
[----:B------:R-:W4:Y:S04]  /*a4f50*/  LDL.LU R2, [R1+0xd30] ;  /* 0x000d300001027983 */ /* 0x000f280000300800 */
[----:B------:R-:W2:Y:S04]  /*a4f60*/  LDL.LU R25, [R1+0x3bcc] ;  /* 0x003bcc0001197983 */ /* 0x000ea80000300800 */
[----:B------:R0:W-:Y:S04]  /*a4f70*/  STL [R1+0x3b90], R3 ;  /* 0x003b900301007387 */ /* 0x0001e80000100800 */
[----:B0-----:R-:W3:Y:S01]  /*a4f80*/  LDL.LU R3, [R1+0x6f4] ;  /* 0x0006f40001037983 */ /* 0x001ee20000300800 */
[----:B--2---:R-:W-:-:S03]  /*a4f90*/  F2FP.SATFINITE.E4M3.F32.PACK_AB_MERGE_C R25, R25, R24, RZ ;  /* 0x000000181919723e */ /* 0x004fc600048070ff */
[----:B------:R-:W5:Y:S04]  /*a4fa0*/  LDL.LU R24, [R1+0x3bc8] ;  /* 0x003bc80001187983 */ /* 0x000f680000300800 */
[----:B------:R0:W-:Y:S04]  /*a4fb0*/  STL [R1+0x3b94], R25 ;  /* 0x003b941901007387 */ /* 0x0001e80000100800 */
[----:B0-----:R-:W2:Y:S01]  /*a4fc0*/  LDL.LU R25, [R1+0x6e4] ;  /* 0x0006e40001197983 */ /* 0x001ea20000300800 */
[----:B-----5:R-:W-:-:S03]  /*a4fd0*/  F2FP.SATFINITE.E4M3.F32.PACK_AB_MERGE_C R26, R26, R24, RZ ;  /* 0x000000181a1a723e */ /* 0x020fc600048070ff */
[----:B------:R-:W5:Y:S01]  /*a4fe0*/  LDL.LU R24, [R1+0x3bc4] ;  /* 0x003bc40001187983 */ /* 0x000f620000300800 */
[----:B---3--:R-:W-:Y:S02]  /*a4ff0*/  F2FP.SATFINITE.E4M3.F32.PACK_AB_MERGE_C R3, R3, R27, RZ ;  /* 0x0000001b0303723e */ /* 0x008fe400048070ff */
[----:B------:R-:W-:Y:S02]  /*a5000*/  F2FP.SATFINITE.E4M3.F32.PACK_AB_MERGE_C R21, R21, R28, RZ ;  /* 0x0000001c1515723e */ /* 0x000fe400048070ff */
[----:B------:R-:W-:Y:S02]  /*a5010*/  F2FP.SATFINITE.E4M3.F32.PACK_AB_MERGE_C R16, R16, R17, RZ ;  /* 0x000000111010723e */ /* 0x000fe400048070ff */
[----:B--2---:R-:W-:Y:S02]  /*a5020*/  F2FP.SATFINITE.E4M3.F32.PACK_AB_MERGE_C R25, R25, R10, RZ ;  /* 0x0000000a1919723e */ /* 0x004fe400048070ff */
[----:B-----5:R-:W-:Y:S02]  /*a5030*/  F2FP.SATFINITE.E4M3.F32.PACK_AB_MERGE_C R20, R20, R24, RZ ;  /* 0x000000181414723e */ /* 0x020fe400048070ff */
[----:B------:R-:W2:Y:S04]  /*a5040*/  LDL.LU R24, [R1+0x3bc0] ;  /* 0x003bc00001187983 */ /* 0x000ea80000300800 */
[----:B------:R-:W3:Y:S04]  /*a5050*/  LDL.LU R27, [R1+0x3bbc] ;  /* 0x003bbc00011b7983 */ /* 0x000ee80000300800 */
[----:B------:R-:W5:Y:S04]  /*a5060*/  LDL.LU R28, [R1+0x3bb8] ;  /* 0x003bb800011c7983 */ /* 0x000f680000300800 */
[----:B------:R-:W2:Y:S04]  /*a5070*/  LDL.LU R10, [R1+0x3bb4] ;  /* 0x003bb400010a7983 */ /* 0x000ea80000300800 */
[----:B------:R-:W4:Y:S04]  /*a5080*/  LDL.LU R17, [R1+0x3bb0] ;  /* 0x003bb00001117983 */ /* 0x000f280000300800 */
[----:B----4-:R0:W-:Y:S04]  /*a5090*/  STL.64 [R1+0x3058], R16 ;  /* 0x0030581001007387 */ /* 0x0101e80000100a00 */
[----:B0-----:R-:W4:Y:S04]  /*a50a0*/  LDL.LU R17, [R1+0x6c4] ;  /* 0x0006c40001117983 */ /* 0x001f280000300800 */
[----:B------:R-:W3:Y:S01]  /*a50b0*/  LDL.LU R16, [R1+0x6cc] ;  /* 0x0006cc0001107983 */ /* 0x000ee20000300800 */
[----:B------:R-:W-:-:S02]  /*a50c0*/  F2FP.SATFINITE.E4M3.F32.PACK_AB_MERGE_C R0, R0, R18, RZ ;  /* 0x000000120000723e */ /* 0x000fc400048070ff */
[----:B------:R-:W-:Y:S02]  /*a50d0*/  F2FP.SATFINITE.E4M3.F32.PACK_AB_MERGE_C R15, R15, R29, RZ ;  /* 0x0000001d0f0f723e */ /* 0x000fe400048070ff */
[----:B------:R-:W-:Y:S02]  /*a50e0*/  F2FP.SATFINITE.E4M3.F32.PACK_AB_MERGE_C R4, R4, R22, RZ ;  /* 0x000000160404723e */ /* 0x000fe400048070ff */
[----:B------:R-:W-:Y:S02]  /*a50f0*/  F2FP.SATFINITE.E4M3.F32.PACK_AB_MERGE_C R5, R5, R23, RZ ;  /* 0x000000170505723e */ /* 0x000fe400048070ff */
[----:B----4-:R-:W-:Y:S02]  /*a5100*/  F2FP.SATFINITE.E4M3.F32.PACK_AB_MERGE_C R17, R17, R12, RZ ;  /* 0x0000000c1111723e */ /* 0x010fe400048070ff */
[----:B---3--:R-:W-:Y:S01]  /*a5110*/  F2FP.SATFINITE.E4M3.F32.PACK_AB_MERGE_C R16, R16, R19, RZ ;  /* 0x000000131010723e */ /* 0x008fe200048070ff */
[----:B------:R-:W3:Y:S04]  /*a5120*/  LDL.LU R12, [R1+0x3bac] ;  /* 0x003bac00010c7983 */ /* 0x000ee80000300800 */
[----:B------:R-:W4:Y:S04]  /*a5130*/  LDL.LU R19, [R1+0x3ba8] ;  /* 0x003ba80001137983 */ /* 0x000f280000300800 */
[----:B------:R-:W4:Y:S04]  /*a5140*/  LDL.LU R29, [R1+0x3ba4] ;  /* 0x003ba400011d7983 */ /* 0x000f280000300800 */
[----:B------:R-:W4:Y:S04]  /*a5150*/  LDL.LU R18, [R1+0x3ba0] ;  /* 0x003ba00001127983 */ /* 0x000f280000300800 */
[----:B------:R0:W-:Y:S04]  /*a5160*/  STL [R1+0x3108], R0 ;  /* 0x0031080001007387 */ /* 0x0001e80000100800 */
[----:B0-----:R-:W5:Y:S04]  /*a5170*/  LDL.LU R0, [R1+0x690] ;  /* 0x0006900001007983 */ /* 0x001f680000300800 */
[----:B------:R-:W4:Y:S04]  /*a5180*/  LDL.LU R22, [R1+0x104] ;  /* 0x0001040001167983 */ /* 0x000f280000300800 */
[----:B------:R-:W4:Y:S01]  /*a5190*/  LDL.LU R23, [R1+0x7c] ;  /* 0x00007c0001177983 */ /* 0x000f220000300800 */
[----:B------:R-:W-:Y:S01]  /*a51a0*/  F2FP.SATFINITE.E4M3.F32.PACK_AB_MERGE_C R11, R8, R11, RZ ;  /* 0x0000000b080b723e */ /* 0x000fe200048070ff */
[----:B------:R-:W-:Y:S01]  /*a51b0*/  VIADD R8, R2, 0x56 ;  /* 0x0000005602087836 */ /* 0x000fe20000000000 */
[----:B------:R-:W-:-:S04]  /*a51c0*/  F2FP.SATFINITE.E4M3.F32.PACK_AB_MERGE_C R9, R9, R13, RZ ;  /* 0x0000000d0909723e */ /* 0x000fc800048070ff */
[----:B------:R-:W-:Y:S02]  /*a51d0*/  LOP3.LUT R9, R9, 0xffff, RZ, 0xc0, !PT ;  /* 0x0000ffff09097812 */ /* 0x000fe400078ec0ff */
[----:B--2---:R-:W-:Y:S02]  /*a51e0*/  LOP3.LUT R10, R10, 0xffff, RZ, 0xc0, !PT ;  /* 0x0000ffff0a0a7812 */ /* 0x004fe400078ec0ff */
[----:B-----5:R-:W-:Y:S02]  /*a51f0*/  F2FP.SATFINITE.E4M3.F32.PACK_AB_MERGE_C R6, R6, R0, RZ ;  /* 0x000000000606723e */ /* 0x020fe400048070ff */
[----:B------:R-:W-:Y:S01]  /*a5200*/  F2FP.SATFINITE.E4M3.F32.PACK_AB_MERGE_C R0, R7, R14, RZ ;  /* 0x0000000e0700723e */ /* 0x000fe200048070ff */
[----:B------:R-:W-:-:S05]  /*a5210*/  VIADD R7, R2, 0x58 ;  /* 0x0000005802077836 */ /* 0x000fca0000000000 */
[----:B------:R-:W-:Y:S01]  /*a5220*/  ISETP.GE.AND P2, PT, R7, UR8, PT ;  /* 0x0000000807007c0c */ /* 0x000fe2000bf46270 */
[----:B------:R-:W-:Y:S01]  /*a5230*/  ULDC UR8, c[0x0][0x22c] ;  /* 0x00008b0000087ab9 */ /* 0x000fe20000000800 */
[----:B------:R-:W-:Y:S01]  /*a5240*/  VIADD R7, R2, 0x57 ;  /* 0x0000005702077836 */ /* 0x000fe20000000000 */
[----:B------:R-:W-:Y:S02]  /*a5250*/  ISETP.GE.AND P0, PT, R8, UR8, PT ;  /* 0x0000000808007c0c */ /* 0x000fe4000bf06270 */
[----:B---3--:R-:W-:Y:S02]  /*a5260*/  LOP3.LUT R8, R12, 0xffff, RZ, 0xc0, !PT ;  /* 0x0000ffff0c087812 */ /* 0x008fe400078ec0ff */
[----:B------:R-:W-:Y:S01]  /*a5270*/  SHF.R.U32.HI R14, RZ, 0x8, R9 ;  /* 0x00000008ff0e7819 */ /* 0x000fe20000011609 */
[----:B------:R0:W-:Y:S01]  /*a5280*/  STL [R1+0x12b0], R0 ;  /* 0x0012b00001007387 */ /* 0x0001e20000100800 */
[----:B------:R-:W-:Y:S02]  /*a5290*/  ISETP.GE.AND P1, PT, R7, UR9, PT ;  /* 0x0000000907007c0c */ /* 0x000fe4000bf26270 */
[----:B------:R-:W-:-:S02]  /*a52a0*/  LOP3.LUT R7, R11, 0xffff, RZ, 0xc0, !PT ;  /* 0x0000ffff0b077812 */ /* 0x000fc400078ec0ff */
[----:B------:R-:W-:Y:S02]  /*a52b0*/  SHF.R.U32.HI R13, RZ, 0x8, R8 ;  /* 0x00000008ff0d7819 */ /* 0x000fe40000011608 */
[----:B------:R-:W-:Y:S02]  /*a52c0*/  SHF.R.U32.HI R11, RZ, 0x8, R10 ;  /* 0x00000008ff0b7819 */ /* 0x000fe4000001160a */
[----:B------:R-:W-:Y:S02]  /*a52d0*/  LOP3.LUT R14, R14, 0xffff, RZ, 0xc0, !PT ;  /* 0x0000ffff0e0e7812 */ /* 0x000fe400078ec0ff */
[----:B------:R-:W-:Y:S02]  /*a52e0*/  SHF.R.U32.HI R12, RZ, 0x8, R7 ;  /* 0x00000008ff0c7819 */ /* 0x000fe40000011607 */
[----:B------:R-:W-:Y:S02]  /*a52f0*/  LOP3.LUT R13, R13, 0xffff, RZ, 0xc0, !PT ;  /* 0x0000ffff0d0d7812 */ /* 0x000fe400078ec0ff */
[----:B------:R-:W-:-:S02]  /*a5300*/  LOP3.LUT R11, R11, 0xffff, RZ, 0xc0, !PT ;  /* 0x0000ffff0b0b7812 */ /* 0x000fc400078ec0ff */
[----:B------:R-:W-:Y:S02]  /*a5310*/  LOP3.LUT R6, R6, 0xffff, RZ, 0xc0, !PT ;  /* 0x0000ffff06067812 */ /* 0x000fe400078ec0ff */
[----:B0-----:R-:W-:Y:S02]  /*a5320*/  PRMT R0, R8, 0x3340, R9 ;  /* 0x0000334008007816 */ /* 0x001fe40000000009 */
[----:B------:R-:W-:Y:S02]  /*a5330*/  PRMT R8, R10, 0x3340, R7 ;  /* 0x000033400a087816 */ /* 0x000fe40000000007 */
[----:B------:R-:W-:Y:S02]  /*a5340*/  LOP3.LUT R12, R12, 0xffff, RZ, 0xc0, !PT ;  /* 0x0000ffff0c0c7812 */ /* 0x000fe400078ec0ff */
[----:B------:R-:W-:Y:S02]  /*a5350*/  PRMT R7, R13, 0x3340, R14 ;  /* 0x000033400d077816 */ /* 0x000fe4000000000e */
[----:B------:R-:W-:Y:S01]  /*a5360*/  LOP3.LUT R4, R4, 0xffff, RZ, 0xc0, !PT ;  /* 0x0000ffff04047812 */ /* 0x000fe200078ec0ff */
[----:B------:R0:W-:Y:S04]  /*a5370*/  STL [R1+0x15e0], R0 ;  /* 0x0015e00001007387 */ /* 0x0001e80000100800 */
[----:B------:R-:W-:Y:S04]  /*a5380*/  STL [R1+0x15dc], R8 ;  /* 0x0015dc0801007387 */ /* 0x000fe80000100800 */
[----:B------:R1:W-:Y:S01]  /*a5390*/  STL [R1+0x1520], R7 ;  /* 0x0015200701007387 */ /* 0x0003e20000100800 */
[----:B----4-:R-:W-:-:S02]  /*a53a0*/  LOP3.LUT R13, R22, 0xffff, RZ, 0xc0, !PT ;  /* 0x0000ffff160d7812 */ /* 0x010fc400078ec0ff */
[----:B------:R-:W-:Y:S02]  /*a53b0*/  LOP3.LUT R5, R5, 0xffff, RZ, 0xc0, !PT ;  /* 0x0000ffff05057812 */ /* 0x000fe400078ec0ff */
[----:B------:R-:W-:Y:S01]  /*a53c0*/  LOP3.LUT R15, R15, 0xffff, RZ, 0xc0, !PT ;  /* 0x0000ffff0f0f7812 */ /* 0x000fe200078ec0ff */
[----:B------:R-:W-:Y:S01]  /*a53d0*/  ULDC UR8, c[0x0][0x248] ;  /* 0x0000920000087ab9 */ /* 0x000fe20000000800 */
[----:B------:R-:W-:Y:S01]  /*a53e0*/  ULDC UR9, c[0x0][0x248] ;  /* 0x0000920000097ab9 */ /* 0x000fe20000000800 */
[----:B0-----:R-:W-:Y:S02]  /*a53f0*/  PRMT R0, R11, 0x3340, R12 ;  /* 0x000033400b007816 */ /* 0x001fe4000000000c */
[----:B-1----:R-:W-:Y:S02]  /*a5400*/  LOP3.LUT R7, R28, 0xffff, RZ, 0xc0, !PT ;  /* 0x0000ffff1c077812 */ /* 0x002fe400078ec0ff */
[----:B------:R-:W-:Y:S02]  /*a5410*/  LOP3.LUT R12, R23, 0xffff, RZ, 0xc0, !PT ;  /* 0x0000ffff170c7812 */ /* 0x000fe400078ec0ff */
[----:B------:R-:W-:Y:S01]  /*a5420*/  LOP3.LUT R11, R27, 0xffff, RZ, 0xc0, !PT ;  /* 0x0000ffff1b0b7812 */ /* 0x000fe200078ec0ff */
[----:B------:R0:W-:Y:S01]  /*a5430*/  STL [R1+0x151c], R0 ;  /* 0x00151c0001007387 */ /* 0x0001e20000100800 */
[----:B------:R-:W-:-:S03]  /*a5440*/  LOP3.LUT R8, R18, 0xffff, RZ, 0xc0, !PT ;  /* 0x0000ffff12087812 */ /* 0x000fc600078ec0ff */
[----:B------:R-:W2:Y:S01]  /*a5450*/  LDL.LU R18, [R1+0x3b9c] ;  /* 0x003b9c0001127983 */ /* 0x000ea20000300800 */
[----:B------:R-:W-:Y:S02]  /*a5460*/  LOP3.LUT R9, R19, 0xffff, RZ, 0xc0, !PT ;  /* 0x0000ffff13097812 */ /* 0x000fe400078ec0ff */
[----:B------:R-:W-:Y:S01]  /*a5470*/  LOP3.LUT R10, R24, 0xffff, RZ, 0xc0, !PT ;  /* 0x0000ffff180a7812 */ /* 0x000fe200078ec0ff */
[----:B------:R-:W3:Y:S01]  /*a5480*/  LDL.LU R19, [R1+0x3b98] ;  /* 0x003b980001137983 */ /* 0x000ee20000300800 */
[----:B------:R-:W-:-:S03]  /*a5490*/  PRMT R28, R12, 0x3340, R11 ;  /* 0x000033400c1c7816 */ /* 0x000fc6000000000b */
[----:B------:R-:W4:Y:S04]  /*a54a0*/  LDL.LU R24, [R1+0x18] ;  /* 0x0000180001187983 */ /* 0x000f280000300800 */
[----:B------:R-:W5:Y:S01]  /*a54b0*/  LDL.LU R27, [R1+0x8] ;  /* 0x00000800011b7983 */ /* 0x000f620000300800 */
[----:B0-----:R-:W-:-:S05]  /*a54c0*/  PRMT R0, R13, 0x3340, R7 ;  /* 0x000033400d007816 */ /* 0x001fca0000000007 */
[----:B------:R0:W-:Y:S01]  /*a54d0*/  STL [R1+0x15d8], R0 ;  /* 0x0015d80001007387 */ /* 0x0001e20000100800 */
[----:B------:R-:W-:Y:S02]  /*a54e0*/  SHF.R.U32.HI R14, RZ, 0x8, R13 ;  /* 0x00000008ff0e7819 */ /* 0x000fe4000001160d */
[----:B------:R-:W-:Y:S02]  /*a54f0*/  SHF.R.U32.HI R13, RZ, 0x8, R7 ;  /* 0x00000008ff0d7819 */ /* 0x000fe40000011607 */
[----:B------:R-:W-:Y:S01]  /*a5500*/  SHF.R.U32.HI R7, RZ, 0x8, R12 ;  /* 0x00000008ff077819 */ /* 0x000fe2000001160c */
[----:B0-----:R-:W4:Y:S04]  /*a5510*/  LDL.LU R0, [R1+0x4] ;  /* 0x0000040001007983 */ /* 0x001f280000300800 */
[----:B------:R0:W-:Y:S01]  /*a5520*/  STL [R1+0x3060], R28 ;  /* 0x0030601c01007387 */ /* 0x0001e20000100800 */
[----:B------:R-:W-:-:S02]  /*a5530*/  SHF.R.U32.HI R12, RZ, 0x8, R11 ;  /* 0x00000008ff0c7819 */ /* 0x000fc4000001160b */
[----:B------:R-:W-:Y:S02]  /*a5540*/  SHF.R.U32.HI R11, RZ, 0x8, R8 ;  /* 0x00000008ff0b7819 */ /* 0x000fe40000011608 */
[----:B------:R-:W-:Y:S02]  /*a5550*/  PRMT R22, R9, 0x3340, R6 ;  /* 0x0000334009167816 */ /* 0x000fe40000000006 */
[----:B0-----:R-:W-:Y:S02]  /*a5560*/  PRMT R28, R8, 0x3340, R10 ;  /* 0x00003340081c7816 */ /* 0x001fe4000000000a */
[----:B------:R-:W-:-:S03]  /*a5570*/  SHF.R.U32.HI R8, RZ, 0x8, R9 ;  /* 0x00000008ff087819 */ /* 0x000fc60000011609 */
[----:B------:R0:W-:Y:S01]  /*a5580*/  STL.64 [R1+0x3070], R28 ;  /* 0x0030701c01007387 */ /* 0x0001e20000100a00 */
[----:B------:R-:W-:Y:S02]  /*a5590*/  LOP3.LUT R13, R13, 0xffff, RZ, 0xc0, !PT ;  /* 0x0000ffff0d0d7812 */ /* 0x000fe400078ec0ff */
[----:B------:R-:W-:Y:S01]  /*a55a0*/  LOP3.LUT R14, R14, 0xffff, RZ, 0xc0, !PT ;  /* 0x0000ffff0e0e7812 */ /* 0x000fe200078ec0ff */
[----:B0-----:R-:W5:Y:S04]  /*a55b0*/  LDL.LU R28, [R1+0xa4] ;  /* 0x0000a400011c7983 */ /* 0x001f680000300800 */
[----:B------:R-:W5:Y:S04]  /*a55c0*/  LDL.LU R29, [R1+0x1c] ;  /* 0x00001c00011d7983 */ /* 0x000f680000300800 */
[----:B------:R-:W5:Y:S04]  /*a55d0*/  LDL.LU R9, [R1+0xe0] ;  /* 0x0000e00001097983 */ /* 0x000f680000300800 */
[----:B------:R0:W-:Y:S02]  /*a55e0*/  STL [R1+0x158c], R22 ;  /* 0x00158c1601007387 */ /* 0x0001e40000100800 */
[----:B0-----:R-:W-:-:S02]  /*a55f0*/  PRMT R22, R14, 0x3340, R13 ;  /* 0x000033400e167816 */ /* 0x001fc4000000000d */
[----:B------:R-:W5:Y:S04]  /*a5600*/  LDL.LU R13, [R1+0xdc] ;  /* 0x0000dc00010d7983 */ /* 0x000f680000300800 */
[----:B------:R-:W5:Y:S01]  /*a5610*/  LDL.LU R14, [R1+0xa8] ;  /* 0x0000a800010e7983 */ /* 0x000f620000300800 */
[----:B------:R-:W-:Y:S02]  /*a5620*/  SHF.R.U32.HI R10, RZ, 0x8, R10 ;  /* 0x00000008ff0a7819 */ /* 0x000fe4000001160a */
[----:B------:R-:W-:Y:S02]  /*a5630*/  SHF.R.U32.HI R6, RZ, 0x8, R6 ;  /* 0x00000008ff067819 */ /* 0x000fe40000011606 */
[----:B------:R-:W-:Y:S02]  /*a5640*/  LOP3.LUT R7, R7, 0xffff, RZ, 0xc0, !PT ;  /* 0x0000ffff07077812 */ /* 0x000fe400078ec0ff */
[----:B------:R-:W-:-:S02]  /*a5650*/  LOP3.LUT R12, R12, 0xffff, RZ, 0xc0, !PT ;  /* 0x0000ffff0c0c7812 */ /* 0x000fc400078ec0ff */
[----:B------:R-:W-:Y:S02]  /*a5660*/  LOP3.LUT R11, R11, 0xffff, RZ, 0xc0, !PT ;  /* 0x0000ffff0b0b7812 */ /* 0x000fe400078ec0ff */
[----:B------:R-:W-:Y:S02]  /*a5670*/  LOP3.LUT R10, R10, 0xffff, RZ, 0xc0, !PT ;  /* 0x0000ffff0a0a7812 */ /* 0x000fe400078ec0ff */
[----:B------:R-:W-:Y:S02]  /*a5680*/  LOP3.LUT R8, R8, 0xffff, RZ, 0xc0, !PT ;  /* 0x0000ffff08087812 */ /* 0x000fe400078ec0ff */
[----:B------:R-:W-:Y:S01]  /*a5690*/  LOP3.LUT R6, R6, 0xffff, RZ, 0xc0, !PT ;  /* 0x0000ffff06067812 */ /* 0x000fe200078ec0ff */
[----:B------:R2:W-:Y:S03]  /*a56a0*/  STL [R1+0x150c], R22 ;  /* 0x00150c1601007387 */ /* 0x0005e60000100800 */
[----:B------:R-:W-:Y:S01]  /*a56b0*/  PRMT R6, R8, 0x3340, R6 ;  /* 0x0000334008067816 */ /* 0x000fe20000000006 */
[----:B--2---:R-:W-:Y:S01]  /*a56c0*/  IMAD.MOV.U32 R22, RZ, RZ, R18 ;  /* 0x000000ffff167224 */ /* 0x004fe200078e0012 */
[----:B------:R-:W-:Y:S01]  /*a56d0*/  PRMT R18, R7, 0x3340, R12 ;  /* 0x0000334007127816 */ /* 0x000fe2000000000c */
[----:B---3--:R-:W-:Y:S01]  /*a56e0*/  IMAD.MOV.U32 R23, RZ, RZ, R19 ;  /* 0x000000ffff177224 */ /* 0x008fe200078e0013 */
[----:B------:R-:W-:-:S05]  /*a56f0*/  PRMT R19, R11, 0x3340, R10 ;  /* 0x000033400b137816 */ /* 0x000fca000000000a */
[----:B------:R-:W-:Y:S04]  /*a5700*/  STL.64 [R1+0x3078], R18 ;  /* 0x0030781201007387 */ /* 0x000fe80000100a00 */
[----:B------:R0:W-:Y:S04]  /*a5710*/  STL [R1+0x3080], R19 ;  /* 0x0030801301007387 */ /* 0x0001e80000100800 */
[----:B------:R5:W-:Y:S04]  /*a5720*/  STL [R1+0x145c], R6 ;  /* 0x00145c0601007387 */ /* 0x000be80000100800 */
[----:B0-----:R-:W2:Y:S04]  /*a5730*/  LDL.LU R19, [R1+0x138] ;  /* 0x0001380001137983 */ /* 0x001ea80000300800 */
[----:B------:R-:W3:Y:S01]  /*a5740*/  LDL.LU R18, [R1+0x134] ;  /* 0x0001340001127983 */ /* 0x000ee20000300800 */
[----:B----4-:R-:W-:-:S02]  /*a5750*/  LOP3.LUT R7, R0, 0xffff, RZ, 0xc0, !PT ;  /* 0x0000ffff00077812 */ /* 0x010fc400078ec0ff */
[----:B-----5:R-:W-:Y:S02]  /*a5760*/  LOP3.LUT R6, R27, 0xffff, RZ, 0xc0, !PT ;  /* 0x0000ffff1b067812 */ /* 0x020fe400078ec0ff */
[----:B------:R-:W-:Y:S02]  /*a5770*/  LOP3.LUT R11, R29, 0xffff, RZ, 0xc0, !PT ;  /* 0x0000ffff1d0b7812 */ /* 0x000fe400078ec0ff */
[----:B------:R-:W-:-:S04]  /*a5780*/  LOP3.LUT R9, R9, 0xffff, RZ, 0xc0, !PT ;  /* 0x0000ffff09097812 */ /* 0x000fc800078ec0ff */
[----:B------:R-:W-:Y:S02]  /*a5790*/  PRMT R0, R9, 0x3340, R11 ;  /* 0x0000334009007816 */ /* 0x000fe4000000000b */
[----:B------:R-:W-:-:S03]  /*a57a0*/  LOP3.LUT R8, R28, 0xffff, RZ, 0xc0, !PT ;  /* 0x0000ffff1c087812 */ /* 0x000fc600078ec0ff */
[----:B------:R0:W-:Y:S04]  /*a57b0*/  STL [R1+0x157c], R0 ;  /* 0x00157c0001007387 */ /* 0x0001e80000100800 */
[----:B------:R-:W4:Y:S04]  /*a57c0*/  LDL.LU R28, [R1+0xf8] ;  /* 0x0000f800011c7983 */ /* 0x000f280000300800 */
[----:B------:R-:W5:Y:S01]  /*a57d0*/  LDL.LU R29, [R1+0x50] ;  /* 0x00005000011d7983 */ /* 0x000f620000300800 */
[----:B------:R-:W-:Y:S02]  /*a57e0*/  LOP3.LUT R12, R14, 0xffff, RZ, 0xc0, !PT ;  /* 0x0000ffff0e0c7812 */ /* 0x000fe400078ec0ff */
[----:B------:R-:W-:-:S02]  /*a57f0*/  LOP3.LUT R14, R24, 0xffff, RZ, 0xc0, !PT ;  /* 0x0000ffff180e7812 */ /* 0x000fc400078ec0ff */
[----:B------:R-:W2:Y:S04]  /*a5800*/  LDL.LU R24, [R1+0x48] ;  /* 0x0000480001187983 */ /* 0x000ea80000300800 */
[----:B------:R-:W2:Y:S04]  /*a5810*/  LDL.LU R27, [R1+0x4c] ;  /* 0x00004c00011b7983 */ /* 0x000ea80000300800 */
[----:B0-----:R-:W2:Y:S01]  /*a5820*/  LDL.LU R0, [R1+0x28] ;  /* 0x0000280001007983 */ /* 0x001ea20000300800 */
[----:B------:R-:W-:Y:S02]  /*a5830*/  LOP3.LUT R13, R13, 0xffff, RZ, 0xc0, !PT ;  /* 0x0000ffff0d0d7812 */ /* 0x000fe400078ec0ff */
[----:B------:R-:W-:-:S02]  /*a5840*/  SHF.R.U32.HI R10, RZ, 0x8, R9 ;  /* 0x00000008ff0a7819 */ /* 0x000fc40000011609 */
[----:B------:R-:W-:Y:S02]  /*a5850*/  SHF.R.U32.HI R9, RZ, 0x8, R13 ;  /* 0x00000008ff097819 */ /* 0x000fe4000001160d */
[----:B------:R-:W-:-:S05]  /*a5860*/  PRMT R13, R13, 0x3340, R14 ;  /* 0x000033400d0d7816 */ /* 0x000fca000000000e */
[----:B------:R0:W-:Y:S02]  /*a5870*/  STL [R1+0x1574], R13 ;  /* 0x0015740d01007387 */ /* 0x0001e40000100800 */
[----:B0-----:R-:W-:Y:S02]  /*a5880*/  SHF.R.U32.HI R13, RZ, 0x8, R12 ;  /* 0x00000008ff0d7819 */ /* 0x001fe4000001160c */
[----:B------:R-:W-:-:S05]  /*a5890*/  PRMT R12, R12, 0x3340, R6 ;  /* 0x000033400c0c7816 */ /* 0x000fca0000000006 */
[----:B------:R0:W-:Y:S02]  /*a58a0*/  STL [R1+0x15d4], R12 ;  /* 0x0015d40c01007387 */ /* 0x0001e40000100800 */
[----:B0-----:R-:W-:Y:S02]  /*a58b0*/  SHF.R.U32.HI R12, RZ, 0x8, R8 ;  /* 0x00000008ff0c7819 */ /* 0x001fe40000011608 */
[----:B------:R-:W-:-:S05]  /*a58c0*/  PRMT R8, R8, 0x3340, R7 ;  /* 0x0000334008087816 */ /* 0x000fca0000000007 */
[----:B------:R0:W-:Y:S01]  /*a58d0*/  STL [R1+0x15d0], R8 ;  /* 0x0015d00801007387 */ /* 0x0001e20000100800 */
[----:B------:R-:W-:Y:S02]  /*a58e0*/  SHF.R.U32.HI R11, RZ, 0x8, R11 ;  /* 0x00000008ff0b7819 */ /* 0x000fe4000001160b */
[----:B------:R-:W-:Y:S01]  /*a58f0*/  SHF.R.U32.HI R14, RZ, 0x8, R14 ;  /* 0x00000008ff0e7819 */ /* 0x000fe2000001160e */
[----:B0-----:R-:W2:Y:S01]  /*a5900*/  LDL.LU R8, [R1+0x13c] ;  /* 0x00013c0001087983 */ /* 0x001ea20000300800 */
[----:B------:R-:W-:Y:S02]  /*a5910*/  SHF.R.U32.HI R6, RZ, 0x8, R6 ;  /* 0x00000008ff067819 */ /* 0x000fe40000011606 */
[----:B------:R-:W-:Y:S02]  /*a5920*/  SHF.R.U32.HI R7, RZ, 0x8, R7 ;  /* 0x00000008ff077819 */ /* 0x000fe40000011607 */
[----:B------:R-:W-:Y:S02]  /*a5930*/  LOP3.LUT R10, R10, 0xffff, RZ, 0xc0, !PT ;  /* 0x0000ffff0a0a7812 */ /* 0x000fe400078ec0ff */
[----:B------:R-:W-:-:S02]  /*a5940*/  LOP3.LUT R11, R11, 0xffff, RZ, 0xc0, !PT ;  /* 0x0000ffff0b0b7812 */ /* 0x000fc400078ec0ff */
[----:B------:R-:W-:Y:S02]  /*a5950*/  LOP3.LUT R9, R9, 0xffff, RZ, 0xc0, !PT ;  /* 0x0000ffff09097812 */ /* 0x000fe400078ec0ff */
[----:B------:R-:W-:Y:S02]  /*a5960*/  LOP3.LUT R14, R14, 0xffff, RZ, 0xc0, !PT ;  /* 0x0000ffff0e0e7812 */ /* 0x000fe400078ec0ff */
[----:B------:R-:W-:Y:S02]  /*a5970*/  LOP3.LUT R13, R13, 0xffff, RZ, 0xc0, !PT ;  /* 0x0000ffff0d0d7812 */ /* 0x000fe400078ec0ff */
[----:B------:R-:W-:Y:S02]  /*a5980*/  LOP3.LUT R6, R6, 0xffff, RZ, 0xc0, !PT ;  /* 0x0000ffff06067812 */ /* 0x000fe400078ec0ff */
[----:B------:R-:W-:Y:S02]  /*a5990*/  LOP3.LUT R12, R12, 0xffff, RZ, 0xc0, !PT ;  /* 0x0000ffff0c0c7812 */ /* 0x000fe400078ec0ff */
[----:B------:R-:W-:-:S02]  /*a59a0*/  LOP3.LUT R7, R7, 0xffff, RZ, 0xc0, !PT ;  /* 0x0000ffff07077812 */ /* 0x000fc400078ec0ff */
[----:B------:R-:W-:Y:S02]  /*a59b0*/  PRMT R11, R10, 0x3340, R11 ;  /* 0x000033400a0b7816 */ /* 0x000fe4000000000b */
[----:B------:R-:W-:Y:S02]  /*a59c0*/  PRMT R10, R9, 0x3340, R14 ;  /* 0x00003340090a7816 */ /* 0x000fe4000000000e */
[----:B------:R-:W-:Y:S02]  /*a59d0*/  PRMT R9, R13, 0x3340, R6 ;  /* 0x000033400d097816 */ /* 0x000fe40000000006 */
[----:B------:R-:W-:Y:S01]  /*a59e0*/  PRMT R6, R12, 0x3340, R7 ;  /* 0x000033400c067816 */ /* 0x000fe20000000007 */
[----:B------:R-:W-:Y:S04]  /*a59f0*/  STL [R1+0x1440], R11 ;  /* 0x0014400b01007387 */ /* 0x000fe80000100800 */
[----:B------:R-:W-:Y:S04]  /*a5a00*/  STL [R1+0x1438], R10 ;  /* 0x0014380a01007387 */ /* 0x000fe80000100800 */
[----:B------:R3:W-:Y:S04]  /*a5a10*/  STL [R1+0x14f8], R9 ;  /* 0x0014f80901007387 */ /* 0x0007e80000100800 */
[----:B------:R5:W-:Y:S01]  /*a5a20*/  STL [R1+0x14f4], R6 ;  /* 0x0014f40601007387 */ /* 0x000be20000100800 */
[----:B---3--:R-:W-:-:S03]  /*a5a30*/  LOP3.LUT R9, R18, 0xffff, RZ, 0xc0, !PT ;  /* 0x0000ffff12097812 */ /* 0x008fc600078ec0ff */
[----:B------:R-:W3:Y:S01]  /*a5a40*/  LDL.LU R18, [R1+0xd0] ;  /* 0x0000d00001127983 */ /* 0x000ee20000300800 */
[----:B----4-:R-:W-:Y:S02]  /*a5a50*/  LOP3.LUT R13, R28, 0xffff, RZ, 0xc0, !PT ;  /* 0x0000ffff1c0d7812 */ /* 0x010fe400078ec0ff */
[----:B-----5:R-:W-:Y:S01]  /*a5a60*/  LOP3.LUT R6, R29, 0xffff, RZ, 0xc0, !PT ;  /* 0x0000ffff1d067812 */ /* 0x020fe200078ec0ff */
[----:B------:R-:W4:Y:S04]  /*a5a70*/  LDL.LU R28, [R1+0xcc] ;  /* 0x0000cc00011c7983 */ /* 0x000f280000300800 */
[----:B------:R-:W5:Y:S01]  /*a5a80*/  LDL.LU R29, [R1+0x9c] ;  /* 0x00009c00011d7983 */ /* 0x000f620000300800 */
[----:B--2---:R-:W-:Y:S02]  /*a5a90*/  LOP3.LUT R11, R24, 0xffff, RZ, 0xc0, !PT ;  /* 0x0000ffff180b7812 */ /* 0x004fe400078ec0ff */
[----:B------:R-:W-:Y:S01]  /*a5aa0*/  LOP3.LUT R7, R27, 0xffff, RZ, 0xc0, !PT ;  /* 0x0000ffff1b077812 */ /* 0x000fe200078ec0ff */
[----:B------:R-:W2:Y:S04]  /*a5ab0*/  LDL.LU R24, [R1+0x98] ;  /* 0x0000980001187983 */ /* 0x000ea80000300800 */
[----:B------:R-:W4:Y:S01]  /*a5ac0*/  LDL.LU R27, [R1+0x14] ;  /* 0x00001400011b7983 */ /* 0x000f220000300800 */
[----:B------:R-:W-:-:S03]  /*a5ad0*/  LOP3.LUT R14, R0, 0xffff, RZ, 0xc0, !PT ;  /* 0x0000ffff000e7812 */ /* 0x000fc600078ec0ff */
[----:B------:R-:W5:Y:S01]  /*a5ae0*/  LDL.LU R0, [R1+0x10] ;  /* 0x0000100001007983 */ /* 0x000f620000300800 */
[----:B------:R-:W-:-:S04]  /*a5af0*/  SHF.R.U32.HI R10, RZ, 0x8, R9 ;  /* 0x00000008ff0a7819 */ /* 0x000fc80000011609 */
[----:B------:R-:W-:Y:S02]  /*a5b00*/  LOP3.LUT R10, R10, 0xffff, RZ, 0xc0, !PT ;  /* 0x0000ffff0a0a7812 */ /* 0x000fe400078ec0ff */
[----:B------:R-:W-:Y:S02]  /*a5b10*/  LOP3.LUT R12, R8, 0xffff, RZ, 0xc0, !PT ;  /* 0x0000ffff080c7812 */ /* 0x000fe400078ec0ff */
[----:B------:R-:W-:Y:S02]  /*a5b20*/  LOP3.LUT R8, R19, 0xffff, RZ, 0xc0, !PT ;  /* 0x0000ffff13087812 */ /* 0x000fe400078ec0ff */
[----:B------:R-:W-:Y:S02]  /*a5b30*/  PRMT R19, R9, 0x3340, R11 ;  /* 0x0000334009137816 */ /* 0x000fe4000000000b */
[----:B------:R-:W-:Y:S02]  /*a5b40*/  SHF.R.U32.HI R9, RZ, 0x8, R13 ;  /* 0x00000008ff097819 */ /* 0x000fe4000001160d */
[----:B------:R-:W-:-:S02]  /*a5b50*/  PRMT R13, R13, 0x3340, R14 ;  /* 0x000033400d0d7816 */ /* 0x000fc4000000000e */
[----:B------:R-:W-:Y:S01]  /*a5b60*/  SHF.R.U32.HI R11, RZ, 0x8, R11 ;  /* 0x00000008ff0b7819 */ /* 0x000fe2000001160b */
[----:B------:R0:W-:Y:S04]  /*a5b70*/  STL [R1+0x15cc], R19 ;  /* 0x0015cc1301007387 */ /* 0x0001e80000100800 */
[----:B------:R1:W-:Y:S01]  /*a5b80*/  STL [R1+0x15c8], R13 ;  /* 0x0015c80d01007387 */ /* 0x0003e20000100800 */
[----:B------:R-:W-:Y:S02]  /*a5b90*/  SHF.R.U32.HI R14, RZ, 0x8, R14 ;  /* 0x00000008ff0e7819 */ /* 0x000fe4000001160e */
[----:B------:R-:W-:Y:S02]  /*a5ba0*/  LOP3.LUT R11, R11, 0xffff, RZ, 0xc0, !PT ;  /* 0x0000ffff0b0b7812 */ /* 0x000fe400078ec0ff */
[----:B------:R-:W-:-:S02]  /*a5bb0*/  LOP3.LUT R9, R9, 0xffff, RZ, 0xc0, !PT ;  /* 0x0000ffff09097812 */ /* 0x000fc400078ec0ff */
[----:B0-----:R-:W-:Y:S02]  /*a5bc0*/  PRMT R19, R12, 0x3340, R6 ;  /* 0x000033400c137816 */ /* 0x001fe40000000006 */
[----:B-1----:R-:W-:Y:S02]  /*a5bd0*/  SHF.R.U32.HI R13, RZ, 0x8, R12 ;  /* 0x00000008ff0d7819 */ /* 0x002fe4000001160c */
[----:B------:R-:W-:Y:S02]  /*a5be0*/  SHF.R.U32.HI R12, RZ, 0x8, R8 ;  /* 0x00000008ff0c7819 */ /* 0x000fe40000011608 */
[----:B------:R-:W-:Y:S02]  /*a5bf0*/  SHF.R.U32.HI R6, RZ, 0x8, R6 ;  /* 0x00000008ff067819 */ /* 0x000fe40000011606 */
[--C-:B------:R-:W-:Y:S02]  /*a5c00*/  PRMT R8, R8, 0x3340, R7.reuse ;  /* 0x0000334008087816 */ /* 0x100fe40000000007 */
[----:B------:R-:W-:-:S02]  /*a5c10*/  SHF.R.U32.HI R7, RZ, 0x8, R7 ;  /* 0x00000008ff077819 */ /* 0x000fc40000011607 */
[----:B------:R-:W-:Y:S02]  /*a5c20*/  LOP3.LUT R14, R14, 0xffff, RZ, 0xc0, !PT ;  /* 0x0000ffff0e0e7812 */ /* 0x000fe400078ec0ff */
[----:B------:R-:W-:Y:S02]  /*a5c30*/  LOP3.LUT R13, R13, 0xffff, RZ, 0xc0, !PT ;  /* 0x0000ffff0d0d7812 */ /* 0x000fe400078ec0ff */
[----:B------:R-:W-:Y:S02]  /*a5c40*/  LOP3.LUT R6, R6, 0xffff, RZ, 0xc0, !PT ;  /* 0x0000ffff06067812 */ /* 0x000fe400078ec0ff */
[----:B------:R-:W-:Y:S02]  /*a5c50*/  LOP3.LUT R12, R12, 0xffff, RZ, 0xc0, !PT ;  /* 0x0000ffff0c0c7812 */ /* 0x000fe400078ec0ff */
[----:B------:R-:W-:Y:S01]  /*a5c60*/  LOP3.LUT R7, R7, 0xffff, RZ, 0xc0, !PT ;  /* 0x0000ffff07077812 */ /* 0x000fe200078ec0ff */
[----:B------:R-:W-:Y:S01]  /*a5c70*/  STL [R1+0x1560], R19 ;  /* 0x0015601301007387 */ /* 0x000fe20000100800 */
[----:B------:R-:W-:-:S03]  /*a5c80*/  PRMT R10, R10, 0x3340, R11 ;  /* 0x000033400a0a7816 */ /* 0x000fc6000000000b */
[----:B------:R0:W-:Y:S01]  /*a5c90*/  STL [R1+0x1568], R8 ;  /* 0x0015680801007387 */ /* 0x0001e20000100800 */
[----:B------:R-:W-:-:S03]  /*a5ca0*/  PRMT R9, R9, 0x3340, R14 ;  /* 0x0000334009097816 */ /* 0x000fc6000000000e */
[----:B------:R-:W-:Y:S04]  /*a5cb0*/  STL [R1+0x14e4], R10 ;  /* 0x0014e40a01007387 */ /* 0x000fe80000100800 */
[----:B------:R3:W-:Y:S01]  /*a5cc0*/  STL [R1+0x14e0], R9 ;  /* 0x0014e00901007387 */ /* 0x0007e20000100800 */
[----:B0-----:R-:W-:Y:S02]  /*a5cd0*/  PRMT R8, R13, 0x3340, R6 ;  /* 0x000033400d087816 */ /* 0x001fe40000000006 */
[----:B------:R-:W-:-:S03]  /*a5ce0*/  PRMT R6, R12, 0x3340, R7 ;  /* 0x000033400c067816 */ /* 0x000fc60000000007 */
[----:B------:R-:W-:Y:S04]  /*a5cf0*/  STL [R1+0x1410], R8 ;  /* 0x0014100801007387 */ /* 0x000fe80000100800 */
[----:B------:R4:W-:Y:S04]  /*a5d00*/  STL [R1+0x1420], R6 ;  /* 0x0014200601007387 */ /* 0x0009e80000100800 */
[----:B------:R-:W2:Y:S01]  /*a5d10*/  LDL.LU R14, [R1+0x17c] ;  /* 0x00017c00010e7983 */ /* 0x000ea20000300800 */
[----:B---3--:R-:W-:Y:S02]  /*a5d20*/  LOP3.LUT R9, R18, 0xffff, RZ, 0xc0, !PT ;  /* 0x0000ffff12097812 */ /* 0x008fe400078ec0ff */
[----:B----4-:R-:W-:-:S02]  /*a5d30*/  LOP3.LUT R6, R27, 0xffff, RZ, 0xc0, !PT ;  /* 0x0000ffff1b067812 */ /* 0x010fc400078ec0ff */
[----:B-----5:R-:W-:Y:S02]  /*a5d40*/  LOP3.LUT R7, R0, 0xffff, RZ, 0xc0, !PT ;  /* 0x0000ffff00077812 */ /* 0x020fe400078ec0ff */
[----:B------:R-:W-:Y:S02]  /*a5d50*/  PRMT R0, R9, 0x3340, R6 ;  /* 0x0000334009007816 */ /* 0x000fe40000000006 */
[----:B------:R-:W-:Y:S02]  /*a5d60*/  LOP3.LUT R10, R28, 0xffff, RZ, 0xc0, !PT ;  /* 0x0000ffff1c0a7812 */ /* 0x000fe400078ec0ff */
[----:B------:R-:W-:Y:S01]  /*a5d70*/  LOP3.LUT R11, R29, 0xffff, RZ, 0xc0, !PT ;  /* 0x0000ffff1d0b7812 */ /* 0x000fe200078ec0ff */
[----:B------:R0:W-:Y:S04]  /*a5d80*/  STL [R1+0x15c4], R0 ;  /* 0x0015c40001007387 */ /* 0x0001e80000100800 */
[----:B------:R-:W3:Y:S04]  /*a5d90*/  LDL.LU R19, [R1+0x178] ;  /* 0x0001780001137983 */ /* 0x000ee80000300800 */
[----:B------:R-:W4:Y:S04]  /*a5da0*/  LDL.LU R18, [R1+0x130] ;  /* 0x0001300001127983 */ /* 0x000f280000300800 */
[----:B------:R-:W5:Y:S01]  /*a5db0*/  LDL.LU R28, [R1+0xec] ;  /* 0x0000ec00011c7983 */ /* 0x000f620000300800 */
[----:B--2---:R-:W-:-:S03]  /*a5dc0*/  LOP3.LUT R8, R24, 0xffff, RZ, 0xc0, !PT ;  /* 0x0000ffff18087812 */ /* 0x004fc600078ec0ff */
[----:B------:R-:W2:Y:S04]  /*a5dd0*/  LDL.LU R29, [R1+0x70] ;  /* 0x00007000011d7983 */ /* 0x000ea80000300800 */
[----:B------:R-:W5:Y:S04]  /*a5de0*/  LDL.LU R24, [R1+0x6c] ;  /* 0x00006c0001187983 */ /* 0x000f680000300800 */
[----:B------:R-:W5:Y:S04]  /*a5df0*/  LDL.LU R27, [R1+0x44] ;  /* 0x00004400011b7983 */ /* 0x000f680000300800 */
[----:B0-----:R-:W5:Y:S01]  /*a5e00*/  LDL.LU R0, [R1+0x24] ;  /* 0x0000240001007983 */ /* 0x001f620000300800 */
[----:B------:R-:W-:-:S02]  /*a5e10*/  PRMT R13, R10, 0x3340, R7 ;  /* 0x000033400a0d7816 */ /* 0x000fc40000000007 */
[----:B------:R-:W-:Y:S02]  /*a5e20*/  SHF.R.U32.HI R12, RZ, 0x8, R9 ;  /* 0x00000008ff0c7819 */ /* 0x000fe40000011609 */
[----:B------:R-:W-:Y:S02]  /*a5e30*/  SHF.R.U32.HI R9, RZ, 0x8, R6 ;  /* 0x00000008ff097819 */ /* 0x000fe40000011606 */
[----:B------:R-:W-:Y:S02]  /*a5e40*/  SHF.R.U32.HI R6, RZ, 0x8, R10 ;  /* 0x00000008ff067819 */ /* 0x000fe4000001160a */
[----:B------:R-:W-:Y:S01]  /*a5e50*/  SHF.R.U32.HI R10, RZ, 0x8, R7 ;  /* 0x00000008ff0a7819 */ /* 0x000fe20000011607 */
[----:B------:R0:W-:Y:S01]  /*a5e60*/  STL [R1+0x15c0], R13 ;  /* 0x0015c00d01007387 */ /* 0x0001e20000100800 */
[----:B------:R-:W-:Y:S02]  /*a5e70*/  SHF.R.U32.HI R7, RZ, 0x8, R11 ;  /* 0x00000008ff077819 */ /* 0x000fe4000001160b */
[----:B------:R-:W-:-:S02]  /*a5e80*/  LOP3.LUT R12, R12, 0xffff, RZ, 0xc0, !PT ;  /* 0x0000ffff0c0c7812 */ /* 0x000fc400078ec0ff */
[----:B------:R-:W-:Y:S02]  /*a5e90*/  LOP3.LUT R9, R9, 0xffff, RZ, 0xc0, !PT ;  /* 0x0000ffff09097812 */ /* 0x000fe400078ec0ff */
[----:B------:R-:W-:Y:S02]  /*a5ea0*/  LOP3.LUT R6, R6, 0xffff, RZ, 0xc0, !PT ;  /* 0x0000ffff06067812 */ /* 0x000fe400078ec0ff */
[----:B------:R-:W-:Y:S02]  /*a5eb0*/  LOP3.LUT R10, R10, 0xffff, RZ, 0xc0, !PT ;  /* 0x0000ffff0a0a7812 */ /* 0x000fe400078ec0ff */
[--C-:B0-----:R-:W-:Y:S02]  /*a5ec0*/  PRMT R13, R11, 0x3340, R4.reuse ;  /* 0x000033400b0d7816 */ /* 0x101fe40000000004 */
[----:B------:R-:W-:Y:S02]  /*a5ed0*/  SHF.R.U32.HI R4, RZ, 0x8, R4 ;  /* 0x00000008ff047819 */ /* 0x000fe40000011604 */
[----:B------:R-:W-:-:S02]  /*a5ee0*/  SHF.R.U32.HI R11, RZ, 0x8, R8 ;  /* 0x00000008ff0b7819 */ /* 0x000fc40000011608 */
[--C-:B------:R-:W-:Y:S02]  /*a5ef0*/  PRMT R8, R8, 0x3340, R5.reuse ;  /* 0x0000334008087816 */ /* 0x100fe40000000005 */
[----:B------:R-:W-:Y:S02]  /*a5f00*/  SHF.R.U32.HI R5, RZ, 0x8, R5 ;  /* 0x00000008ff057819 */ /* 0x000fe40000011605 */
[----:B------:R-:W-:Y:S02]  /*a5f10*/  PRMT R9, R12, 0x3340, R9 ;  /* 0x000033400c097816 */ /* 0x000fe40000000009 */
[----:B------:R-:W-:Y:S02]  /*a5f20*/  LOP3.LUT R7, R7, 0xffff, RZ, 0xc0, !PT ;  /* 0x0000ffff07077812 */ /* 0x000fe400078ec0ff */
[----:B------:R-:W-:Y:S01]  /*a5f30*/  LOP3.LUT R4, R4, 0xffff, RZ, 0xc0, !PT ;  /* 0x0000ffff04047812 */ /* 0x000fe200078ec0ff */
[----:B------:R-:W-:Y:S04]  /*a5f40*/  STL [R1+0x15bc], R13 ;  /* 0x0015bc0d01007387 */ /* 0x000fe80000100800 */
[----:B------:R0:W-:Y:S01]  /*a5f50*/  STL [R1+0x15b8], R8 ;  /* 0x0015b80801007387 */ /* 0x0001e20000100800 */
[----:B------:R-:W-:-:S02]  /*a5f60*/  LOP3.LUT R11, R11, 0xffff, RZ, 0xc0, !PT ;  /* 0x0000ffff0b0b7812 */ /* 0x000fc400078ec0ff */
[----:B------:R-:W-:Y:S01]  /*a5f70*/  LOP3.LUT R5, R5, 0xffff, RZ, 0xc0, !PT ;  /* 0x0000ffff05057812 */ /* 0x000fe200078ec0ff */
[----:B------:R2:W-:Y:S01]  /*a5f80*/  STL [R1+0x14c4], R9 ;  /* 0x0014c40901007387 */ /* 0x0005e20000100800 */
[----:B0-----:R-:W-:Y:S02]  /*a5f90*/  PRMT R8, R6, 0x3340, R10 ;  /* 0x0000334006087816 */ /* 0x001fe4000000000a */
[----:B------:R-:W-:Y:S02]  /*a5fa0*/  PRMT R6, R7, 0x3340, R4 ;  /* 0x0000334007067816 */ /* 0x000fe40000000004 */
[----:B------:R-:W-:Y:S01]  /*a5fb0*/  PRMT R4, R11, 0x3340, R5 ;  /* 0x000033400b047816 */ /* 0x000fe20000000005 */
[----:B------:R-:W-:Y:S04]  /*a5fc0*/  STL [R1+0x14c0], R8 ;  /* 0x0014c00801007387 */ /* 0x000fe80000100800 */
[----:B------:R0:W-:Y:S04]  /*a5fd0*/  STL [R1+0x14bc], R6 ;  /* 0x0014bc0601007387 */ /* 0x0001e80000100800 */
[----:B------:R1:W-:Y:S01]  /*a5fe0*/  STL [R1+0x14b8], R4 ;  /* 0x0014b80401007387 */ /* 0x0003e20000100800 */
[----:B------:R-:W-:-:S02]  /*a5ff0*/  LOP3.LUT R7, R14, 0xffff, RZ, 0xc0, !PT ;  /* 0x0000ffff0e077812 */ /* 0x000fc400078ec0ff */
[----:B--2---:R-:W-:Y:S02]  /*a6000*/  LOP3.LUT R9, R29, 0xffff, RZ, 0xc0, !PT ;  /* 0x0000ffff1d097812 */ /* 0x004fe400078ec0ff */
[----:B---3--:R-:W-:Y:S02]  /*a6010*/  LOP3.LUT R11, R19, 0xffff, RZ, 0xc0, !PT ;  /* 0x0000ffff130b7812 */ /* 0x008fe400078ec0ff */
[----:B----4-:R-:W-:Y:S01]  /*a6020*/  LOP3.LUT R10, R18, 0xffff, RZ, 0xc0, !PT ;  /* 0x0000ffff120a7812 */ /* 0x010fe200078ec0ff */
[----:B------:R-:W2:Y:S04]  /*a6030*/  LDL.LU R19, [R1+0x19c] ;  /* 0x00019c0001137983 */ /* 0x000ea80000300800 */
[----:B------:R-:W3:Y:S01]  /*a6040*/  LDL.LU R18, [R1+0x198] ;  /* 0x0001980001127983 */ /* 0x000ee20000300800 */
[----:B-----5:R-:W-:-:S02]  /*a6050*/  LOP3.LUT R5, R0, 0xffff, RZ, 0xc0, !PT ;  /* 0x0000ffff00057812 */ /* 0x020fc400078ec0ff */
[----:B------:R-:W-:Y:S02]  /*a6060*/  PRMT R0, R7, 0x3340, R9 ;  /* 0x0000334007007816 */ /* 0x000fe40000000009 */
[----:B0-----:R-:W-:Y:S02]  /*a6070*/  LOP3.LUT R6, R28, 0xffff, RZ, 0xc0, !PT ;  /* 0x0000ffff1c067812 */ /* 0x001fe400078ec0ff */
[----:B------:R-:W-:Y:S01]  /*a6080*/  LOP3.LUT R12, R24, 0xffff, RZ, 0xc0, !PT ;  /* 0x0000ffff180c7812 */ /* 0x000fe200078ec0ff */
[----:B------:R0:W-:Y:S04]  /*a6090*/  STL [R1+0x15b4], R0 ;  /* 0x0015b40001007387 */ /* 0x0001e80000100800 */
[----:B------:R-:W4:Y:S04]  /*a60a0*/  LDL.LU R28, [R1+0x108] ;  /* 0x00010800011c7983 */ /* 0x000f280000300800 */
[----:B------:R-:W5:Y:S04]  /*a60b0*/  LDL.LU R29, [R1+0xc8] ;  /* 0x0000c800011d7983 */ /* 0x000f680000300800 */
[----:B------:R-:W4:Y:S01]  /*a60c0*/  LDL.LU R24, [R1+0x84] ;  /* 0x0000840001187983 */ /* 0x000f220000300800 */
[----:B-1----:R-:W-:-:S03]  /*a60d0*/  LOP3.LUT R4, R27, 0xffff, RZ, 0xc0, !PT ;  /* 0x0000ffff1b047812 */ /* 0x002fc600078ec0ff */
[----:B------:R-:W5:Y:S04]  /*a60e0*/  LDL.LU R27, [R1+0x80] ;  /* 0x00008000011b7983 */ /* 0x000f680000300800 */
[----:B0-----:R-:W5:Y:S01]  /*a60f0*/  LDL.LU R0, [R1+0x34] ;  /* 0x0000340001007983 */ /* 0x001f620000300800 */
[----:B------:R-:W-:Y:S02]  /*a6100*/  PRMT R13, R11, 0x3340, R12 ;  /* 0x000033400b0d7816 */ /* 0x000fe4000000000c */
[----:B------:R-:W-:Y:S02]  /*a6110*/  SHF.R.U32.HI R8, RZ, 0x8, R7 ;  /* 0x00000008ff087819 */ /* 0x000fe40000011607 */
[----:B------:R-:W-:Y:S02]  /*a6120*/  SHF.R.U32.HI R9, RZ, 0x8, R9 ;  /* 0x00000008ff097819 */ /* 0x000fe40000011609 */
[----:B------:R-:W-:-:S02]  /*a6130*/  SHF.R.U32.HI R7, RZ, 0x8, R11 ;  /* 0x00000008ff077819 */ /* 0x000fc4000001160b */
[----:B------:R-:W-:Y:S01]  /*a6140*/  SHF.R.U32.HI R12, RZ, 0x8, R12 ;  /* 0x00000008ff0c7819 */ /* 0x000fe2000001160c */
[----:B------:R0:W-:Y:S01]  /*a6150*/  STL [R1+0x15b0], R13 ;  /* 0x0015b00d01007387 */ /* 0x0001e20000100800 */
[----:B------:R-:W-:Y:S02]  /*a6160*/  SHF.R.U32.HI R11, RZ, 0x8, R10 ;  /* 0x00000008ff0b7819 */ /* 0x000fe4000001160a */
[----:B------:R-:W-:Y:S02]  /*a6170*/  LOP3.LUT R8, R8, 0xffff, RZ, 0xc0, !PT ;  /* 0x0000ffff08087812 */ /* 0x000fe400078ec0ff */
[----:B------:R-:W-:Y:S02]  /*a6180*/  LOP3.LUT R9, R9, 0xffff, RZ, 0xc0, !PT ;  /* 0x0000ffff09097812 */ /* 0x000fe400078ec0ff */
[----:B------:R-:W-:Y:S02]  /*a6190*/  LOP3.LUT R7, R7, 0xffff, RZ, 0xc0, !PT ;  /* 0x0000ffff07077812 */ /* 0x000fe400078ec0ff */
[----:B------:R-:W-:-:S02]  /*a61a0*/  LOP3.LUT R12, R12, 0xffff, RZ, 0xc0, !PT ;  /* 0x0000ffff0c0c7812 */ /* 0x000fc400078ec0ff */
[----:B0-----:R-:W-:Y:S02]  /*a61b0*/  PRMT R13, R10, 0x3340, R4 ;  /* 0x000033400a0d7816 */ /* 0x001fe40000000004 */
[----:B------:R-:W-:Y:S02]  /*a61c0*/  SHF.R.U32.HI R10, RZ, 0x8, R6 ;  /* 0x00000008ff0a7819 */ /* 0x000fe40000011606 */
[--C-:B------:R-:W-:Y:S02]  /*a61d0*/  PRMT R6, R6, 0x3340, R5.reuse ;  /* 0x0000334006067816 */ /* 0x100fe40000000005 */
[----:B------:R-:W-:Y:S02]  /*a61e0*/  SHF.R.U32.HI R4, RZ, 0x8, R4 ;  /* 0x00000008ff047819 */ /* 0x000fe40000011604 */
[----:B------:R-:W-:Y:S01]  /*a61f0*/  SHF.R.U32.HI R5, RZ, 0x8, R5 ;  /* 0x00000008ff057819 */ /* 0x000fe20000011605 */
[----:B------:R-:W-:Y:S04]  /*a6200*/  STL [R1+0x15ac], R13 ;  /* 0x0015ac0d01007387 */ /* 0x000fe80000100800 */
[----:B------:R0:W-:Y:S01]  /*a6210*/  STL [R1+0x15a8], R6 ;  /* 0x0015a80601007387 */ /* 0x0001e20000100800 */
[----:B------:R-:W-:-:S02]  /*a6220*/  PRMT R8, R8, 0x3340, R9 ;  /* 0x0000334008087816 */ /* 0x000fc40000000009 */
[----:B------:R-:W-:Y:S02]  /*a6230*/  LOP3.LUT R11, R11, 0xffff, RZ, 0xc0, !PT ;  /* 0x0000ffff0b0b7812 */ /* 0x000fe400078ec0ff */
[----:B------:R-:W-:Y:S02]  /*a6240*/  LOP3.LUT R4, R4, 0xffff, RZ, 0xc0, !PT ;  /* 0x0000ffff04047812 */ /* 0x000fe400078ec0ff */
[----:B------:R-:W-:Y:S02]  /*a6250*/  LOP3.LUT R10, R10, 0xffff, RZ, 0xc0, !PT ;  /* 0x0000ffff0a0a7812 */ /* 0x000fe400078ec0ff */
[----:B------:R-:W-:Y:S01]  /*a6260*/  LOP3.LUT R5, R5, 0xffff, RZ, 0xc0, !PT ;  /* 0x0000ffff05057812 */ /* 0x000fe200078ec0ff */
[----:B------:R-:W-:Y:S01]  /*a6270*/  STL [R1+0x14a4], R8 ;  /* 0x0014a40801007387 */ /* 0x000fe20000100800 */
[----:B0-----:R-:W-:-:S05]  /*a6280*/  PRMT R6, R7, 0x3340, R12 ;  /* 0x0000334007067816 */ /* 0x001fca000000000c */
[----:B------:R0:W-:Y:S02]  /*a6290*/  STL [R1+0x14a0], R6 ;  /* 0x0014a00601007387 */ /* 0x0001e40000100800 */
[----:B0-----:R-:W-:Y:S02]  /*a62a0*/  PRMT R6, R11, 0x3340, R4 ;  /* 0x000033400b067816 */ /* 0x001fe40000000004 */
[----:B------:R-:W-:-:S03]  /*a62b0*/  PRMT R4, R10, 0x3340, R5 ;  /* 0x000033400a047816 */ /* 0x000fc60000000005 */
[----:B------:R-:W-:Y:S04]  /*a62c0*/  STL [R1+0x149c], R6 ;  /* 0x00149c0601007387 */ /* 0x000fe80000100800 */
[----:B------:R4:W-:Y:S04]  /*a62d0*/  STL [R1+0x1490], R4 ;  /* 0x0014900401007387 */ /* 0x0009e80000100800 */
[----:B------:R-:W5:Y:S01]  /*a62e0*/  LDL.LU R14, [R1+0x168] ;  /* 0x00016800010e7983 */ /* 0x000f620000300800 */
[----:B--2---:R-:W-:Y:S02]  /*a62f0*/  LOP3.LUT R10, R19, 0xffff, RZ, 0xc0, !PT ;  /* 0x0000ffff130a7812 */ /* 0x004fe400078ec0ff */
[----:B---3--:R-:W-:Y:S01]  /*a6300*/  LOP3.LUT R7, R18, 0xffff, RZ, 0xc0, !PT ;  /* 0x0000ffff12077812 */ /* 0x008fe200078ec0ff */
[----:B------:R-:W2:Y:S01]  /*a6310*/  LDL.LU R19, [R1+0x164] ;  /* 0x0001640001137983 */ /* 0x000ea20000300800 */
        /* <DEDUP_REMOVED lines=9> */
[----:B------:R-:W-:-:S03]  /*a63b0*/  LOP3.LUT R5, R27, 0xffff, RZ, 0xc0, !PT ;  /* 0x0000ffff1b057812 */ /* 0x000fc600078ec0ff */
[----:B------:R-:W2:Y:S04]  /*a63c0*/  LDL.LU R24, [R1+0x64] ;  /* 0x0000640001187983 */ /* 0x000ea80000300800 */
[----:B------:R-:W2:Y:S04]  /*a63d0*/  LDL.LU R27, [R1+0x40] ;  /* 0x00004000011b7983 */ /* 0x000ea80000300800 */
[----:B0-----:R-:W2:Y:S01]  /*a63e0*/  LDL.LU R0, [R1+0x3c] ;  /* 0x00003c0001007983 */ /* 0x001ea20000300800 */
[----:B------:R-:W-:Y:S02]  /*a63f0*/  PRMT R12, R7, 0x3340, R5 ;  /* 0x00003340070c7816 */ /* 0x000fe40000000005 */
[----:B------:R-:W-:-:S02]  /*a6400*/  SHF.R.U32.HI R11, RZ, 0x8, R10 ;  /* 0x00000008ff0b7819 */ /* 0x000fc4000001160a */
[----:B------:R-:W-:Y:S02]  /*a6410*/  SHF.R.U32.HI R10, RZ, 0x8, R4 ;  /* 0x00000008ff0a7819 */ /* 0x000fe40000011604 */
[----:B------:R-:W-:Y:S02]  /*a6420*/  SHF.R.U32.HI R4, RZ, 0x8, R7 ;  /* 0x00000008ff047819 */ /* 0x000fe40000011607 */
[----:B------:R-:W-:Y:S01]  /*a6430*/  SHF.R.U32.HI R7, RZ, 0x8, R9 ;  /* 0x00000008ff077819 */ /* 0x000fe20000011609 */
[----:B------:R0:W-:Y:S01]  /*a6440*/  STL [R1+0x15a0], R12 ;  /* 0x0015a00c01007387 */ /* 0x0001e20000100800 */
[----:B------:R-:W-:Y:S02]  /*a6450*/  SHF.R.U32.HI R5, RZ, 0x8, R5 ;  /* 0x00000008ff057819 */ /* 0x000fe40000011605 */
[----:B------:R-:W-:Y:S02]  /*a6460*/  LOP3.LUT R7, R7, 0xffff, RZ, 0xc0, !PT ;  /* 0x0000ffff07077812 */ /* 0x000fe400078ec0ff */
[----:B0-----:R-:W-:-:S02]  /*a6470*/  PRMT R12, R9, 0x3340, R6 ;  /* 0x00003340090c7816 */ /* 0x001fc40000000006 */
[----:B------:R-:W-:Y:S02]  /*a6480*/  SHF.R.U32.HI R9, RZ, 0x8, R8 ;  /* 0x00000008ff097819 */ /* 0x000fe40000011608 */
[----:B------:R-:W-:Y:S02]  /*a6490*/  SHF.R.U32.HI R6, RZ, 0x8, R6 ;  /* 0x00000008ff067819 */ /* 0x000fe40000011606 */
[--C-:B------:R-:W-:Y:S02]  /*a64a0*/  PRMT R8, R8, 0x3340, R15.reuse ;  /* 0x0000334008087816 */ /* 0x100fe4000000000f */
[----:B------:R-:W-:Y:S02]  /*a64b0*/  SHF.R.U32.HI R15, RZ, 0x8, R15 ;  /* 0x00000008ff0f7819 */ /* 0x000fe4000001160f */
[----:B------:R-:W-:Y:S02]  /*a64c0*/  LOP3.LUT R9, R9, 0xffff, RZ, 0xc0, !PT ;  /* 0x0000ffff09097812 */ /* 0x000fe400078ec0ff */
[----:B------:R-:W-:Y:S01]  /*a64d0*/  LOP3.LUT R6, R6, 0xffff, RZ, 0xc0, !PT ;  /* 0x0000ffff06067812 */ /* 0x000fe200078ec0ff */
[----:B------:R-:W-:Y:S01]  /*a64e0*/  STL [R1+0x159c], R12 ;  /* 0x00159c0c01007387 */ /* 0x000fe20000100800 */
[----:B------:R-:W-:-:S02]  /*a64f0*/  LOP3.LUT R15, R15, 0xffff, RZ, 0xc0, !PT ;  /* 0x0000ffff0f0f7812 */ /* 0x000fc400078ec0ff */
[----:B------:R-:W-:Y:S02]  /*a6500*/  LOP3.LUT R11, R11, 0xffff, RZ, 0xc0, !PT ;  /* 0x0000ffff0b0b7812 */ /* 0x000fe400078ec0ff */
[----:B------:R-:W-:Y:S01]  /*a6510*/  LOP3.LUT R10, R10, 0xffff, RZ, 0xc0, !PT ;  /* 0x0000ffff0a0a7812 */ /* 0x000fe200078ec0ff */
[----:B------:R0:W-:Y:S01]  /*a6520*/  STL [R1+0x1598], R8 ;  /* 0x0015980801007387 */ /* 0x0001e20000100800 */
[----:B------:R-:W-:Y:S02]  /*a6530*/  LOP3.LUT R4, R4, 0xffff, RZ, 0xc0, !PT ;  /* 0x0000ffff04047812 */ /* 0x000fe400078ec0ff */
[----:B------:R-:W-:-:S04]  /*a6540*/  LOP3.LUT R5, R5, 0xffff, RZ, 0xc0, !PT ;  /* 0x0000ffff05057812 */ /* 0x000fc800078ec0ff */
[----:B------:R-:W-:Y:S02]  /*a6550*/  PRMT R4, R4, 0x3340, R5 ;  /* 0x0000334004047816 */ /* 0x000fe40000000005 */
[----:B0-----:R-:W-:Y:S02]  /*a6560*/  PRMT R8, R7, 0x3340, R6 ;  /* 0x0000334007087816 */ /* 0x001fe40000000006 */
[----:B------:R-:W-:Y:S02]  /*a6570*/  PRMT R7, R9, 0x3340, R15 ;  /* 0x0000334009077816 */ /* 0x000fe4000000000f */
[----:B------:R-:W-:Y:S01]  /*a6580*/  PRMT R6, R11, 0x3340, R10 ;  /* 0x000033400b067816 */ /* 0x000fe2000000000a */
[----:B------:R-:W-:Y:S04]  /*a6590*/  STL [R1+0x1480], R8 ;  /* 0x0014800801007387 */ /* 0x000fe80000100800 */
[----:B------:R-:W-:Y:S04]  /*a65a0*/  STL [R1+0x147c], R7 ;  /* 0x00147c0701007387 */ /* 0x000fe80000100800 */
[----:B------:R4:W-:Y:S04]  /*a65b0*/  STL [R1+0x1478], R6 ;  /* 0x0014780601007387 */ /* 0x0009e80000100800 */
[----:B------:R0:W-:Y:S01]  /*a65c0*/  STL [R1+0x1474], R4 ;  /* 0x0014740401007387 */ /* 0x0001e20000100800 */
[----:B---3--:R-:W-:-:S02]  /*a65d0*/  LOP3.LUT R10, R18, 0xffff, RZ, 0xc0, !PT ;  /* 0x0000ffff120a7812 */ /* 0x008fc400078ec0ff */
[----:B----4-:R-:W-:Y:S01]  /*a65e0*/  LOP3.LUT R6, R28, 0xffff, RZ, 0xc0, !PT ;  /* 0x0000ffff1c067812 */ /* 0x010fe200078ec0ff */
[----:B------:R-:W3:Y:S01]  /*a65f0*/  LDL.LU R18, [R1+0x1e0] ;  /* 0x0001e00001127983 */ /* 0x000ee20000300800 */
[----:B-----5:R-:W-:-:S03]  /*a6600*/  LOP3.LUT R8, R29, 0xffff, RZ, 0xc0, !PT ;  /* 0x0000ffff1d087812 */ /* 0x020fc600078ec0ff */
[----:B------:R-:W4:Y:S01]  /*a6610*/  LDL.LU R28, [R1+0x1d8] ;  /* 0x0001d800011c7983 */ /* 0x000f220000300800 */
[----:B--2---:R-:W-:-:S03]  /*a6620*/  LOP3.LUT R12, R24, 0xffff, RZ, 0xc0, !PT ;  /* 0x0000ffff180c7812 */ /* 0x004fc600078ec0ff */
[----:B------:R-:W2:Y:S01]  /*a6630*/  LDL.LU R29, [R1+0x100] ;  /* 0x00010000011d7983 */ /* 0x000ea20000300800 */
[----:B0-----:R-:W-:-:S03]  /*a6640*/  LOP3.LUT R4, R27, 0xffff, RZ, 0xc0, !PT ;  /* 0x0000ffff1b047812 */ /* 0x001fc600078ec0ff */
[----:B------:R-:W5:Y:S04]  /*a6650*/  LDL.LU R24, [R1+0xfc] ;  /* 0x0000fc0001187983 */ /* 0x000f680000300800 */
[----:B------:R-:W4:Y:S01]  /*a6660*/  LDL.LU R27, [R1+0xc4] ;  /* 0x0000c400011b7983 */ /* 0x000f220000300800 */
[----:B------:R-:W-:-:S03]  /*a6670*/  LOP3.LUT R5, R0, 0xffff, RZ, 0xc0, !PT ;  /* 0x0000ffff00057812 */ /* 0x000fc600078ec0ff */
[----:B------:R-:W2:Y:S01]  /*a6680*/  LDL.LU R0, [R1+0xc0] ;  /* 0x0000c00001007983 */ /* 0x000ea20000300800 */
[----:B------:R-:W-:Y:S02]  /*a6690*/  LOP3.LUT R7, R14, 0xffff, RZ, 0xc0, !PT ;  /* 0x0000ffff0e077812 */ /* 0x000fe400078ec0ff */
[----:B------:R-:W-:Y:S02]  /*a66a0*/  LOP3.LUT R11, R19, 0xffff, RZ, 0xc0, !PT ;  /* 0x0000ffff130b7812 */ /* 0x000fe400078ec0ff */
[----:B------:R-:W-:Y:S02]  /*a66b0*/  SHF.R.U32.HI R9, RZ, 0x8, R7 ;  /* 0x00000008ff097819 */ /* 0x000fe40000011607 */
[----:B------:R-:W-:Y:S02]  /*a66c0*/  PRMT R7, R7, 0x3340, R8 ;  /* 0x0000334007077816 */ /* 0x000fe40000000008 */
[----:B------:R-:W-:Y:S02]  /*a66d0*/  PRMT R13, R11, 0x3340, R12 ;  /* 0x000033400b0d7816 */ /* 0x000fe4000000000c */
[----:B------:R-:W-:Y:S01]  /*a66e0*/  SHF.R.U32.HI R8, RZ, 0x8, R8 ;  /* 0x00000008ff087819 */ /* 0x000fe20000011608 */
[----:B------:R0:W-:Y:S04]  /*a66f0*/  STL [R1+0x1594], R7 ;  /* 0x0015940701007387 */ /* 0x0001e80000100800 */
[----:B------:R1:W-:Y:S01]  /*a6700*/  STL [R1+0x1590], R13 ;  /* 0x0015900d01007387 */ /* 0x0003e20000100800 */
[----:B------:R-:W-:-:S02]  /*a6710*/  SHF.R.U32.HI R12, RZ, 0x8, R12 ;  /* 0x00000008ff0c7819 */ /* 0x000fc4000001160c */
[----:B------:R-:W-:Y:S02]  /*a6720*/  LOP3.LUT R9, R9, 0xffff, RZ, 0xc0, !PT ;  /* 0x0000ffff09097812 */ /* 0x000fe400078ec0ff */
[----:B------:R-:W-:Y:S02]  /*a6730*/  LOP3.LUT R8, R8, 0xffff, RZ, 0xc0, !PT ;  /* 0x0000ffff08087812 */ /* 0x000fe400078ec0ff */
[----:B0-----:R-:W-:Y:S02]  /*a6740*/  SHF.R.U32.HI R7, RZ, 0x8, R11 ;  /* 0x00000008ff077819 */ /* 0x001fe4000001160b */
[----:B------:R-:W-:Y:S02]  /*a6750*/  SHF.R.U32.HI R11, RZ, 0x8, R10 ;  /* 0x00000008ff0b7819 */ /* 0x000fe4000001160a */
[----:B-1----:R-:W-:Y:S02]  /*a6760*/  PRMT R13, R10, 0x3340, R4 ;  /* 0x000033400a0d7816 */ /* 0x002fe40000000004 */
[----:B------:R-:W-:-:S02]  /*a6770*/  SHF.R.U32.HI R10, RZ, 0x8, R6 ;  /* 0x00000008ff0a7819 */ /* 0x000fc40000011606 */
[----:B------:R-:W-:Y:S02]  /*a6780*/  SHF.R.U32.HI R4, RZ, 0x8, R4 ;  /* 0x00000008ff047819 */ /* 0x000fe40000011604 */
[--C-:B------:R-:W-:Y:S02]  /*a6790*/  PRMT R6, R6, 0x3340, R5.reuse ;  /* 0x0000334006067816 */ /* 0x100fe40000000005 */
[----:B------:R-:W-:Y:S02]  /*a67a0*/  SHF.R.U32.HI R5, RZ, 0x8, R5 ;  /* 0x00000008ff057819 */ /* 0x000fe40000011605 */
[----:B------:R-:W-:Y:S02]  /*a67b0*/  LOP3.LUT R7, R7, 0xffff, RZ, 0xc0, !PT ;  /* 0x0000ffff07077812 */ /* 0x000fe400078ec0ff */
[----:B------:R-:W-:Y:S02]  /*a67c0*/  LOP3.LUT R12, R12, 0xffff, RZ, 0xc0, !PT ;  /* 0x0000ffff0c0c7812 */ /* 0x000fe400078ec0ff */
[----:B------:R-:W-:-:S02]  /*a67d0*/  LOP3.LUT R11, R11, 0xffff, RZ, 0xc0, !PT ;  /* 0x0000ffff0b0b7812 */ /* 0x000fc400078ec0ff */
        /* <DEDUP_REMOVED lines=12> */
[----:B------:R4:W-:Y:S01]  /*a68a0*/  STL [R1+0x1454], R4 ;  /* 0x0014540401007387 */ /* 0x0009e20000100800 */
[----:B------:R-:W-:Y:S02]  /*a68b0*/  LOP3.LUT R11, R16, 0xffff, RZ, 0xc0, !PT ;  /* 0x0000ffff100b7812 */ /* 0x000fe400078ec0ff */
[----:B------:R-:W-:Y:S02]  /*a68c0*/  LOP3.LUT R10, R17, 0xffff, RZ, 0xc0, !PT ;  /* 0x0000ffff110a7812 */ /* 0x000fe400078ec0ff */
[----:B---3--:R-:W-:Y:S02]  /*a68d0*/  LOP3.LUT R7, R18, 0xffff, RZ, 0xc0, !PT ;  /* 0x0000ffff12077812 */ /* 0x008fe400078ec0ff */
[----:B----4-:R-:W-:-:S02]  /*a68e0*/  LOP3.LUT R4, R27, 0xffff, RZ, 0xc0, !PT ;  /* 0x0000ffff1b047812 */ /* 0x010fc400078ec0ff */
[----:B--2---:R-:W-:Y:S02]  /*a68f0*/  LOP3.LUT R5, R0, 0xffff, RZ, 0xc0, !PT ;  /* 0x0000ffff00057812 */ /* 0x004fe400078ec0ff */
[----:B------:R-:W-:Y:S02]  /*a6900*/  PRMT R0, R7, 0x3340, R4 ;  /* 0x0000334007007816 */ /* 0x000fe40000000004 */
[----:B------:R-:W-:Y:S02]  /*a6910*/  LOP3.LUT R8, R28, 0xffff, RZ, 0xc0, !PT ;  /* 0x0000ffff1c087812 */ /* 0x000fe400078ec0ff */
[----:B------:R-:W-:Y:S01]  /*a6920*/  LOP3.LUT R9, R29, 0xffff, RZ, 0xc0, !PT ;  /* 0x0000ffff1d097812 */ /* 0x000fe200078ec0ff */
[----:B------:R-:W2:Y:S04]  /*a6930*/  LDL.LU R28, [R1+0x1b0] ;  /* 0x0001b000011c7983 */ /* 0x000ea80000300800 */
[----:B------:R-:W3:Y:S01]  /*a6940*/  LDL.LU R29, [R1+0x160] ;  /* 0x00016000011d7983 */ /* 0x000ee20000300800 */
[----:B-----5:R-:W-:-:S03]  /*a6950*/  LOP3.LUT R6, R24, 0xffff, RZ, 0xc0, !PT ;  /* 0x0000ffff18067812 */ /* 0x020fc600078ec0ff */
[----:B------:R0:W-:Y:S04]  /*a6960*/  STL [R1+0x1580], R0 ;  /* 0x0015800001007387 */ /* 0x0001e80000100800 */
[----:B------:R-:W4:Y:S04]  /*a6970*/  LDL.LU R24, [R1+0x15c] ;  /* 0x00015c0001187983 */ /* 0x000f280000300800 */
[----:B------:R-:W5:Y:S04]  /*a6980*/  LDL.LU R27, [R1+0x118] ;  /* 0x00011800011b7983 */ /* 0x000f680000300800 */
[----:B0-----:R-:W4:Y:S04]  /*a6990*/  LDL.LU R0, [R1+0xa0] ;  /* 0x0000a00001007983 */ /* 0x001f280000300800 */
[----:B------:R-:W5:Y:S04]  /*a69a0*/  LDL.LU R16, [R1+0x60] ;  /* 0x0000600001107983 */ /* 0x000f680000300800 */
[----:B------:R-:W5:Y:S01]  /*a69b0*/  LDL.LU R17, [R1+0x5c] ;  /* 0x00005c0001117983 */ /* 0x000f620000300800 */
[----:B------:R-:W-:-:S02]  /*a69c0*/  PRMT R13, R8, 0x3340, R5 ;  /* 0x00003340080d7816 */ /* 0x000fc40000000005 */
[----:B------:R-:W-:Y:S02]  /*a69d0*/  SHF.R.U32.HI R12, RZ, 0x8, R7 ;  /* 0x00000008ff0c7819 */ /* 0x000fe40000011607 */
[----:B------:R-:W-:Y:S02]  /*a69e0*/  SHF.R.U32.HI R7, RZ, 0x8, R4 ;  /* 0x00000008ff077819 */ /* 0x000fe40000011604 */
[----:B------:R-:W-:Y:S01]  /*a69f0*/  SHF.R.U32.HI R4, RZ, 0x8, R8 ;  /* 0x00000008ff047819 */ /* 0x000fe20000011608 */
[----:B------:R0:W-:Y:S01]  /*a6a00*/  STL [R1+0x1578], R13 ;  /* 0x0015780d01007387 */ /* 0x0001e20000100800 */
[----:B------:R-:W-:Y:S02]  /*a6a10*/  SHF.R.U32.HI R8, RZ, 0x8, R9 ;  /* 0x00000008ff087819 */ /* 0x000fe40000011609 */
[----:B------:R-:W-:Y:S02]  /*a6a20*/  SHF.R.U32.HI R5, RZ, 0x8, R5 ;  /* 0x00000008ff057819 */ /* 0x000fe40000011605 */
[----:B------:R-:W-:-:S02]  /*a6a30*/  LOP3.LUT R8, R8, 0xffff, RZ, 0xc0, !PT ;  /* 0x0000ffff08087812 */ /* 0x000fc400078ec0ff */
[--C-:B0-----:R-:W-:Y:S02]  /*a6a40*/  PRMT R13, R9, 0x3340, R10.reuse ;  /* 0x00003340090d7816 */ /* 0x101fe4000000000a */
[----:B------:R-:W-:Y:S02]  /*a6a50*/  SHF.R.U32.HI R10, RZ, 0x8, R10 ;  /* 0x00000008ff0a7819 */ /* 0x000fe4000001160a */
[----:B------:R-:W-:Y:S02]  /*a6a60*/  SHF.R.U32.HI R9, RZ, 0x8, R6 ;  /* 0x00000008ff097819 */ /* 0x000fe40000011606 */
[--C-:B------:R-:W-:Y:S02]  /*a6a70*/  PRMT R6, R6, 0x3340, R11.reuse ;  /* 0x0000334006067816 */ /* 0x100fe4000000000b */
[----:B------:R-:W-:Y:S02]  /*a6a80*/  SHF.R.U32.HI R11, RZ, 0x8, R11 ;  /* 0x00000008ff0b7819 */ /* 0x000fe4000001160b */
[----:B------:R-:W-:Y:S01]  /*a6a90*/  LOP3.LUT R10, R10, 0xffff, RZ, 0xc0, !PT ;  /* 0x0000ffff0a0a7812 */ /* 0x000fe200078ec0ff */
[----:B------:R-:W-:Y:S04]  /*a6aa0*/  STL [R1+0x1570], R13 ;  /* 0x0015700d01007387 */ /* 0x000fe80000100800 */
[----:B------:R0:W-:Y:S01]  /*a6ab0*/  STL [R1+0x156c], R6 ;  /* 0x00156c0601007387 */ /* 0x0001e20000100800 */
[----:B------:R-:W-:-:S02]  /*a6ac0*/  LOP3.LUT R9, R9, 0xffff, RZ, 0xc0, !PT ;  /* 0x0000ffff09097812 */ /* 0x000fc400078ec0ff */
[----:B------:R-:W-:Y:S02]  /*a6ad0*/  LOP3.LUT R11, R11, 0xffff, RZ, 0xc0, !PT ;  /* 0x0000ffff0b0b7812 */ /* 0x000fe400078ec0ff */
[----:B------:R-:W-:Y:S02]  /*a6ae0*/  LOP3.LUT R12, R12, 0xffff, RZ, 0xc0, !PT ;  /* 0x0000ffff0c0c7812 */ /* 0x000fe400078ec0ff */
[----:B------:R-:W-:Y:S02]  /*a6af0*/  LOP3.LUT R7, R7, 0xffff, RZ, 0xc0, !PT ;  /* 0x0000ffff07077812 */ /* 0x000fe400078ec0ff */
[----:B------:R-:W-:Y:S02]  /*a6b00*/  LOP3.LUT R4, R4, 0xffff, RZ, 0xc0, !PT ;  /* 0x0000ffff04047812 */ /* 0x000fe400078ec0ff */
[----:B------:R-:W-:Y:S02]  /*a6b10*/  LOP3.LUT R5, R5, 0xffff, RZ, 0xc0, !PT ;  /* 0x0000ffff05057812 */ /* 0x000fe400078ec0ff */
[----:B0-----:R-:W-:-:S02]  /*a6b20*/  PRMT R6, R8, 0x3340, R10 ;  /* 0x0000334008067816 */ /* 0x001fc4000000000a */
[----:B------:R-:W-:Y:S02]  /*a6b30*/  PRMT R8, R9, 0x3340, R11 ;  /* 0x0000334009087816 */ /* 0x000fe4000000000b */
[----:B------:R-:W-:Y:S01]  /*a6b40*/  PRMT R4, R4, 0x3340, R5 ;  /* 0x0000334004047816 */ /* 0x000fe20000000005 */
[----:B------:R0:W-:Y:S04]  /*a6b50*/  STL [R1+0x1434], R6 ;  /* 0x0014340601007387 */ /* 0x0001e80000100800 */
[----:B------:R-:W-:Y:S01]  /*a6b60*/  STL [R1+0x1430], R8 ;  /* 0x0014300801007387 */ /* 0x000fe20000100800 */
[----:B0-----:R-:W-:-:S05]  /*a6b70*/  PRMT R6, R12, 0x3340, R7 ;  /* 0x000033400c067816 */ /* 0x001fca0000000007 */
[----:B------:R-:W-:Y:S04]  /*a6b80*/  STL [R1+0x142c], R6 ;  /* 0x00142c0601007387 */ /* 0x000fe80000100800 */
[----:B------:R4:W-:Y:S01]  /*a6b90*/  STL [R1+0x1428], R4 ;  /* 0x0014280401007387 */ /* 0x0009e20000100800 */
[----:B------:R-:W-:-:S03]  /*a6ba0*/  LOP3.LUT R11, R25, 0xffff, RZ, 0xc0, !PT ;  /* 0x0000ffff190b7812 */ /* 0x000fc600078ec0ff */
[----:B------:R-:W5:Y:S04]  /*a6bb0*/  LDL.LU R25, [R1+0x3b94] ;  /* 0x003b940001197983 */ /* 0x000f680000300800 */
[----:B------:R-:W5:Y:S01]  /*a6bc0*/  LDL.LU R18, [R1+0x208] ;  /* 0x0002080001127983 */ /* 0x000f620000300800 */
[----:B--2---:R-:W-:Y:S02]  /*a6bd0*/  LOP3.LUT R10, R28, 0xffff, RZ, 0xc0, !PT ;  /* 0x0000ffff1c0a7812 */ /* 0x004fe400078ec0ff */
[----:B---3--:R-:W-:Y:S01]  /*a6be0*/  LOP3.LUT R7, R29, 0xffff, RZ, 0xc0, !PT ;  /* 0x0000ffff1d077812 */ /* 0x008fe200078ec0ff */
[----:B------:R-:W2:Y:S01]  /*a6bf0*/  LDL.LU R28, [R1+0x200] ;  /* 0x00020000011c7983 */ /* 0x000ea20000300800 */
[----:B----4-:R-:W-:-:S04]  /*a6c00*/  LOP3.LUT R4, R0, 0xffff, RZ, 0xc0, !PT ;  /* 0x0000ffff00047812 */ /* 0x010fc800078ec0ff */
[----:B------:R-:W-:Y:S02]  /*a6c10*/  PRMT R0, R10, 0x3340, R4 ;  /* 0x000033400a007816 */ /* 0x000fe40000000004 */
[----:B------:R-:W-:Y:S02]  /*a6c20*/  LOP3.LUT R9, R24, 0xffff, RZ, 0xc0, !PT ;  /* 0x0000ffff18097812 */ /* 0x000fe400078ec0ff */
[----:B-----5:R-:W-:Y:S01]  /*a6c30*/  LOP3.LUT R8, R27, 0xffff, RZ, 0xc0, !PT ;  /* 0x0000ffff1b087812 */ /* 0x020fe200078ec0ff */
[----:B------:R0:W-:Y:S04]  /*a6c40*/  STL [R1+0x1564], R0 ;  /* 0x0015640001007387 */ /* 0x0001e80000100800 */
[----:B------:R-:W3:Y:S04]  /*a6c50*/  LDL.LU R29, [R1+0x1d0] ;  /* 0x0001d000011d7983 */ /* 0x000ee80000300800 */
[----:B------:R-:W4:Y:S04]  /*a6c60*/  LDL.LU R24, [R1+0x1cc] ;  /* 0x0001cc0001187983 */ /* 0x000f280000300800 */
[----:B------:R-:W5:Y:S04]  /*a6c70*/  LDL.LU R27, [R1+0xf4] ;  /* 0x0000f400011b7983 */ /* 0x000f680000300800 */
[----:B0-----:R-:W4:Y:S01]  /*a6c80*/  LDL.LU R0, [R1+0xe8] ;  /* 0x0000e80001007983 */ /* 0x001f220000300800 */
[----:B------:R-:W-:-:S03]  /*a6c90*/  LOP3.LUT R5, R16, 0xffff, RZ, 0xc0, !PT ;  /* 0x0000ffff10057812 */ /* 0x000fc600078ec0ff */
[----:B------:R-:W4:Y:S01]  /*a6ca0*/  LDL.LU R16, [R1+0xbc] ;  /* 0x0000bc0001107983 */ /* 0x000f220000300800 */
[----:B------:R-:W-:-:S03]  /*a6cb0*/  LOP3.LUT R6, R17, 0xffff, RZ, 0xc0, !PT ;  /* 0x0000ffff11067812 */ /* 0x000fc600078ec0ff */
[----:B------:R-:W4:Y:S01]  /*a6cc0*/  LDL.LU R17, [R1+0xb4] ;  /* 0x0000b40001117983 */ /* 0x000f220000300800 */
[----:B------:R-:W-:Y:S02]  /*a6cd0*/  PRMT R13, R7, 0x3340, R5 ;  /* 0x00003340070d7816 */ /* 0x000fe40000000005 */
[----:B------:R-:W-:Y:S02]  /*a6ce0*/  SHF.R.U32.HI R12, RZ, 0x8, R10 ;  /* 0x00000008ff0c7819 */ /* 0x000fe4000001160a */
[----:B------:R-:W-:Y:S02]  /*a6cf0*/  SHF.R.U32.HI R10, RZ, 0x8, R7 ;  /* 0x00000008ff0a7819 */ /* 0x000fe40000011607 */
[----:B------:R-:W-:Y:S02]  /*a6d00*/  SHF.R.U32.HI R7, RZ, 0x8, R5 ;  /* 0x00000008ff077819 */ /* 0x000fe40000011605 */
[----:B------:R-:W-:Y:S01]  /*a6d10*/  SHF.R.U32.HI R4, RZ, 0x8, R4 ;  /* 0x00000008ff047819 */ /* 0x000fe20000011604 */
[----:B------:R0:W-:Y:S01]  /*a6d20*/  STL [R1+0x155c], R13 ;  /* 0x00155c0d01007387 */ /* 0x0001e20000100800 */
[----:B------:R-:W-:-:S02]  /*a6d30*/  SHF.R.U32.HI R5, RZ, 0x8, R9 ;  /* 0x00000008ff057819 */ /* 0x000fc40000011609 */
[----:B------:R-:W-:Y:S02]  /*a6d40*/  LOP3.LUT R12, R12, 0xffff, RZ, 0xc0, !PT ;  /* 0x0000ffff0c0c7812 */ /* 0x000fe400078ec0ff */
[----:B------:R-:W-:Y:S02]  /*a6d50*/  LOP3.LUT R4, R4, 0xffff, RZ, 0xc0, !PT ;  /* 0x0000ffff04047812 */ /* 0x000fe400078ec0ff */
[----:B------:R-:W-:Y:S02]  /*a6d60*/  LOP3.LUT R10, R10, 0xffff, RZ, 0xc0, !PT ;  /* 0x0000ffff0a0a7812 */ /* 0x000fe400078ec0ff */
[----:B------:R-:W-:Y:S02]  /*a6d70*/  LOP3.LUT R7, R7, 0xffff, RZ, 0xc0, !PT ;  /* 0x0000ffff07077812 */ /* 0x000fe400078ec0ff */
[----:B0-----:R-:W-:Y:S02]  /*a6d80*/  PRMT R13, R9, 0x3340, R6 ;  /* 0x00003340090d7816 */ /* 0x001fe40000000006 */
[----:B------:R-:W-:-:S02]  /*a6d90*/  SHF.R.U32.HI R9, RZ, 0x8, R8 ;  /* 0x00000008ff097819 */ /* 0x000fc40000011608 */
[--C-:B------:R-:W-:Y:S02]  /*a6da0*/  PRMT R8, R8, 0x3340, R11.reuse ;  /* 0x0000334008087816 */ /* 0x100fe4000000000b */
[----:B------:R-:W-:Y:S01]  /*a6db0*/  SHF.R.U32.HI R11, RZ, 0x8, R11 ;  /* 0x00000008ff0b7819 */ /* 0x000fe2000001160b */
[----:B------:R-:W-:Y:S04]  /*a6dc0*/  STL [R1+0x1558], R13 ;  /* 0x0015580d01007387 */ /* 0x000fe80000100800 */
[----:B------:R0:W-:Y:S01]  /*a6dd0*/  STL [R1+0x1554], R8 ;  /* 0x0015540801007387 */ /* 0x0001e20000100800 */
[----:B------:R-:W-:Y:S02]  /*a6de0*/  SHF.R.U32.HI R6, RZ, 0x8, R6 ;  /* 0x00000008ff067819 */ /* 0x000fe40000011606 */
[----:B------:R-:W-:-:S02]  /*a6df0*/  LOP3.LUT R9, R9, 0xffff, RZ, 0xc0, !PT ;  /* 0x0000ffff09097812 */ /* 0x000fc400078ec0ff */
[----:B------:R-:W-:Y:S02]  /*a6e00*/  LOP3.LUT R11, R11, 0xffff, RZ, 0xc0, !PT ;  /* 0x0000ffff0b0b7812 */ /* 0x000fe400078ec0ff */
[----:B------:R-:W-:Y:S02]  /*a6e10*/  LOP3.LUT R5, R5, 0xffff, RZ, 0xc0, !PT ;  /* 0x0000ffff05057812 */ /* 0x000fe400078ec0ff */
[----:B------:R-:W-:Y:S02]  /*a6e20*/  LOP3.LUT R6, R6, 0xffff, RZ, 0xc0, !PT ;  /* 0x0000ffff06067812 */ /* 0x000fe400078ec0ff */
[----:B0-----:R-:W-:Y:S02]  /*a6e30*/  PRMT R8, R12, 0x3340, R4 ;  /* 0x000033400c087816 */ /* 0x001fe40000000004 */
[----:B------:R-:W-:Y:S02]  /*a6e40*/  PRMT R4, R10, 0x3340, R7 ;  /* 0x000033400a047816 */ /* 0x000fe40000000007 */
[----:B------:R-:W-:Y:S01]  /*a6e50*/  PRMT R5, R5, 0x3340, R6 ;  /* 0x0000334005057816 */ /* 0x000fe20000000006 */
[----:B------:R0:W-:Y:S04]  /*a6e60*/  STL [R1+0x1418], R8 ;  /* 0x0014180801007387 */ /* 0x0001e80000100800 */
[----:B------:R1:W-:Y:S04]  /*a6e70*/  STL [R1+0x13f8], R4 ;  /* 0x0013f80401007387 */ /* 0x0003e80000100800 */
[----:B------:R-:W-:Y:S01]  /*a6e80*/  STL [R1+0x13f4], R5 ;  /* 0x0013f40501007387 */ /* 0x000fe20000100800 */
[----:B0-----:R-:W-:-:S02]  /*a6e90*/  LOP3.LUT R8, R18, 0xffff, RZ, 0xc0, !PT ;  /* 0x0000ffff12087812 */ /* 0x001fc400078ec0ff */
[----:B-1----:R-:W-:-:S05]  /*a6ea0*/  PRMT R4, R9, 0x3340, R11 ;  /* 0x0000334009047816 */ /* 0x002fca000000000b */
[----:B------:R-:W-:Y:S04]  /*a6eb0*/  STL [R1+0x13f0], R4 ;  /* 0x0013f00401007387 */ /* 0x000fe80000100800 */
[----:B------:R-:W4:Y:S01]  /*a6ec0*/  LDL.LU R18, [R1+0x1c8] ;  /* 0x0001c80001127983 */ /* 0x000f220000300800 */
[----:B--2---:R-:W-:-:S03]  /*a6ed0*/  LOP3.LUT R11, R28, 0xffff, RZ, 0xc0, !PT ;  /* 0x0000ffff1c0b7812 */ /* 0x004fc600078ec0ff */
[----:B------:R-:W2:Y:S01]  /*a6ee0*/  LDL.LU R28, [R1+0x1c4] ;  /* 0x0001c400011c7983 */ /* 0x000ea20000300800 */
[----:B-----5:R-:W-:Y:S02]  /*a6ef0*/  LOP3.LUT R9, R27, 0xffff, RZ, 0xc0, !PT ;  /* 0x0000ffff1b097812 */ /* 0x020fe400078ec0ff */
[----:B---3--:R-:W-:Y:S02]  /*a6f00*/  LOP3.LUT R10, R29, 0xffff, RZ, 0xc0, !PT ;  /* 0x0000ffff1d0a7812 */ /* 0x008fe400078ec0ff */
[----:B----4-:R-:W-:Y:S02]  /*a6f10*/  LOP3.LUT R12, R0, 0xffff, RZ, 0xc0, !PT ;  /* 0x0000ffff000c7812 */ /* 0x010fe400078ec0ff */
[----:B------:R-:W-:Y:S02]  /*a6f20*/  PRMT R0, R8, 0x3340, R9 ;  /* 0x0000334008007816 */ /* 0x000fe40000000009 */
[----:B------:R-:W-:-:S03]  /*a6f30*/  LOP3.LUT R6, R24, 0xffff, RZ, 0xc0, !PT ;  /* 0x0000ffff18067812 */ /* 0x000fc600078ec0ff */
[----:B------:R0:W-:Y:S04]  /*a6f40*/  STL [R1+0x1550], R0 ;  /* 0x0015500001007387 */ /* 0x0001e80000100800 */
[----:B------:R-:W3:Y:S04]  /*a6f50*/  LDL.LU R29, [R1+0x1ac] ;  /* 0x0001ac00011d7983 */ /* 0x000ee80000300800 */
[----:B------:R-:W4:Y:S04]  /*a6f60*/  LDL.LU R24, [R1+0x1a8] ;  /* 0x0001a80001187983 */ /* 0x000f280000300800 */
[----:B------:R-:W5:Y:S04]  /*a6f70*/  LDL.LU R27, [R1+0xb0] ;  /* 0x0000b000011b7983 */ /* 0x000f680000300800 */
[----:B0-----:R-:W3:Y:S01]  /*a6f80*/  LDL.LU R0, [R1+0xac] ;  /* 0x0000ac0001007983 */ /* 0x001ee20000300800 */
[----:B------:R-:W-:-:S03]  /*a6f90*/  LOP3.LUT R4, R16, 0xffff, RZ, 0xc0, !PT ;  /* 0x0000ffff10047812 */ /* 0x000fc600078ec0ff */
[----:B------:R-:W4:Y:S01]  /*a6fa0*/  LDL.LU R16, [R1+0x94] ;  /* 0x0000940001107983 */ /* 0x000f220000300800 */
[----:B------:R-:W-:-:S03]  /*a6fb0*/  LOP3.LUT R5, R17, 0xffff, RZ, 0xc0, !PT ;  /* 0x0000ffff11057812 */ /* 0x000fc600078ec0ff */
[----:B------:R-:W4:Y:S01]  /*a6fc0*/  LDL.LU R17, [R1+0x90] ;  /* 0x0000900001117983 */ /* 0x000f220000300800 */
[----:B------:R-:W-:Y:S02]  /*a6fd0*/  SHF.R.U32.HI R7, RZ, 0x8, R8 ;  /* 0x00000008ff077819 */ /* 0x000fe40000011608 */
[----:B------:R-:W-:Y:S02]  /*a6fe0*/  SHF.R.U32.HI R8, RZ, 0x8, R11 ;  /* 0x00000008ff087819 */ /* 0x000fe4000001160b */
[----:B------:R-:W-:Y:S02]  /*a6ff0*/  PRMT R11, R11, 0x3340, R12 ;  /* 0x000033400b0b7816 */ /* 0x000fe4000000000c */
[----:B------:R-:W-:Y:S02]  /*a7000*/  SHF.R.U32.HI R9, RZ, 0x8, R9 ;  /* 0x00000008ff097819 */ /* 0x000fe40000011609 */
[--C-:B------:R-:W-:Y:S01]  /*a7010*/  PRMT R13, R10, 0x3340, R4.reuse ;  /* 0x000033400a0d7816 */ /* 0x100fe20000000004 */
[----:B------:R0:W-:Y:S01]  /*a7020*/  STL [R1+0x154c], R11 ;  /* 0x00154c0b01007387 */ /* 0x0001e20000100800 */
[----:B------:R-:W-:-:S02]  /*a7030*/  SHF.R.U32.HI R4, RZ, 0x8, R4 ;  /* 0x00000008ff047819 */ /* 0x000fc40000011604 */
[----:B------:R-:W-:Y:S02]  /*a7040*/  LOP3.LUT R7, R7, 0xffff, RZ, 0xc0, !PT ;  /* 0x0000ffff07077812 */ /* 0x000fe400078ec0ff */
[----:B------:R-:W-:Y:S02]  /*a7050*/  LOP3.LUT R9, R9, 0xffff, RZ, 0xc0, !PT ;  /* 0x0000ffff09097812 */ /* 0x000fe400078ec0ff */
[----:B------:R-:W-:Y:S02]  /*a7060*/  SHF.R.U32.HI R12, RZ, 0x8, R12 ;  /* 0x00000008ff0c7819 */ /* 0x000fe4000001160c */
[----:B0-----:R-:W-:Y:S02]  /*a7070*/  SHF.R.U32.HI R11, RZ, 0x8, R10 ;  /* 0x00000008ff0b7819 */ /* 0x001fe4000001160a */
[----:B------:R-:W-:Y:S02]  /*a7080*/  SHF.R.U32.HI R10, RZ, 0x8, R6 ;  /* 0x00000008ff0a7819 */ /* 0x000fe40000011606 */
[----:B------:R-:W-:-:S02]  /*a7090*/  PRMT R6, R6, 0x3340, R5 ;  /* 0x0000334006067816 */ /* 0x000fc40000000005 */
[----:B------:R-:W-:Y:S02]  /*a70a0*/  SHF.R.U32.HI R5, RZ, 0x8, R5 ;  /* 0x00000008ff057819 */ /* 0x000fe40000011605 */
[----:B------:R-:W-:Y:S02]  /*a70b0*/  LOP3.LUT R11, R11, 0xffff, RZ, 0xc0, !PT ;  /* 0x0000ffff0b0b7812 */ /* 0x000fe400078ec0ff */
[----:B------:R-:W-:Y:S02]  /*a70c0*/  LOP3.LUT R4, R4, 0xffff, RZ, 0xc0, !PT ;  /* 0x0000ffff04047812 */ /* 0x000fe400078ec0ff */
[----:B------:R-:W-:Y:S02]  /*a70d0*/  PRMT R9, R7, 0x3340, R9 ;  /* 0x0000334007097816 */ /* 0x000fe40000000009 */
[----:B------:R-:W-:Y:S02]  /*a70e0*/  LOP3.LUT R10, R10, 0xffff, RZ, 0xc0, !PT ;  /* 0x0000ffff0a0a7812 */ /* 0x000fe400078ec0ff */
[----:B------:R-:W-:Y:S01]  /*a70f0*/  LOP3.LUT R5, R5, 0xffff, RZ, 0xc0, !PT ;  /* 0x0000ffff05057812 */ /* 0x000fe200078ec0ff */
[----:B------:R-:W-:Y:S01]  /*a7100*/  STL [R1+0x1548], R13 ;  /* 0x0015480d01007387 */ /* 0x000fe20000100800 */
[----:B------:R-:W-:-:S02]  /*a7110*/  LOP3.LUT R8, R8, 0xffff, RZ, 0xc0, !PT ;  /* 0x0000ffff08087812 */ /* 0x000fc400078ec0ff */
[----:B------:R-:W-:Y:S01]  /*a7120*/  LOP3.LUT R12, R12, 0xffff, RZ, 0xc0, !PT ;  /* 0x0000ffff0c0c7812 */ /* 0x000fe200078ec0ff */
[----:B------:R0:W-:Y:S04]  /*a7130*/  STL [R1+0x1544], R6 ;  /* 0x0015440601007387 */ /* 0x0001e80000100800 */
[----:B------:R1:W-:Y:S01]  /*a7140*/  STL [R1+0x13e4], R9 ;  /* 0x0013e40901007387 */ /* 0x0003e20000100800 */
[----:B------:R-:W-:Y:S02]  /*a7150*/  PRMT R7, R8, 0x3340, R12 ;  /* 0x0000334008077816 */ /* 0x000fe4000000000c */
[----:B0-----:R-:W-:Y:S02]  /*a7160*/  PRMT R6, R11, 0x3340, R4 ;  /* 0x000033400b067816 */ /* 0x001fe40000000004 */
[----:B------:R-:W-:-:S02]  /*a7170*/  PRMT R4, R10, 0x3340, R5 ;  /* 0x000033400a047816 */ /* 0x000fc40000000005 */
[----:B-1----:R-:W-:Y:S01]  /*a7180*/  LOP3.LUT R9, R18, 0xffff, RZ, 0xc0, !PT ;  /* 0x0000ffff12097812 */ /* 0x002fe200078ec0ff */
[----:B------:R-:W-:Y:S04]  /*a7190*/  STL [R1+0x13e0], R7 ;  /* 0x0013e00701007387 */ /* 0x000fe80000100800 */
[----:B------:R-:W-:Y:S04]  /*a71a0*/  STL [R1+0x13dc], R6 ;  /* 0x0013dc0601007387 */ /* 0x000fe80000100800 */
[----:B------:R0:W-:Y:S04]  /*a71b0*/  STL [R1+0x13d8], R4 ;  /* 0x0013d80401007387 */ /* 0x0001e80000100800 */
[----:B------:R-:W4:Y:S01]  /*a71c0*/  LDL.LU R18, [R1+0x25c] ;  /* 0x00025c0001127983 */ /* 0x000f220000300800 */
[----:B--2---:R-:W-:-:S02]  /*a71d0*/  LOP3.LUT R11, R28, 0xffff, RZ, 0xc0, !PT ;  /* 0x0000ffff1c0b7812 */ /* 0x004fc400078ec0ff */
[----:B-----5:R-:W-:Y:S02]  /*a71e0*/  LOP3.LUT R10, R27, 0xffff, RZ, 0xc0, !PT ;  /* 0x0000ffff1b0a7812 */ /* 0x020fe400078ec0ff */
[----:B---3--:R-:W-:Y:S02]  /*a71f0*/  LOP3.LUT R12, R0, 0xffff, RZ, 0xc0, !PT ;  /* 0x0000ffff000c7812 */ /* 0x008fe400078ec0ff */
[----:B------:R-:W-:Y:S02]  /*a7200*/  PRMT R0, R9, 0x3340, R10 ;  /* 0x0000334009007816 */ /* 0x000fe4000000000a */
[----:B0-----:R-:W-:Y:S02]  /*a7210*/  LOP3.LUT R4, R29, 0xffff, RZ, 0xc0, !PT ;  /* 0x0000ffff1d047812 */ /* 0x001fe400078ec0ff */
[----:B----4-:R-:W-:Y:S01]  /*a7220*/  LOP3.LUT R5, R24, 0xffff, RZ, 0xc0, !PT ;  /* 0x0000ffff18057812 */ /* 0x010fe200078ec0ff */
[----:B------:R0:W-:Y:S04]  /*a7230*/  STL [R1+0x1504], R0 ;  /* 0x0015040001007387 */ /* 0x0001e80000100800 */
[----:B------:R-:W2:Y:S04]  /*a7240*/  LDL.LU R28, [R1+0x258] ;  /* 0x00025800011c7983 */ /* 0x000ea80000300800 */
[----:B------:R-:W3:Y:S04]  /*a7250*/  LDL.LU R29, [R1+0x1a4] ;  /* 0x0001a400011d7983 */ /* 0x000ee80000300800 */
[----:B------:R-:W4:Y:S04]  /*a7260*/  LDL.LU R24, [R1+0x1a0] ;  /* 0x0001a00001187983 */ /* 0x000f280000300800 */
[----:B------:R-:W5:Y:S01]  /*a7270*/  LDL.LU R27, [R1+0x150] ;  /* 0x00015000011b7983 */ /* 0x000f620000300800 */
[----:B------:R-:W-:-:S03]  /*a7280*/  LOP3.LUT R6, R16, 0xffff, RZ, 0xc0, !PT ;  /* 0x0000ffff10067812 */ /* 0x000fc600078ec0ff */
[----:B0-----:R-:W2:Y:S04]  /*a7290*/  LDL.LU R0, [R1+0x14c] ;  /* 0x00014c0001007983 */ /* 0x001ea80000300800 */
[----:B------:R-:W2:Y:S01]  /*a72a0*/  LDL.LU R16, [R1+0x8c] ;  /* 0x00008c0001107983 */ /* 0x000ea20000300800 */
[----:B------:R-:W-:-:S03]  /*a72b0*/  LOP3.LUT R7, R17, 0xffff, RZ, 0xc0, !PT ;  /* 0x0000ffff11077812 */ /* 0x000fc600078ec0ff */
[----:B------:R-:W2:Y:S01]  /*a72c0*/  LDL.LU R17, [R1+0x88] ;  /* 0x0000880001117983 */ /* 0x000ea20000300800 */
        /* <DEDUP_REMOVED lines=8> */
[--C-:B0-----:R-:W-:Y:S02]  /*a7350*/  PRMT R13, R4, 0x3340, R6.reuse ;  /* 0x00003340040d7816 */ /* 0x101fe40000000006 */
        /* <DEDUP_REMOVED lines=8> */
[----:B------:R-:W-:Y:S02]  /*a73e0*/  LOP3.LUT R9, R9, 0xffff, RZ, 0xc0, !PT ;  /* 0x0000ffff09097812 */ /* 0x000fe400078ec0ff */
[----:B------:R-:W-:-:S02]  /*a73f0*/  LOP3.LUT R10, R10, 0xffff, RZ, 0xc0, !PT ;  /* 0x0000ffff0a0a7812 */ /* 0x000fc400078ec0ff */
[----:B------:R-:W-:Y:S01]  /*a7400*/  LOP3.LUT R11, R11, 0xffff, RZ, 0xc0, !PT ;  /* 0x0000ffff0b0b7812 */ /* 0x000fe200078ec0ff */
[----:B------:R-:W-:Y:S01]  /*a7410*/  STL [R1+0x1540], R13 ;  /* 0x0015400d01007387 */ /* 0x000fe20000100800 */
[----:B------:R-:W-:-:S03]  /*a7420*/  PRMT R12, R12, 0x3340, R6 ;  /* 0x000033400c0c7816 */ /* 0x000fc60000000006 */
[----:B------:R0:W-:Y:S01]  /*a7430*/  STL [R1+0x153c], R5 ;  /* 0x00153c0501007387 */ /* 0x0001e20000100800 */
[----:B------:R-:W-:Y:S02]  /*a7440*/  PRMT R6, R4, 0x3340, R7 ;  /* 0x0000334004067816 */ /* 0x000fe40000000007 */
[----:B------:R-:W-:Y:S01]  /*a7450*/  PRMT R4, R10, 0x3340, R11 ;  /* 0x000033400a047816 */ /* 0x000fe2000000000b */
[----:B------:R-:W-:Y:S04]  /*a7460*/  STL [R1+0x13d4], R12 ;  /* 0x0013d40c01007387 */ /* 0x000fe80000100800 */
[----:B------:R-:W-:Y:S01]  /*a7470*/  STL [R1+0x13d0], R6 ;  /* 0x0013d00601007387 */ /* 0x000fe20000100800 */
[----:B0-----:R-:W-:-:S05]  /*a7480*/  PRMT R5, R8, 0x3340, R9 ;  /* 0x0000334008057816 */ /* 0x001fca0000000009 */
[----:B------:R-:W-:Y:S04]  /*a7490*/  STL [R1+0x1360], R5 ;  /* 0x0013600501007387 */ /* 0x000fe80000100800 */
[----:B------:R3:W-:Y:S02]  /*a74a0*/  STL [R1+0x135c], R4 ;  /* 0x00135c0401007387 */ /* 0x0007e40000100800 */
[----:B---3--:R-:W-:Y:S02]  /*a74b0*/  LOP3.LUT R4, R29, 0xffff, RZ, 0xc0, !PT ;  /* 0x0000ffff1d047812 */ /* 0x008fe400078ec0ff */
[----:B----4-:R-:W-:Y:S01]  /*a74c0*/  LOP3.LUT R5, R24, 0xffff, RZ, 0xc0, !PT ;  /* 0x0000ffff18057812 */ /* 0x010fe200078ec0ff */
[----:B------:R-:W3:Y:S01]  /*a74d0*/  LDL.LU R29, [R1+0x238] ;  /* 0x00023800011d7983 */ /* 0x000ee20000300800 */
[----:B-----5:R-:W-:-:S03]  /*a74e0*/  LOP3.LUT R10, R27, 0xffff, RZ, 0xc0, !PT ;  /* 0x0000ffff1b0a7812 */ /* 0x020fc600078ec0ff */
        /* <DEDUP_REMOVED lines=8> */
[----:B------:R-:W-:Y:S02]  /*a7570*/  LOP3.LUT R9, R18, 0xffff, RZ, 0xc0, !PT ;  /* 0x0000ffff12097812 */ /* 0x000fe400078ec0ff */
[----:B------:R-:W-:Y:S02]  /*a7580*/  LOP3.LUT R11, R28, 0xffff, RZ, 0xc0, !PT ;  /* 0x0000ffff1c0b7812 */ /* 0x000fe400078ec0ff */
[----:B------:R-:W-:Y:S02]  /*a7590*/  PRMT R13, R9, 0x3340, R10 ;  /* 0x00003340090d7816 */ /* 0x000fe4000000000a */
[----:B------:R-:W-:-:S03]  /*a75a0*/  SHF.R.U32.HI R8, RZ, 0x8, R9 ;  /* 0x00000008ff087819 */ /* 0x000fc60000011609 */
[----:B------:R0:W-:Y:S01]  /*a75b0*/  STL [R1+0x14f0], R13 ;  /* 0x0014f00d01007387 */ /* 0x0001e20000100800 */
[----:B------:R-:W-:Y:S02]  /*a75c0*/  SHF.R.U32.HI R9, RZ, 0x8, R10 ;  /* 0x00000008ff097819 */ /* 0x000fe4000001160a */
[----:B------:R-:W-:Y:S02]  /*a75d0*/  SHF.R.U32.HI R10, RZ, 0x8, R11 ;  /* 0x00000008ff0a7819 */ /* 0x000fe4000001160b */
[--C-:B0-----:R-:W-:Y:S02]  /*a75e0*/  PRMT R13, R11, 0x3340, R12.reuse ;  /* 0x000033400b0d7816 */ /* 0x101fe4000000000c */
[----:B------:R-:W-:Y:S02]  /*a75f0*/  SHF.R.U32.HI R11, RZ, 0x8, R12 ;  /* 0x00000008ff0b7819 */ /* 0x000fe4000001160c */
[----:B------:R-:W-:Y:S01]  /*a7600*/  SHF.R.U32.HI R12, RZ, 0x8, R4 ;  /* 0x00000008ff0c7819 */ /* 0x000fe20000011604 */
[----:B------:R0:W-:Y:S03]  /*a7610*/  STL [R1+0x14ec], R13 ;  /* 0x0014ec0d01007387 */ /* 0x0001e60000100800 */
[----:B------:R-:W-:-:S02]  /*a7620*/  LOP3.LUT R12, R12, 0xffff, RZ, 0xc0, !PT ;  /* 0x0000ffff0c0c7812 */ /* 0x000fc400078ec0ff */
[--C-:B0-----:R-:W-:Y:S02]  /*a7630*/  PRMT R13, R4, 0x3340, R6.reuse ;  /* 0x00003340040d7816 */ /* 0x101fe40000000006 */
[----:B------:R-:W-:Y:S02]  /*a7640*/  SHF.R.U32.HI R4, RZ, 0x8, R5 ;  /* 0x00000008ff047819 */ /* 0x000fe40000011605 */
[----:B------:R-:W-:Y:S02]  /*a7650*/  SHF.R.U32.HI R6, RZ, 0x8, R6 ;  /* 0x00000008ff067819 */ /* 0x000fe40000011606 */
[--C-:B------:R-:W-:Y:S02]  /*a7660*/  PRMT R5, R5, 0x3340, R7.reuse ;  /* 0x0000334005057816 */ /* 0x100fe40000000007 */
[----:B------:R-:W-:Y:S02]  /*a7670*/  SHF.R.U32.HI R7, RZ, 0x8, R7 ;  /* 0x00000008ff077819 */ /* 0x000fe40000011607 */
[----:B------:R-:W-:-:S02]  /*a7680*/  LOP3.LUT R4, R4, 0xffff, RZ, 0xc0, !PT ;  /* 0x0000ffff04047812 */ /* 0x000fc400078ec0ff */
[----:B------:R-:W-:Y:S01]  /*a7690*/  LOP3.LUT R6, R6, 0xffff, RZ, 0xc0, !PT ;  /* 0x0000ffff06067812 */ /* 0x000fe200078ec0ff */
[----:B------:R-:W-:Y:S01]  /*a76a0*/  STL [R1+0x14e8], R13 ;  /* 0x0014e80d01007387 */ /* 0x000fe20000100800 */
[----:B------:R-:W-:-:S03]  /*a76b0*/  LOP3.LUT R7, R7, 0xffff, RZ, 0xc0, !PT ;  /* 0x0000ffff07077812 */ /* 0x000fc600078ec0ff */
[----:B------:R0:W-:Y:S01]  /*a76c0*/  STL [R1+0x14fc], R5 ;  /* 0x0014fc0501007387 */ /* 0x0001e20000100800 */
[----:B------:R-:W-:Y:S02]  /*a76d0*/  LOP3.LUT R8, R8, 0xffff, RZ, 0xc0, !PT ;  /* 0x0000ffff08087812 */ /* 0x000fe400078ec0ff */
[----:B------:R-:W-:Y:S02]  /*a76e0*/  LOP3.LUT R9, R9, 0xffff, RZ, 0xc0, !PT ;  /* 0x0000ffff09097812 */ /* 0x000fe400078ec0ff */
[----:B------:R-:W-:Y:S02]  /*a76f0*/  PRMT R4, R4, 0x3340, R7 ;  /* 0x0000334004047816 */ /* 0x000fe40000000007 */
[----:B------:R-:W-:Y:S02]  /*a7700*/  LOP3.LUT R10, R10, 0xffff, RZ, 0xc0, !PT ;  /* 0x0000ffff0a0a7812 */ /* 0x000fe400078ec0ff */
[----:B------:R-:W-:Y:S02]  /*a7710*/  LOP3.LUT R11, R11, 0xffff, RZ, 0xc0, !PT ;  /* 0x0000ffff0b0b7812 */ /* 0x000fe400078ec0ff */
[----:B0-----:R-:W-:-:S05]  /*a7720*/  PRMT R5, R12, 0x3340, R6 ;  /* 0x000033400c057816 */ /* 0x001fca0000000006 */
[----:B------:R0:W-:Y:S04]  /*a7730*/  STL [R1+0x1334], R5 ;  /* 0x0013340501007387 */ /* 0x0001e80000100800 */
[----:B------:R1:W-:Y:S01]  /*a7740*/  STL [R1+0x1344], R4 ;  /* 0x0013440401007387 */ /* 0x0003e20000100800 */
[----:B0-----:R-:W-:Y:S02]  /*a7750*/  PRMT R5, R8, 0x3340, R9 ;  /* 0x0000334008057816 */ /* 0x001fe40000000009 */
[----:B-1----:R-:W-:-:S03]  /*a7760*/  PRMT R4, R10, 0x3340, R11 ;  /* 0x000033400a047816 */ /* 0x002fc6000000000b */
[----:B------:R-:W-:Y:S04]  /*a7770*/  STL [R1+0x1330], R5 ;  /* 0x0013300501007387 */ /* 0x000fe80000100800 */
[----:B------:R4:W-:Y:S01]  /*a7780*/  STL [R1+0x132c], R4 ;  /* 0x00132c0401007387 */ /* 0x0009e20000100800 */
[----:B------:R-:W-:Y:S02]  /*a7790*/  LOP3.LUT R10, R3, 0xffff, RZ, 0xc0, !PT ;  /* 0x0000ffff030a7812 */ /* 0x000fe400078ec0ff */
[----:B------:R-:W-:Y:S01]  /*a77a0*/  LOP3.LUT R11, R21, 0xffff, RZ, 0xc0, !PT ;  /* 0x0000ffff150b7812 */ /* 0x000fe200078ec0ff */
[----:B------:R-:W5:Y:S04]  /*a77b0*/  LDL.LU R3, [R1+0x3b90] ;  /* 0x003b900001037983 */ /* 0x000f680000300800 */
[----:B------:R-:W5:Y:S04]  /*a77c0*/  LDL.LU R21, [R1+0x3b8c] ;  /* 0x003b8c0001157983 */ /* 0x000f680000300800 */
[----:B------:R-:W5:Y:S04]  /*a77d0*/  LDL.LU R18, [R1+0x268] ;  /* 0x0002680001127983 */ /* 0x000f680000300800 */
[----:B------:R-:W5:Y:S01]  /*a77e0*/  LDL.LU R28, [R1+0x264] ;  /* 0x00026400011c7983 */ /* 0x000f620000300800 */
[----:B---3--:R-:W-:-:S02]  /*a77f0*/  LOP3.LUT R8, R29, 0xffff, RZ, 0xc0, !PT ;  /* 0x0000ffff1d087812 */ /* 0x008fc400078ec0ff */
[----:B----4-:R-:W-:Y:S02]  /*a7800*/  LOP3.LUT R4, R16, 0xffff, RZ, 0xc0, !PT ;  /* 0x0000ffff10047812 */ /* 0x010fe400078ec0ff */
[----:B--2---:R-:W-:Y:S02]  /*a7810*/  LOP3.LUT R6, R0, 0xffff, RZ, 0xc0, !PT ;  /* 0x0000ffff00067812 */ /* 0x004fe400078ec0ff */
[----:B------:R-:W-:Y:S02]  /*a7820*/  PRMT R0, R8, 0x3340, R4 ;  /* 0x0000334008007816 */ /* 0x000fe40000000004 */
[----:B------:R-:W-:Y:S02]  /*a7830*/  LOP3.LUT R7, R24, 0xffff, RZ, 0xc0, !PT ;  /* 0x0000ffff18077812 */ /* 0x000fe400078ec0ff */
[----:B-----5:R-:W-:Y:S01]  /*a7840*/  LOP3.LUT R9, R27, 0xffff, RZ, 0xc0, !PT ;  /* 0x0000ffff1b097812 */ /* 0x020fe200078ec0ff */
[----:B------:R0:W-:Y:S04]  /*a7850*/  STL [R1+0x14d0], R0 ;  /* 0x0014d00001007387 */ /* 0x0001e80000100800 */
[----:B------:R-:W2:Y:S04]  /*a7860*/  LDL.LU R29, [R1+0x22c] ;  /* 0x00022c00011d7983 */ /* 0x000ea80000300800 */
[----:B------:R-:W3:Y:S04]  /*a7870*/  LDL.LU R24, [R1+0x1f4] ;  /* 0x0001f40001187983 */ /* 0x000ee80000300800 */
[----:B------:R-:W4:Y:S04]  /*a7880*/  LDL.LU R27, [R1+0x158] ;  /* 0x00015800011b7983 */ /* 0x000f280000300800 */
[----:B0-----:R-:W5:Y:S04]  /*a7890*/  LDL.LU R0, [R1+0x154] ;  /* 0x0001540001007983 */ /* 0x001f680000300800 */
[----:B------:R-:W3:Y:S01]  /*a78a0*/  LDL.LU R16, [R1+0x114] ;  /* 0x0001140001107983 */ /* 0x000ee20000300800 */
[----:B------:R-:W-:-:S03]  /*a78b0*/  LOP3.LUT R5, R17, 0xffff, RZ, 0xc0, !PT ;  /* 0x0000ffff11057812 */ /* 0x000fc600078ec0ff */
[----:B------:R-:W3:Y:S01]  /*a78c0*/  LDL.LU R17, [R1+0xd8] ;  /* 0x0000d80001117983 */ /* 0x000ee20000300800 */
        /* <DEDUP_REMOVED lines=10> */
[----:B0-----:R-:W-:Y:S02]  /*a7970*/  PRMT R13, R9, 0x3340, R10 ;  /* 0x00003340090d7816 */ /* 0x001fe4000000000a */
[----:B------:R-:W-:Y:S02]  /*a7980*/  SHF.R.U32.HI R9, RZ, 0x8, R6 ;  /* 0x00000008ff097819 */ /* 0x000fe40000011606 */
[----:B------:R-:W-:-:S02]  /*a7990*/  PRMT R6, R6, 0x3340, R11 ;  /* 0x0000334006067816 */ /* 0x000fc4000000000b */
[----:B------:R-:W-:Y:S02]  /*a79a0*/  SHF.R.U32.HI R10, RZ, 0x8, R10 ;  /* 0x00000008ff0a7819 */ /* 0x000fe4000001160a */
[----:B------:R-:W-:Y:S02]  /*a79b0*/  SHF.R.U32.HI R11, RZ, 0x8, R11 ;  /* 0x00000008ff0b7819 */ /* 0x000fe4000001160b */
[----:B------:R-:W-:Y:S02]  /*a79c0*/  LOP3.LUT R5, R5, 0xffff, RZ, 0xc0, !PT ;  /* 0x0000ffff05057812 */ /* 0x000fe400078ec0ff */
[----:B------:R-:W-:Y:S02]  /*a79d0*/  LOP3.LUT R9, R9, 0xffff, RZ, 0xc0, !PT ;  /* 0x0000ffff09097812 */ /* 0x000fe400078ec0ff */
[----:B------:R-:W-:Y:S02]  /*a79e0*/  LOP3.LUT R7, R7, 0xffff, RZ, 0xc0, !PT ;  /* 0x0000ffff07077812 */ /* 0x000fe400078ec0ff */
[----:B------:R-:W-:-:S02]  /*a79f0*/  LOP3.LUT R10, R10, 0xffff, RZ, 0xc0, !PT ;  /* 0x0000ffff0a0a7812 */ /* 0x000fc400078ec0ff */
[----:B------:R-:W-:Y:S01]  /*a7a00*/  LOP3.LUT R11, R11, 0xffff, RZ, 0xc0, !PT ;  /* 0x0000ffff0b0b7812 */ /* 0x000fe200078ec0ff */
[----:B------:R-:W-:Y:S04]  /*a7a10*/  STL [R1+0x1538], R13 ;  /* 0x0015380d01007387 */ /* 0x000fe80000100800 */
[----:B------:R0:W-:Y:S01]  /*a7a20*/  STL [R1+0x1534], R6 ;  /* 0x0015340601007387 */ /* 0x0001e20000100800 */
[----:B------:R-:W-:Y:S02]  /*a7a30*/  PRMT R8, R12, 0x3340, R8 ;  /* 0x000033400c087816 */ /* 0x000fe40000000008 */
[----:B0-----:R-:W-:Y:S02]  /*a7a40*/  PRMT R6, R4, 0x3340, R5 ;  /* 0x0000334004067816 */ /* 0x001fe40000000005 */
[----:B------:R-:W-:-:S02]  /*a7a50*/  PRMT R5, R7, 0x3340, R10 ;  /* 0x0000334007057816 */ /* 0x000fc4000000000a */
[----:B------:R-:W-:Y:S01]  /*a7a60*/  PRMT R4, R9, 0x3340, R11 ;  /* 0x0000334009047816 */ /* 0x000fe2000000000b */
[----:B------:R2:W-:Y:S04]  /*a7a70*/  STL [R1+0x1308], R8 ;  /* 0x0013080801007387 */ /* 0x0005e80000100800 */
[----:B------:R3:W-:Y:S04]  /*a7a80*/  STL [R1+0x1318], R6 ;  /* 0x0013180601007387 */ /* 0x0007e80000100800 */
[----:B------:R-:W-:Y:S04]  /*a7a90*/  STL [R1+0x13a0], R5 ;  /* 0x0013a00501007387 */ /* 0x000fe80000100800 */
[----:B------:R-:W-:Y:S01]  /*a7aa0*/  STL [R1+0x139c], R4 ;  /* 0x00139c0401007387 */ /* 0x000fe20000100800 */
[----:B------:R-:W-:-:S02]  /*a7ab0*/  LOP3.LUT R7, R18, 0xffff, RZ, 0xc0, !PT ;  /* 0x0000ffff12077812 */ /* 0x000fc400078ec0ff */
[----:B------:R-:W-:Y:S02]  /*a7ac0*/  LOP3.LUT R11, R28, 0xffff, RZ, 0xc0, !PT ;  /* 0x0000ffff1c0b7812 */ /* 0x000fe400078ec0ff */
[----:B------:R-:W3:Y:S01]  /*a7ad0*/  LDL.LU R28, [R1+0x228] ;  /* 0x00022800011c7983 */ /* 0x000ee20000300800 */
[----:B----4-:R-:W-:Y:S02]  /*a7ae0*/  LOP3.LUT R9, R27, 0xffff, RZ, 0xc0, !PT ;  /* 0x0000ffff1b097812 */ /* 0x010fe400078ec0ff */
[----:B--2---:R-:W-:Y:S02]  /*a7af0*/  LOP3.LUT R8, R29, 0xffff, RZ, 0xc0, !PT ;  /* 0x0000ffff1d087812 */ /* 0x004fe400078ec0ff */
[----:B-----5:R-:W-:Y:S02]  /*a7b00*/  LOP3.LUT R12, R0, 0xffff, RZ, 0xc0, !PT ;  /* 0x0000ffff000c7812 */ /* 0x020fe400078ec0ff */
[----:B------:R-:W-:Y:S01]  /*a7b10*/  PRMT R0, R7, 0x3340, R9 ;  /* 0x0000334007007816 */ /* 0x000fe20000000009 */
[----:B------:R-:W2:Y:S01]  /*a7b20*/  LDL.LU R29, [R1+0x224] ;  /* 0x00022400011d7983 */ /* 0x000ea20000300800 */
[----:B---3--:R-:W-:-:S03]  /*a7b30*/  LOP3.LUT R6, R24, 0xffff, RZ, 0xc0, !PT ;  /* 0x0000ffff18067812 */ /* 0x008fc600078ec0ff */
[----:B------:R0:W-:Y:S04]  /*a7b40*/  STL [R1+0x1530], R0 ;  /* 0x0015300001007387 */ /* 0x0001e80000100800 */
[----:B------:R-:W3:Y:S04]  /*a7b50*/  LDL.LU R24, [R1+0x204] ;  /* 0x0002040001187983 */ /* 0x000ee80000300800 */
[----:B------:R-:W4:Y:S04]  /*a7b60*/  LDL.LU R27, [R1+0x1d4] ;  /* 0x0001d400011b7983 */ /* 0x000f280000300800 */
[----:B0-----:R-:W5:Y:S01]  /*a7b70*/  LDL.LU R0, [R1+0x110] ;  /* 0x0001100001007983 */ /* 0x001f620000300800 */
        /* <DEDUP_REMOVED lines=17> */
[----:B------:R-:W-:Y:S02]  /*a7c90*/  SHF.R.U32.HI R4, RZ, 0x8, R4 ;  /* 0x00000008ff047819 */ /* 0x000fe40000011604 */
[--C-:B------:R-:W-:Y:S02]  /*a7ca0*/  PRMT R6, R6, 0x3340, R5.reuse ;  /* 0x0000334006067816 */ /* 0x100fe40000000005 */
[----:B------:R-:W-:Y:S02]  /*a7cb0*/  SHF.R.U32.HI R5, RZ, 0x8, R5 ;  /* 0x00000008ff057819 */ /* 0x000fe40000011605 */
[----:B------:R-:W-:Y:S02]  /*a7cc0*/  LOP3.LUT R11, R11, 0xffff, RZ, 0xc0, !PT ;  /* 0x0000ffff0b0b7812 */ /* 0x000fe400078ec0ff */
[----:B------:R-:W-:Y:S02]  /*a7cd0*/  LOP3.LUT R4, R4, 0xffff, RZ, 0xc0, !PT ;  /* 0x0000ffff04047812 */ /* 0x000fe400078ec0ff */
[----:B------:R-:W-:-:S02]  /*a7ce0*/  LOP3.LUT R8, R8, 0xffff, RZ, 0xc0, !PT ;  /* 0x0000ffff08087812 */ /* 0x000fc400078ec0ff */
        /* <DEDUP_REMOVED lines=13> */
[----:B------:R-:W4:Y:S04]  /*a7dc0*/  LDL.LU R26, [R1+0x3b88] ;  /* 0x003b8800011a7983 */ /* 0x000f280000300800 */
[----:B------:R-:W4:Y:S04]  /*a7dd0*/  LDL.LU R18, [R1+0x2c0] ;  /* 0x0002c00001127983 */ /* 0x000f280000300800 */
[----:B------:R-:W4:Y:S01]  /*a7de0*/  LDL.LU R28, [R1+0x2bc] ;  /* 0x0002bc00011c7983 */ /* 0x000f220000300800 */
[----:B--2---:R-:W-:-:S02]  /*a7df0*/  LOP3.LUT R7, R29, 0xffff, RZ, 0xc0, !PT ;  /* 0x0000ffff1d077812 */ /* 0x004fc400078ec0ff */
[----:B-----5:R-:W-:-:S04]  /*a7e00*/  LOP3.LUT R4, R0, 0xffff, RZ, 0xc0, !PT ;  /* 0x0000ffff00047812 */ /* 0x020fc800078ec0ff */
[----:B------:R-:W-:Y:S02]  /*a7e10*/  PRMT R0, R10, 0x3340, R4 ;  /* 0x000033400a007816 */ /* 0x000fe40000000004 */
[----:B---3--:R-:W-:Y:S02]  /*a7e20*/  LOP3.LUT R9, R24, 0xffff, RZ, 0xc0, !PT ;  /* 0x0000ffff18097812 */ /* 0x008fe400078ec0ff */
[----:B----4-:R-:W-:Y:S01]  /*a7e30*/  LOP3.LUT R6, R27, 0xffff, RZ, 0xc0, !PT ;  /* 0x0000ffff1b067812 */ /* 0x010fe200078ec0ff */
[----:B------:R0:W-:Y:S04]  /*a7e40*/  STL [R1+0x14b4], R0 ;  /* 0x0014b40001007387 */ /* 0x0001e80000100800 */
[----:B------:R-:W2:Y:S04]  /*a7e50*/  LDL.LU R29, [R1+0x278] ;  /* 0x00027800011d7983 */ /* 0x000ea80000300800 */
[----:B------:R-:W3:Y:S04]  /*a7e60*/  LDL.LU R24, [R1+0x1fc] ;  /* 0x0001fc0001187983 */ /* 0x000ee80000300800 */
[----:B------:R-:W4:Y:S04]  /*a7e70*/  LDL.LU R27, [R1+0x1c0] ;  /* 0x0001c000011b7983 */ /* 0x000f280000300800 */
[----:B0-----:R-:W5:Y:S01]  /*a7e80*/  LDL.LU R0, [R1+0x1bc] ;  /* 0x0001bc0001007983 */ /* 0x001f620000300800 */
[----:B------:R-:W-:-:S03]  /*a7e90*/  LOP3.LUT R5, R16, 0xffff, RZ, 0xc0, !PT ;  /* 0x0000ffff10057812 */ /* 0x000fc600078ec0ff */
        /* <DEDUP_REMOVED lines=8> */
[----:B------:R0:W-:Y:S03]  /*a7f20*/  STL [R1+0x14b0], R13 ;  /* 0x0014b00d01007387 */ /* 0x0001e60000100800 */
[----:B------:R-:W-:-:S02]  /*a7f30*/  LOP3.LUT R7, R7, 0xffff, RZ, 0xc0, !PT ;  /* 0x0000ffff07077812 */ /* 0x000fc400078ec0ff */
[----:B0-----:R-:W-:Y:S02]  /*a7f40*/  PRMT R13, R9, 0x3340, R8 ;  /* 0x00003340090d7816 */ /* 0x001fe40000000008 */
[----:B------:R-:W-:Y:S02]  /*a7f50*/  SHF.R.U32.HI R9, RZ, 0x8, R6 ;  /* 0x00000008ff097819 */ /* 0x000fe40000011606 */
[----:B------:R-:W-:Y:S02]  /*a7f60*/  SHF.R.U32.HI R8, RZ, 0x8, R8 ;  /* 0x00000008ff087819 */ /* 0x000fe40000011608 */
[--C-:B------:R-:W-:Y:S02]  /*a7f70*/  PRMT R6, R6, 0x3340, R11.reuse ;  /* 0x0000334006067816 */ /* 0x100fe4000000000b */
[----:B------:R-:W-:Y:S02]  /*a7f80*/  SHF.R.U32.HI R11, RZ, 0x8, R11 ;  /* 0x00000008ff0b7819 */ /* 0x000fe4000001160b */
[----:B------:R-:W-:-:S02]  /*a7f90*/  LOP3.LUT R9, R9, 0xffff, RZ, 0xc0, !PT ;  /* 0x0000ffff09097812 */ /* 0x000fc400078ec0ff */
[----:B------:R-:W-:Y:S02]  /*a7fa0*/  LOP3.LUT R8, R8, 0xffff, RZ, 0xc0, !PT ;  /* 0x0000ffff08087812 */ /* 0x000fe400078ec0ff */
[----:B------:R-:W-:Y:S01]  /*a7fb0*/  LOP3.LUT R11, R11, 0xffff, RZ, 0xc0, !PT ;  /* 0x0000ffff0b0b7812 */ /* 0x000fe200078ec0ff */
[----:B------:R-:W-:Y:S01]  /*a7fc0*/  STL [R1+0x1510], R13 ;  /* 0x0015100d01007387 */ /* 0x000fe20000100800 */
[----:B------:R-:W-:-:S03]  /*a7fd0*/  SHF.R.U32.HI R5, RZ, 0x8, R5 ;  /* 0x00000008ff057819 */ /* 0x000fc60000011605 */
[----:B------:R0:W-:Y:S01]  /*a7fe0*/  STL [R1+0x1508], R6 ;  /* 0x0015080601007387 */ /* 0x0001e20000100800 */
[----:B------:R-:W-:Y:S02]  /*a7ff0*/  PRMT R7, R7, 0x3340, R8 ;  /* 0x0000334007077816 */ /* 0x000fe40000000008 */
[----:B------:R-:W-:Y:S02]  /*a8000*/  LOP3.LUT R12, R12, 0xffff, RZ, 0xc0, !PT ;  /* 0x0000ffff0c0c7812 */ /* 0x000fe400078ec0ff */
[----:B------:R-:W-:Y:S02]  /*a8010*/  LOP3.LUT R10, R10, 0xffff, RZ, 0xc0, !PT ;  /* 0x0000ffff0a0a7812 */ /* 0x000fe400078ec0ff */
[----:B------:R-:W-:Y:S02]  /*a8020*/  LOP3.LUT R4, R4, 0xffff, RZ, 0xc0, !PT ;  /* 0x0000ffff04047812 */ /* 0x000fe400078ec0ff */
[----:B------:R-:W-:Y:S01]  /*a8030*/  LOP3.LUT R5, R5, 0xffff, RZ, 0xc0, !PT ;  /* 0x0000ffff05057812 */ /* 0x000fe200078ec0ff */
[----:B------:R-:W-:Y:S01]  /*a8040*/  STL [R1+0x1368], R7 ;  /* 0x0013680701007387 */ /* 0x000fe20000100800 */
[----:B0-----:R-:W-:-:S02]  /*a8050*/  PRMT R6, R9, 0x3340, R11 ;  /* 0x0000334009067816 */ /* 0x001fc4000000000b */
[----:B------:R-:W-:-:S03]  /*a8060*/  PRMT R4, R4, 0x3340, R5 ;  /* 0x0000334004047816 */ /* 0x000fc60000000005 */
[----:B------:R0:W-:Y:S02]  /*a8070*/  STL [R1+0x1364], R6 ;  /* 0x0013640601007387 */ /* 0x0001e40000100800 */
[----:B0-----:R-:W-:Y:S02]  /*a8080*/  PRMT R6, R12, 0x3340, R10 ;  /* 0x000033400c067816 */ /* 0x001fe4000000000a */
[----:B------:R-:W-:-:S03]  /*a8090*/  LOP3.LUT R10, R18, 0xffff, RZ, 0xc0, !PT ;  /* 0x0000ffff120a7812 */ /* 0x000fc600078ec0ff */
[----:B------:R-:W-:Y:S04]  /*a80a0*/  STL [R1+0x12e4], R6 ;  /* 0x0012e40601007387 */ /* 0x000fe80000100800 */
[----:B------:R4:W-:Y:S01]  /*a80b0*/  STL [R1+0x12dc], R4 ;  /* 0x0012dc0401007387 */ /* 0x0009e20000100800 */
[----:B------:R-:W-:-:S03]  /*a80c0*/  LOP3.LUT R7, R28, 0xffff, RZ, 0xc0, !PT ;  /* 0x0000ffff1c077812 */ /* 0x000fc600078ec0ff */
[----:B------:R-:W3:Y:S04]  /*a80d0*/  LDL.LU R18, [R1+0x2b4] ;  /* 0x0002b40001127983 */ /* 0x000ee80000300800 */
[----:B------:R-:W3:Y:S01]  /*a80e0*/  LDL.LU R28, [R1+0x2b0] ;  /* 0x0002b000011c7983 */ /* 0x000ee20000300800 */
[----:B----4-:R-:W-:Y:S02]  /*a80f0*/  LOP3.LUT R4, R27, 0xffff, RZ, 0xc0, !PT ;  /* 0x0000ffff1b047812 */ /* 0x010fe400078ec0ff */
[----:B--2---:R-:W-:Y:S02]  /*a8100*/  LOP3.LUT R8, R29, 0xffff, RZ, 0xc0, !PT ;  /* 0x0000ffff1d087812 */ /* 0x004fe400078ec0ff */
[----:B-----5:R-:W-:Y:S02]  /*a8110*/  LOP3.LUT R5, R0, 0xffff, RZ, 0xc0, !PT ;  /* 0x0000ffff00057812 */ /* 0x020fe400078ec0ff */
[----:B------:R-:W-:-:S02]  /*a8120*/  PRMT R0, R10, 0x3340, R4 ;  /* 0x000033400a007816 */ /* 0x000fc40000000004 */
[----:B---3--:R-:W-:-:S03]  /*a8130*/  LOP3.LUT R9, R24, 0xffff, RZ, 0xc0, !PT ;  /* 0x0000ffff18097812 */ /* 0x008fc600078ec0ff */
        /* <DEDUP_REMOVED lines=24> */
[----:B------:R-:W-:Y:S02]  /*a82c0*/  LOP3.LUT R11, R11, 0xffff, RZ, 0xc0, !PT ;  /* 0x0000ffff0b0b7812 */ /* 0x000fe400078ec0ff */
[----:B------:R-:W-:Y:S02]  /*a82d0*/  LOP3.LUT R4, R4, 0xffff, RZ, 0xc0, !PT ;  /* 0x0000ffff04047812 */ /* 0x000fe400078ec0ff */
[----:B------:R-:W-:Y:S01]  /*a82e0*/  LOP3.LUT R7, R7, 0xffff, RZ, 0xc0, !PT ;  /* 0x0000ffff07077812 */ /* 0x000fe200078ec0ff */
[----:B------:R-:W-:Y:S01]  /*a82f0*/  STL [R1+0x1484], R13 ;  /* 0x0014840d01007387 */ /* 0x000fe20000100800 */
[----:B------:R-:W-:-:S02]  /*a8300*/  LOP3.LUT R9, R9, 0xffff, RZ, 0xc0, !PT ;  /* 0x0000ffff09097812 */ /* 0x000fc400078ec0ff */
[----:B------:R-:W-:Y:S01]  /*a8310*/  LOP3.LUT R6, R6, 0xffff, RZ, 0xc0, !PT ;  /* 0x0000ffff06067812 */ /* 0x000fe200078ec0ff */
[----:B------:R0:W-:Y:S01]  /*a8320*/  STL [R1+0x148c], R8 ;  /* 0x00148c0801007387 */ /* 0x0001e20000100800 */
[----:B------:R-:W-:Y:S02]  /*a8330*/  PRMT R11, R5, 0x3340, R11 ;  /* 0x00003340050b7816 */ /* 0x000fe4000000000b */
[----:B------:R-:W-:Y:S02]  /*a8340*/  PRMT R5, R4, 0x3340, R7 ;  /* 0x0000334004057816 */ /* 0x000fe40000000007 */
[----:B------:R-:W-:Y:S01]  /*a8350*/  PRMT R4, R9, 0x3340, R6 ;  /* 0x0000334009047816 */ /* 0x000fe20000000006 */
[----:B------:R-:W-:Y:S01]  /*a8360*/  STL [R1+0x12d4], R11 ;  /* 0x0012d40b01007387 */ /* 0x000fe20000100800 */
[----:B0-----:R-:W-:-:S05]  /*a8370*/  PRMT R8, R12, 0x3340, R10 ;  /* 0x000033400c087816 */ /* 0x001fca000000000a */
[----:B------:R-:W-:Y:S04]  /*a8380*/  STL [R1+0x12d0], R8 ;  /* 0x0012d00801007387 */ /* 0x000fe80000100800 */
[----:B------:R-:W-:Y:S04]  /*a8390*/  STL [R1+0x12cc], R5 ;  /* 0x0012cc0501007387 */ /* 0x000fe80000100800 */
[----:B------:R4:W-:Y:S01]  /*a83a0*/  STL [R1+0x12c8], R4 ;  /* 0x0012c80401007387 */ /* 0x0009e20000100800 */
[----:B------:R-:W-:Y:S02]  /*a83b0*/  LOP3.LUT R10, R18, 0xffff, RZ, 0xc0, !PT ;  /* 0x0000ffff120a7812 */ /* 0x000fe400078ec0ff */
[----:B------:R-:W-:Y:S01]  /*a83c0*/  LOP3.LUT R7, R28, 0xffff, RZ, 0xc0, !PT ;  /* 0x0000ffff1c077812 */ /* 0x000fe200078ec0ff */
[----:B------:R-:W3:Y:S04]  /*a83d0*/  LDL.LU R18, [R1+0x290] ;  /* 0x0002900001127983 */ /* 0x000ee80000300800 */
[----:B------:R-:W3:Y:S01]  /*a83e0*/  LDL.LU R28, [R1+0x28c] ;  /* 0x00028c00011c7983 */ /* 0x000ee20000300800 */
[----:B----4-:R-:W-:-:S02]  /*a83f0*/  LOP3.LUT R4, R27, 0xffff, RZ, 0xc0, !PT ;  /* 0x0000ffff1b047812 */ /* 0x010fc400078ec0ff */
[----:B--2---:R-:W-:Y:S02]  /*a8400*/  LOP3.LUT R9, R29, 0xffff, RZ, 0xc0, !PT ;  /* 0x0000ffff1d097812 */ /* 0x004fe400078ec0ff */
[----:B-----5:R-:W-:Y:S02]  /*a8410*/  LOP3.LUT R5, R0, 0xffff, RZ, 0xc0, !PT ;  /* 0x0000ffff00057812 */ /* 0x020fe400078ec0ff */
[----:B------:R-:W-:Y:S02]  /*a8420*/  PRMT R0, R10, 0x3340, R4 ;  /* 0x000033400a007816 */ /* 0x000fe40000000004 */
        /* <DEDUP_REMOVED lines=10> */
[----:B------:R-:W-:Y:S02]  /*a84d0*/  SHF.R.U32.HI R12, RZ, 0x8, R10 ;  /* 0x00000008ff0c7819 */ /* 0x000fe4000001160a */
[----:B------:R-:W-:Y:S02]  /*a84e0*/  SHF.R.U32.HI R10, RZ, 0x8, R4 ;  /* 0x00000008ff0a7819 */ /* 0x000fe40000011604 */
[----:B------:R-:W-:Y:S02]  /*a84f0*/  SHF.R.U32.HI R4, RZ, 0x8, R7 ;  /* 0x00000008ff047819 */ /* 0x000fe40000011607 */
[----:B------:R-:W-:Y:S02]  /*a8500*/  PRMT R13, R7, 0x3340, R5 ;  /* 0x00003340070d7816 */ /* 0x000fe40000000005 */
[----:B------:R-:W-:Y:S02]  /*a8510*/  SHF.R.U32.HI R7, RZ, 0x8, R9 ;  /* 0x00000008ff077819 */ /* 0x000fe40000011609 */
[--C-:B------:R-:W-:Y:S01]  /*a8520*/  PRMT R9, R9, 0x3340, R6.reuse ;  /* 0x0000334009097816 */ /* 0x100fe20000000006 */
[----:B------:R-:W-:Y:S04]  /*a8530*/  STL [R1+0x14d4], R13 ;  /* 0x0014d40d01007387 */ /* 0x000fe80000100800 */
[----:B------:R0:W-:Y:S01]  /*a8540*/  STL [R1+0x1470], R9 ;  /* 0x0014700901007387 */ /* 0x0001e20000100800 */
[----:B------:R-:W-:-:S02]  /*a8550*/  SHF.R.U32.HI R6, RZ, 0x8, R6 ;  /* 0x00000008ff067819 */ /* 0x000fc40000011606 */
[----:B------:R-:W-:Y:S02]  /*a8560*/  LOP3.LUT R7, R7, 0xffff, RZ, 0xc0, !PT ;  /* 0x0000ffff07077812 */ /* 0x000fe400078ec0ff */
[----:B------:R-:W-:Y:S02]  /*a8570*/  LOP3.LUT R6, R6, 0xffff, RZ, 0xc0, !PT ;  /* 0x0000ffff06067812 */ /* 0x000fe400078ec0ff */
[----:B0-----:R-:W-:Y:S02]  /*a8580*/  SHF.R.U32.HI R9, RZ, 0x8, R8 ;  /* 0x00000008ff097819 */ /* 0x001fe40000011608 */
[--C-:B------:R-:W-:Y:S02]  /*a8590*/  PRMT R8, R8, 0x3340, R11.reuse ;  /* 0x0000334008087816 */ /* 0x100fe4000000000b */
[----:B------:R-:W-:Y:S02]  /*a85a0*/  SHF.R.U32.HI R11, RZ, 0x8, R11 ;  /* 0x00000008ff0b7819 */ /* 0x000fe4000001160b */
[----:B------:R-:W-:-:S02]  /*a85b0*/  LOP3.LUT R9, R9, 0xffff, RZ, 0xc0, !PT ;  /* 0x0000ffff09097812 */ /* 0x000fc400078ec0ff */
[----:B------:R-:W-:Y:S01]  /*a85c0*/  LOP3.LUT R11, R11, 0xffff, RZ, 0xc0, !PT ;  /* 0x0000ffff0b0b7812 */ /* 0x000fe200078ec0ff */
[----:B------:R0:W-:Y:S01]  /*a85d0*/  STL [R1+0x146c], R8 ;  /* 0x00146c0801007387 */ /* 0x0001e20000100800 */
[----:B------:R-:W-:Y:S02]  /*a85e0*/  SHF.R.U32.HI R5, RZ, 0x8, R5 ;  /* 0x00000008ff057819 */ /* 0x000fe40000011605 */
[----:B------:R-:W-:Y:S02]  /*a85f0*/  LOP3.LUT R12, R12, 0xffff, RZ, 0xc0, !PT ;  /* 0x0000ffff0c0c7812 */ /* 0x000fe400078ec0ff */
[----:B------:R-:W-:Y:S02]  /*a8600*/  LOP3.LUT R10, R10, 0xffff, RZ, 0xc0, !PT ;  /* 0x0000ffff0a0a7812 */ /* 0x000fe400078ec0ff */
[----:B------:R-:W-:Y:S02]  /*a8610*/  LOP3.LUT R4, R4, 0xffff, RZ, 0xc0, !PT ;  /* 0x0000ffff04047812 */ /* 0x000fe400078ec0ff */
[----:B------:R-:W-:-:S02]  /*a8620*/  LOP3.LUT R5, R5, 0xffff, RZ, 0xc0, !PT ;  /* 0x0000ffff05057812 */ /* 0x000fc400078ec0ff */
[----:B0-----:R-:W-:Y:S02]  /*a8630*/  PRMT R8, R7, 0x3340, R6 ;  /* 0x0000334007087816 */ /* 0x001fe40000000006 */
[----:B------:R-:W-:Y:S02]  /*a8640*/  PRMT R7, R9, 0x3340, R11 ;  /* 0x0000334009077816 */ /* 0x000fe4000000000b */
[----:B------:R-:W-:Y:S01]  /*a8650*/  PRMT R6, R12, 0x3340, R10 ;  /* 0x000033400c067816 */ /* 0x000fe2000000000a */
[----:B------:R-:W-:Y:S04]  /*a8660*/  STL [R1+0x12c4], R8 ;  /* 0x0012c40801007387 */ /* 0x000fe80000100800 */
[----:B------:R0:W-:Y:S01]  /*a8670*/  STL [R1+0x12c0], R7 ;  /* 0x0012c00701007387 */ /* 0x0001e20000100800 */
[----:B------:R-:W-:-:S03]  /*a8680*/  PRMT R4, R4, 0x3340, R5 ;  /* 0x0000334004047816 */ /* 0x000fc60000000005 */
[----:B------:R3:W-:Y:S01]  /*a8690*/  STL [R1+0x1314], R6 ;  /* 0x0013140601007387 */ /* 0x0007e20000100800 */
[----:B------:R-:W-:Y:S02]  /*a86a0*/  LOP3.LUT R11, R28, 0xffff, RZ, 0xc0, !PT ;  /* 0x0000ffff1c0b7812 */ /* 0x000fe400078ec0ff */
[----:B0-----:R-:W-:Y:S01]  /*a86b0*/  LOP3.LUT R7, R18, 0xffff, RZ, 0xc0, !PT ;  /* 0x0000ffff12077812 */ /* 0x001fe200078ec0ff */
[----:B------:R-:W-:Y:S04]  /*a86c0*/  STL [R1+0x1310], R4 ;  /* 0x0013100401007387 */ /* 0x000fe80000100800 */
[----:B------:R-:W3:Y:S01]  /*a86d0*/  LDL.LU R28, [R1+0x280] ;  /* 0x00028000011c7983 */ /* 0x000ee20000300800 */
[----:B----4-:R-:W-:Y:S02]  /*a86e0*/  LOP3.LUT R9, R27, 0xffff, RZ, 0xc0, !PT ;  /* 0x0000ffff1b097812 */ /* 0x010fe400078ec0ff */
[----:B--2---:R-:W-:-:S02]  /*a86f0*/  LOP3.LUT R10, R29, 0xffff, RZ, 0xc0, !PT ;  /* 0x0000ffff1d0a7812 */ /* 0x004fc400078ec0ff */
        /* <DEDUP_REMOVED lines=9> */
[----:B------:R-:W2:Y:S01]  /*a8790*/  LDL.LU R16, [R1+0x16c] ;  /* 0x00016c0001107983 */ /* 0x000ea20000300800 */
        /* <DEDUP_REMOVED lines=29> */
[----:B------:R-:W-:Y:S02]  /*a8970*/  PRMT R4, R10, 0x3340, R5 ;  /* 0x000033400a047816 */ /* 0x000fe40000000005 */
[----:B------:R-:W-:Y:S01]  /*a8980*/  LOP3.LUT R11, R3, 0xffff, RZ, 0xc0, !PT ;  /* 0x0000ffff030b7812 */ /* 0x000fe200078ec0ff */
[----:B------:R-:W-:Y:S04]  /*a8990*/  STL [R1+0x12ec], R6 ;  /* 0x0012ec0601007387 */ /* 0x000fe80000100800 */
[----:B------:R4:W-:Y:S04]  /*a89a0*/  STL [R1+0x12e0], R4 ;  /* 0x0012e00401007387 */ /* 0x0009e80000100800 */
[----:B------:R-:W3:Y:S01]  /*a89b0*/  LDL.LU R3, [R1+0x3b84] ;  /* 0x003b840001037983 */ /* 0x000ee20000300800 */
[----:B-1----:R-:W-:-:S04]  /*a89c0*/  LOP3.LUT R7, R28, 0xffff, RZ, 0xc0, !PT ;  /* 0x0000ffff1c077812 */ /* 0x002fc800078ec0ff */
[----:B------:R-:W-:Y:S02]  /*a89d0*/  SHF.R.U32.HI R12, RZ, 0x8, R7 ;  /* 0x00000008ff0c7819 */ /* 0x000fe40000011607 */
[----:B----4-:R-:W-:Y:S02]  /*a89e0*/  LOP3.LUT R4, R27, 0xffff, RZ, 0xc0, !PT ;  /* 0x0000ffff1b047812 */ /* 0x010fe400078ec0ff */
[----:B------:R-:W4:Y:S01]  /*a89f0*/  LDL.LU R27, [R1+0x300] ;  /* 0x00030000011b7983 */ /* 0x000f220000300800 */
[----:B-----5:R-:W-:-:S03]  /*a8a00*/  LOP3.LUT R8, R0, 0xffff, RZ, 0xc0, !PT ;  /* 0x0000ffff00087812 */ /* 0x020fc600078ec0ff */
[----:B------:R-:W5:Y:S01]  /*a8a10*/  LDL.LU R0, [R1+0x2fc] ;  /* 0x0002fc0001007983 */ /* 0x000f620000300800 */
[----:B------:R-:W-:Y:S02]  /*a8a20*/  PRMT R7, R7, 0x3340, R8 ;  /* 0x0000334007077816 */ /* 0x000fe40000000008 */
[----:B--2---:R-:W-:-:S03]  /*a8a30*/  LOP3.LUT R9, R16, 0xffff, RZ, 0xc0, !PT ;  /* 0x0000ffff10097812 */ /* 0x004fc600078ec0ff */
[----:B------:R0:W-:Y:S04]  /*a8a40*/  STL [R1+0x1448], R7 ;  /* 0x0014480701007387 */ /* 0x0001e80000100800 */
[----:B------:R-:W2:Y:S01]  /*a8a50*/  LDL.LU R16, [R1+0x21c] ;  /* 0x00021c0001107983 */ /* 0x000ea20000300800 */
[----:B---3--:R-:W-:-:S03]  /*a8a60*/  LOP3.LUT R10, R17, 0xffff, RZ, 0xc0, !PT ;  /* 0x0000ffff110a7812 */ /* 0x008fc600078ec0ff */
[----:B------:R-:W3:Y:S01]  /*a8a70*/  LDL.LU R17, [R1+0x218] ;  /* 0x0002180001117983 */ /* 0x000ee20000300800 */
[----:B------:R-:W-:Y:S02]  /*a8a80*/  LOP3.LUT R5, R29, 0xffff, RZ, 0xc0, !PT ;  /* 0x0000ffff1d057812 */ /* 0x000fe400078ec0ff */
[----:B------:R-:W-:Y:S02]  /*a8a90*/  LOP3.LUT R6, R24, 0xffff, RZ, 0xc0, !PT ;  /* 0x0000ffff18067812 */ /* 0x000fe400078ec0ff */
[----:B0-----:R-:W-:Y:S02]  /*a8aa0*/  SHF.R.U32.HI R7, RZ, 0x8, R5 ;  /* 0x00000008ff077819 */ /* 0x001fe40000011605 */
[----:B------:R-:W-:Y:S02]  /*a8ab0*/  PRMT R5, R5, 0x3340, R9 ;  /* 0x0000334005057816 */ /* 0x000fe40000000009 */
[--C-:B------:R-:W-:Y:S02]  /*a8ac0*/  PRMT R13, R4, 0x3340, R11.reuse ;  /* 0x00003340040d7816 */ /* 0x100fe4000000000b */
[----:B------:R-:W-:-:S02]  /*a8ad0*/  SHF.R.U32.HI R11, RZ, 0x8, R11 ;  /* 0x00000008ff0b7819 */ /* 0x000fc4000001160b */
[----:B------:R-:W-:Y:S01]  /*a8ae0*/  SHF.R.U32.HI R8, RZ, 0x8, R8 ;  /* 0x00000008ff087819 */ /* 0x000fe20000011608 */
[----:B------:R0:W-:Y:S01]  /*a8af0*/  STL [R1+0x1444], R5 ;  /* 0x0014440501007387 */ /* 0x0001e20000100800 */
[----:B------:R-:W-:Y:S02]  /*a8b00*/  LOP3.LUT R11, R11, 0xffff, RZ, 0xc0, !PT ;  /* 0x0000ffff0b0b7812 */ /* 0x000fe400078ec0ff */
[----:B------:R-:W-:Y:S02]  /*a8b10*/  LOP3.LUT R12, R12, 0xffff, RZ, 0xc0, !PT ;  /* 0x0000ffff0c0c7812 */ /* 0x000fe400078ec0ff */
[----:B------:R-:W-:Y:S01]  /*a8b20*/  LOP3.LUT R8, R8, 0xffff, RZ, 0xc0, !PT ;  /* 0x0000ffff08087812 */ /* 0x000fe200078ec0ff */
[----:B------:R-:W-:Y:S01]  /*a8b30*/  STL [R1+0x1488], R13 ;  /* 0x0014880d01007387 */ /* 0x000fe20000100800 */
[----:B0-----:R-:W-:Y:S02]  /*a8b40*/  SHF.R.U32.HI R5, RZ, 0x8, R4 ;  /* 0x00000008ff057819 */ /* 0x001fe40000011604 */
[----:B------:R-:W-:-:S02]  /*a8b50*/  SHF.R.U32.HI R4, RZ, 0x8, R6 ;  /* 0x00000008ff047819 */ /* 0x000fc40000011606 */
[--C-:B------:R-:W-:Y:S02]  /*a8b60*/  PRMT R6, R6, 0x3340, R10.reuse ;  /* 0x0000334006067816 */ /* 0x100fe4000000000a */
[----:B------:R-:W-:Y:S02]  /*a8b70*/  LOP3.LUT R5, R5, 0xffff, RZ, 0xc0, !PT ;  /* 0x0000ffff05057812 */ /* 0x000fe400078ec0ff */
[----:B------:R-:W-:Y:S01]  /*a8b80*/  SHF.R.U32.HI R9, RZ, 0x8, R9 ;  /* 0x00000008ff097819 */ /* 0x000fe20000011609 */
[----:B------:R0:W-:Y:S01]  /*a8b90*/  STL [R1+0x143c], R6 ;  /* 0x00143c0601007387 */ /* 0x0001e20000100800 */
[----:B------:R-:W-:Y:S02]  /*a8ba0*/  LOP3.LUT R7, R7, 0xffff, RZ, 0xc0, !PT ;  /* 0x0000ffff07077812 */ /* 0x000fe400078ec0ff */
[----:B------:R-:W-:Y:S02]  /*a8bb0*/  LOP3.LUT R9, R9, 0xffff, RZ, 0xc0, !PT ;  /* 0x0000ffff09097812 */ /* 0x000fe400078ec0ff */
[----:B------:R-:W-:-:S02]  /*a8bc0*/  SHF.R.U32.HI R10, RZ, 0x8, R10 ;  /* 0x00000008ff0a7819 */ /* 0x000fc4000001160a */
[----:B0-----:R-:W-:Y:S02]  /*a8bd0*/  PRMT R6, R5, 0x3340, R11 ;  /* 0x0000334005067816 */ /* 0x001fe4000000000b */
[----:B------:R-:W-:Y:S02]  /*a8be0*/  PRMT R5, R12, 0x3340, R8 ;  /* 0x000033400c057816 */ /* 0x000fe40000000008 */
[----:B------:R-:W-:Y:S01]  /*a8bf0*/  LOP3.LUT R4, R4, 0xffff, RZ, 0xc0, !PT ;  /* 0x0000ffff04047812 */ /* 0x000fe200078ec0ff */
[----:B------:R-:W-:Y:S04]  /*a8c00*/  STL [R1+0x12d8], R6 ;  /* 0x0012d80601007387 */ /* 0x000fe80000100800 */
[----:B------:R0:W-:Y:S01]  /*a8c10*/  STL [R1+0x12a8], R5 ;  /* 0x0012a80501007387 */ /* 0x0001e20000100800 */
[----:B------:R-:W-:-:S04]  /*a8c20*/  LOP3.LUT R10, R10, 0xffff, RZ, 0xc0, !PT ;  /* 0x0000ffff0a0a7812 */ /* 0x000fc800078ec0ff */
[----:B------:R-:W-:Y:S02]  /*a8c30*/  PRMT R4, R4, 0x3340, R10 ;  /* 0x0000334004047816 */ /* 0x000fe4000000000a */
[----:B0-----:R-:W-:-:S05]  /*a8c40*/  PRMT R5, R7, 0x3340, R9 ;  /* 0x0000334007057816 */ /* 0x001fca0000000009 */
[----:B------:R5:W-:Y:S04]  /*a8c50*/  STL [R1+0x12a4], R5 ;  /* 0x0012a40501007387 */ /* 0x000be80000100800 */
[----:B------:R4:W-:Y:S04]  /*a8c60*/  STL [R1+0x12a0], R4 ;  /* 0x0012a00401007387 */ /* 0x0009e80000100800 */
[----:B------:R0:W-:Y:S01]  /*a8c70*/  STL [R1+0x3b58], R2 ;  /* 0x003b580201007387 */ /* 0x0001e20000100800 */
[----:B-----5:R-:W-:Y:S01]  /*a8c80*/  LOP3.LUT R5, R0, 0xffff, RZ, 0xc0, !PT ;  /* 0x0000ffff00057812 */ /* 0x020fe200078ec0ff */
[----:B------:R-:W-:Y:S01]  /*a8c90*/  IMAD R0, R2, UR8, RZ ;  /* 0x0000000802007c24 */ /* 0x000fe2000f8e02ff */
[----:B----4-:R-:W-:Y:S01]  /*a8ca0*/  LOP3.LUT R4, R27, 0xffff, RZ, 0xc0, !PT ;  /* 0x0000ffff1b047812 */ /* 0x010fe200078ec0ff */
[----:B------:R-:W-:-:S03]  /*a8cb0*/  ULDC UR8, c[0x0][0x248] ;  /* 0x0000920000087ab9 */ /* 0x000fc60000000800 */
[----:B------:R1:W-:Y:S04]  /*a8cc0*/  STL [R1+0x300], R0 ;  /* 0x0003000001007387 */ /* 0x0003e80000100800 */
[----:B0-----:R-:W4:Y:S01]  /*a8cd0*/  LDL.LU R2, [R1+0x300] ;  /* 0x0003000001027983 */ /* 0x001f220000300800 */
[----:B--2---:R-:W-:-:S03]  /*a8ce0*/  LOP3.LUT R7, R16, 0xffff, RZ, 0xc0, !PT ;  /* 0x0000ffff10077812 */ /* 0x004fc600078ec0ff */
[----:B------:R-:W2:Y:S04]  /*a8cf0*/  LDL.LU R24, [R1+0x2ec] ;  /* 0x0002ec0001187983 */ /* 0x000ea80000300800 */
[----:B------:R-:W5:Y:S04]  /*a8d00*/  LDL.LU R27, [R1+0x2e8] ;  /* 0x0002e800011b7983 */ /* 0x000f680000300800 */
[----:B------:R-:W2:Y:S01]  /*a8d10*/  LDL.LU R16, [R1+0x1f0] ;  /* 0x0001f00001107983 */ /* 0x000ea20000300800 */
[----:B-1----:R-:W-:Y:S02]  /*a8d20*/  PRMT R0, R4, 0x3340, R7 ;  /* 0x0000334004007816 */ /* 0x002fe40000000007 */
[----:B---3--:R-:W-:-:S03]  /*a8d30*/  LOP3.LUT R8, R17, 0xffff, RZ, 0xc0, !PT ;  /* 0x0000ffff11087812 */ /* 0x008fc600078ec0ff */
[----:B------:R4:W-:Y:S04]  /*a8d40*/  STL [R1+0x141c], R0 ;  /* 0x00141c0001007387 */ /* 0x0009e80000100800 */
[----:B------:R-:W3:Y:S01]  /*a8d50*/  LDL.LU R17, [R1+0x1ec] ;  /* 0x0001ec0001117983 */ /* 0x000ee20000300800 */
[----:B------:R-:W-:Y:S02]  /*a8d60*/  PRMT R9, R5, 0x3340, R8 ;  /* 0x0000334005097816 */ /* 0x000fe40000000008 */
[----:B------:R-:W-:Y:S02]  /*a8d70*/  SHF.R.U32.HI R6, RZ, 0x8, R4 ;  /* 0x00000008ff067819 */ /* 0x000fe40000011604 */
[----:B------:R-:W-:Y:S02]  /*a8d80*/  SHF.R.U32.HI R7, RZ, 0x8, R7 ;  /* 0x00000008ff077819 */ /* 0x000fe40000011607 */
[----:B------:R-:W-:-:S02]  /*a8d90*/  SHF.R.U32.HI R4, RZ, 0x8, R5 ;  /* 0x00000008ff047819 */ /* 0x000fc40000011605 */
[----:B------:R-:W-:Y:S02]  /*a8da0*/  SHF.R.U32.HI R5, RZ, 0x8, R8 ;  /* 0x00000008ff057819 */ /* 0x000fe40000011608 */
[----:B------:R-:W-:Y:S02]  /*a8db0*/  LOP3.LUT R6, R6, 0xffff, RZ, 0xc0, !PT ;  /* 0x0000ffff06067812 */ /* 0x000fe400078ec0ff */
[----:B------:R-:W-:Y:S02]  /*a8dc0*/  LOP3.LUT R7, R7, 0xffff, RZ, 0xc0, !PT ;  /* 0x0000ffff07077812 */ /* 0x000fe400078ec0ff */
[----:B------:R-:W-:Y:S02]  /*a8dd0*/  LOP3.LUT R4, R4, 0xffff, RZ, 0xc0, !PT ;  /* 0x0000ffff04047812 */ /* 0x000fe400078ec0ff */
[----:B------:R-:W-:Y:S02]  /*a8de0*/  LOP3.LUT R5, R5, 0xffff, RZ, 0xc0, !PT ;  /* 0x0000ffff05057812 */ /* 0x000fe400078ec0ff */
[----:B------:R-:W-:-:S02]  /*a8df0*/  PRMT R6, R6, 0x3340, R7 ;  /* 0x0000334006067816 */ /* 0x000fc40000000007 */
[----:B------:R-:W-:Y:S01]  /*a8e00*/  PRMT R4, R4, 0x3340, R5 ;  /* 0x0000334004047816 */ /* 0x000fe20000000005 */
[----:B----4-:R-:W-:Y:S01]  /*a8e10*/  VIADD R0, R2, UR9 ;  /* 0x0000000902007c36 */ /* 0x010fe20008000000 */
[----:B------:R-:W-:-:S04]  /*a8e20*/  ULDC UR9, c[0x0][0x248] ;  /* 0x0000920000097ab9 */ /* 0x000fc80000000800 */
[----:B------:R0:W-:Y:S04]  /*a8e30*/  STL [R1+0x308], R0 ;  /* 0x0003080001007387 */ /* 0x0001e80000100800 */
[----:B------:R-:W-:Y:S01]  /*a8e40*/  STL [R1+0x1414], R9 ;  /* 0x0014140901007387 */ /* 0x000fe20000100800 */
[----:B0-----:R-:W-:Y:S01]  /*a8e50*/  VIADD R0, R0, UR10 ;  /* 0x0000000a00007c36 */ /* 0x001fe20008000000 */
[----:B-----5:R-:W-:Y:S02]  /*a8e60*/  LOP3.LUT R5, R27, 0xffff, RZ, 0xc0, !PT ;  /* 0x0000ffff1b057812 */ /* 0x020fe400078ec0ff */
[----:B--2---:R-:W-:Y:S02]  /*a8e70*/  LOP3.LUT R7, R16, 0xffff, RZ, 0xc0, !PT ;  /* 0x0000ffff10077812 */ /* 0x004fe400078ec0ff */
[----:B---3--:R-:W-:Y:S01]  /*a8e80*/  LOP3.LUT R8, R17, 0xffff, RZ, 0xc0, !PT ;  /* 0x0000ffff11087812 */ /* 0x008fe200078ec0ff */
[----:B------:R-:W-:Y:S01]  /*a8e90*/  ULDC UR10, c[0x0][0x248] ;  /* 0x00009200000a7ab9 */ /* 0x000fe20000000800 */
[----:B------:R0:W-:Y:S02]  /*a8ea0*/  STL [R1+0x12c], R0 ;  /* 0x00012c0001007387 */ /* 0x0001e40000100800 */
[----:B0-----:R-:W-:Y:S01]  /*a8eb0*/  VIADD R0, R0, UR11 ;  /* 0x0000000b00007c36 */ /* 0x001fe20008000000 */
[----:B------:R-:W-:-:S04]  /*a8ec0*/  ULDC UR11, c[0x0][0x248] ;  /* 0x00009200000b7ab9 */ /* 0x000fc80000000800 */
[----:B------:R0:W-:Y:S04]  /*a8ed0*/  STL [R1+0x50], R0 ;  /* 0x0000500001007387 */ /* 0x0001e80000100800 */
[----:B------:R-:W-:Y:S04]  /*a8ee0*/  STL [R1+0x129c], R6 ;  /* 0x00129c0601007387 */ /* 0x000fe80000100800 */
[----:B------:R-:W-:Y:S01]  /*a8ef0*/  STL [R1+0x1298], R4 ;  /* 0x0012980401007387 */ /* 0x000fe20000100800 */
[----:B0-----:R-:W-:Y:S01]  /*a8f00*/  VIADD R0, R0, UR8 ;  /* 0x0000000800007c36 */ /* 0x001fe20008000000 */
[----:B------:R-:W-:-:S04]  /*a8f10*/  ULDC UR8, c[0x0][0x248] ;  /* 0x0000920000087ab9 */ /* 0x000fc80000000800 */
[----:B------:R0:W-:Y:S02]  /*a8f20*/  STL [R1+0x48], R0 ;  /* 0x0000480001007387 */ /* 0x0001e40000100800 */
[----:B0-----:R-:W-:Y:S01]  /*a8f30*/  VIADD R0, R0, UR8 ;  /* 0x0000000800007c36 */ /* 0x001fe20008000000 */
[----:B------:R-:W-:-:S04]  /*a8f40*/  ULDC UR8, c[0x0][0x248] ;  /* 0x0000920000087ab9 */ /* 0x000fc80000000800 */
[----:B------:R0:W-:Y:S02]  /*a8f50*/  STL [R1+0x44], R0 ;  /* 0x0000440001007387 */ /* 0x0001e40000100800 */
[----:B0-----:R-:W-:Y:S01]  /*a8f60*/  VIADD R0, R0, UR9 ;  /* 0x0000000900007c36 */ /* 0x001fe20008000000 */
[----:B------:R-:W-:Y:S01]  /*a8f70*/  LOP3.LUT R4, R24, 0xffff, RZ, 0xc0, !PT ;  /* 0x0000ffff18047812 */ /* 0x000fe200078ec0ff */
[----:B------:R-:W-:-:S03]  /*a8f80*/  ULDC UR9, c[0x0][0x248] ;  /* 0x0000920000097ab9 */ /* 0x000fc60000000800 */
[----:B------:R0:W-:Y:S02]  /*a8f90*/  STL [R1+0x40], R0 ;  /* 0x0000400001007387 */ /* 0x0001e40000100800 */
[----:B0-----:R-:W-:Y:S01]  /*a8fa0*/  VIADD R0, R0, UR8 ;  /* 0x0000000800007c36 */ /* 0x001fe20008000000 */
[----:B------:R-:W-:Y:S01]  /*a8fb0*/  SHF.R.U32.HI R6, RZ, 0x8, R4 ;  /* 0x00000008ff067819 */ /* 0x000fe20000011604 */
[----:B------:R-:W-:-:S03]  /*a8fc0*/  ULDC UR8, c[0x0][0x248] ;  /* 0x0000920000087ab9 */ /* 0x000fc60000000800 */
[----:B------:R0:W-:Y:S04]  /*a8fd0*/  STL [R1+0x3c], R0 ;  /* 0x00003c0001007387 */ /* 0x0001e80000100800 */
[----:B------:R-:W2:Y:S04]  /*a8fe0*/  LDL.LU R27, [R1+0x270] ;  /* 0x00027000011b7983 */ /* 0x000ea80000300800 */
[----:B------:R-:W3:Y:S04]  /*a8ff0*/  LDL.LU R16, [R1+0x260] ;  /* 0x0002600001107983 */ /* 0x000ee80000300800 */
[----:B------:R-:W4:Y:S01]  /*a9000*/  LDL.LU R17, [R1+0x148] ;  /* 0x0001480001117983 */ /* 0x000f220000300800 */
[--C-:B------:R-:W-:Y:S01]  /*a9010*/  PRMT R4, R4, 0x3340, R7.reuse ;  /* 0x0000334004047816 */ /* 0x100fe20000000007 */
[----:B0-----:R-:W-:Y:S01]  /*a9020*/  VIADD R0, R0, UR10 ;  /* 0x0000000a00007c36 */ /* 0x001fe20008000000 */
[----:B------:R-:W-:-:S02]  /*a9030*/  SHF.R.U32.HI R7, RZ, 0x8, R7 ;  /* 0x00000008ff077819 */ /* 0x000fc40000011607 */
[----:B------:R-:W-:Y:S01]  /*a9040*/  LOP3.LUT R6, R6, 0xffff, RZ, 0xc0, !PT ;  /* 0x0000ffff06067812 */ /* 0x000fe200078ec0ff */
[----:B------:R-:W-:Y:S01]  /*a9050*/  ULDC UR10, c[0x0][0x248] ;  /* 0x00009200000a7ab9 */ /* 0x000fe20000000800 */
[----:B------:R0:W-:Y:S04]  /*a9060*/  STL [R1+0x38], R0 ;  /* 0x0000380001007387 */ /* 0x0001e80000100800 */
[----:B------:R1:W-:Y:S01]  /*a9070*/  STL [R1+0x1408], R4 ;  /* 0x0014080401007387 */ /* 0x0003e20000100800 */
[----:B0-----:R-:W-:Y:S01]  /*a9080*/  VIADD R0, R0, UR11 ;  /* 0x0000000b00007c36 */ /* 0x001fe20008000000 */
[----:B-1----:R-:W-:Y:S02]  /*a9090*/  SHF.R.U32.HI R4, RZ, 0x8, R5 ;  /* 0x00000008ff047819 */ /* 0x002fe40000011605 */
[----:B------:R-:W-:-:S02]  /*a90a0*/  PRMT R5, R5, 0x3340, R8 ;  /* 0x0000334005057816 */ /* 0x000fc40000000008 */
[----:B------:R-:W-:Y:S01]  /*a90b0*/  LOP3.LUT R7, R7, 0xffff, RZ, 0xc0, !PT ;  /* 0x0000ffff07077812 */ /* 0x000fe200078ec0ff */
[----:B------:R-:W-:Y:S01]  /*a90c0*/  ULDC UR11, c[0x0][0x248] ;  /* 0x00009200000b7ab9 */ /* 0x000fe20000000800 */
[----:B------:R0:W-:Y:S04]  /*a90d0*/  STL [R1+0x34], R0 ;  /* 0x0000340001007387 */ /* 0x0001e80000100800 */
[----:B------:R1:W-:Y:S01]  /*a90e0*/  STL [R1+0x1404], R5 ;  /* 0x0014040501007387 */ /* 0x0003e20000100800 */
[----:B------:R-:W-:Y:S01]  /*a90f0*/  LOP3.LUT R4, R4, 0xffff, RZ, 0xc0, !PT ;  /* 0x0000ffff04047812 */ /* 0x000fe200078ec0ff */
[----:B0-----:R-:W-:Y:S01]  /*a9100*/  VIADD R0, R0, UR9 ;  /* 0x0000000900007c36 */ /* 0x001fe20008000000 */
[----:B-1----:R-:W-:Y:S02]  /*a9110*/  SHF.R.U32.HI R5, RZ, 0x8, R8 ;  /* 0x00000008ff057819 */ /* 0x002fe40000011608 */
[----:B------:R-:W-:Y:S01]  /*a9120*/  PRMT R6, R6, 0x3340, R7 ;  /* 0x0000334006067816 */ /* 0x000fe20000000007 */
[----:B------:R-:W-:Y:S01]  /*a9130*/  ULDC UR9, c[0x0][0x248] ;  /* 0x0000920000097ab9 */ /* 0x000fe20000000800 */
[----:B------:R0:W-:Y:S01]  /*a9140*/  STL [R1+0x30], R0 ;  /* 0x0000300001007387 */ /* 0x0001e20000100800 */
[----:B------:R-:W-:-:S04]  /*a9150*/  LOP3.LUT R5, R5, 0xffff, RZ, 0xc0, !PT ;  /* 0x0000ffff05057812 */ /* 0x000fc800078ec0ff */
[----:B------:R-:W-:Y:S01]  /*a9160*/  PRMT R4, R4, 0x3340, R5 ;  /* 0x0000334004047816 */ /* 0x000fe20000000005 */
        /* <DEDUP_REMOVED lines=10> */
[----:B------:R0:W-:Y:S01]  /*a9210*/  STL [R1+0x24], R0 ;  /* 0x0000240001007387 */ /* 0x0001e20000100800 */
[----:B------:R-:W-:Y:S01]  /*a9220*/  LOP3.LUT R6, R25, 0xffff, RZ, 0xc0, !PT ;  /* 0x0000ffff19067812 */ /* 0x000fe200078ec0ff */
[----:B0-----:R-:W-:Y:S01]  /*a9230*/  VIADD R0, R0, UR9 ;  /* 0x0000000900007c36 */ /* 0x001fe20008000000 */
[----:B------:R-:W-:-:S04]  /*a9240*/  ULDC UR9, c[0x0][0x248] ;  /* 0x0000920000097ab9 */ /* 0x000fc80000000800 */
[----:B------:R0:W-:Y:S04]  /*a9250*/  STL [R1+0x20], R0 ;  /* 0x0000200001007387 */ /* 0x0001e80000100800 */
[----:B------:R-:W5:Y:S01]  /*a9260*/  LDL.LU R25, [R1+0x3b80] ;  /* 0x003b800001197983 */ /* 0x000f620000300800 */
[----:B0-----:R-:W-:Y:S01]  /*a9270*/  VIADD R0, R0, UR8 ;  /* 0x0000000800007c36 */ /* 0x001fe20008000000 */
[----:B------:R-:W-:-:S03]  /*a9280*/  ULDC UR8, c[0x0][0x248] ;  /* 0x0000920000087ab9 */ /* 0x000fc60000000800 */
[----:B------:R-:W-:Y:S01]  /*a9290*/  VIADD R8, R0, UR10 ;  /* 0x0000000a00087c36 */ /* 0x000fe20008000000 */
[----:B------:R0:W-:Y:S01]  /*a92a0*/  STL [R1+0x1c], R0 ;  /* 0x00001c0001007387 */ /* 0x0001e20000100800 */
[----:B------:R-:W-:Y:S01]  /*a92b0*/  ULDC UR10, c[0x0][0x248] ;  /* 0x00009200000a7ab9 */ /* 0x000fe20000000800 */
[----:B--2---:R-:W-:Y:S02]  /*a92c0*/  LOP3.LUT R5, R27, 0xffff, RZ, 0xc0, !PT ;  /* 0x0000ffff1b057812 */ /* 0x004fe400078ec0ff */
[----:B----4-:R-:W-:Y:S01]  /*a92d0*/  LOP3.LUT R4, R17, 0xffff, RZ, 0xc0, !PT ;  /* 0x0000ffff11047812 */ /* 0x010fe200078ec0ff */
[----:B------:R-:W2:Y:S03]  /*a92e0*/  LDL.LU R27, [R1+0x320] ;  /* 0x00032000011b7983 */ /* 0x000ea60000300800 */
[----:B0-----:R-:W-:Y:S01]  /*a92f0*/  PRMT R0, R5, 0x3340, R4 ;  /* 0x0000334005007816 */ /* 0x001fe20000000004 */
[----:B------:R-:W-:Y:S01]  /*a9300*/  STL [R1+0x18], R8 ;  /* 0x0000180801007387 */ /* 0x000fe20000100800 */
[----:B---3--:R-:W-:-:S03]  /*a9310*/  LOP3.LUT R7, R16, 0xffff, RZ, 0xc0, !PT ;  /* 0x0000ffff10077812 */ /* 0x008fc600078ec0ff */
[----:B------:R0:W-:Y:S04]  /*a9320*/  STL [R1+0x13ec], R0 ;  /* 0x0013ec0001007387 */ /* 0x0001e80000100800 */
[----:B0-----:R-:W3:Y:S04]  /*a9330*/  LDL.LU R0, [R1+0x31c] ;  /* 0x00031c0001007983 */ /* 0x001ee80000300800 */
[----:B------:R-:W4:Y:S04]  /*a9340*/  LDL.LU R16, [R1+0x240] ;  /* 0x0002400001107983 */ /* 0x000f280000300800 */
[----:B------:R-:W5:Y:S01]  /*a9350*/  LDL.LU R17, [R1+0x23c] ;  /* 0x00023c0001117983 */ /* 0x000f620000300800 */
[----:B------:R-:W-:Y:S01]  /*a9360*/  SHF.R.U32.HI R9, RZ, 0x8, R5 ;  /* 0x00000008ff097819 */ /* 0x000fe20000011605 */
[----:B------:R-:W-:Y:S01]  /*a9370*/  VIADD R5, R8, UR11 ;  /* 0x0000000b08057c36 */ /* 0x000fe20008000000 */
[----:B------:R-:W-:-:S02]  /*a9380*/  SHF.R.U32.HI R8, RZ, 0x8, R7 ;  /* 0x00000008ff087819 */ /* 0x000fc40000011607 */
[----:B------:R-:W-:Y:S02]  /*a9390*/  SHF.R.U32.HI R4, RZ, 0x8, R4 ;  /* 0x00000008ff047819 */ /* 0x000fe40000011604 */
[----:B------:R-:W-:Y:S01]  /*a93a0*/  PRMT R7, R7, 0x3340, R6 ;  /* 0x0000334007077816 */ /* 0x000fe20000000006 */
[----:B------:R-:W-:Y:S01]  /*a93b0*/  VIADD R10, R5, UR9 ;  /* 0x00000009050a7c36 */ /* 0x000fe20008000000 */
[----:B------:R0:W-:Y:S01]  /*a93c0*/  STL [R1+0x14], R5 ;  /* 0x0000140501007387 */ /* 0x0001e20000100800 */
[----:B------:R-:W-:-:S03]  /*a93d0*/  LOP3.LUT R4, R4, 0xffff, RZ, 0xc0, !PT ;  /* 0x0000ffff04047812 */ /* 0x000fc600078ec0ff */
[----:B------:R-:W-:Y:S01]  /*a93e0*/  STL [R1+0x1460], R7 ;  /* 0x0014600701007387 */ /* 0x000fe20000100800 */
[----:B------:R-:W-:-:S03]  /*a93f0*/  SHF.R.U32.HI R6, RZ, 0x8, R6 ;  /* 0x00000008ff067819 */ /* 0x000fc60000011606 */
[----:B------:R1:W-:Y:S01]  /*a9400*/  STL [R1+0x10], R10 ;  /* 0x0000100a01007387 */ /* 0x0003e20000100800 */
[----:B------:R-:W-:Y:S01]  /*a9410*/  ULDC UR9, c[0x0][0x248] ;  /* 0x0000920000097ab9 */ /* 0x000fe20000000800 */
[----:B------:R-:W-:Y:S01]  /*a9420*/  ULDC UR11, c[0x0][0x248] ;  /* 0x00009200000b7ab9 */ /* 0x000fe20000000800 */
[----:B0-----:R-:W-:Y:S02]  /*a9430*/  LOP3.LUT R5, R9, 0xffff, RZ, 0xc0, !PT ;  /* 0x0000ffff09057812 */ /* 0x001fe400078ec0ff */
[----:B------:R-:W-:Y:S01]  /*a9440*/  LOP3.LUT R6, R6, 0xffff, RZ, 0xc0, !PT ;  /* 0x0000ffff06067812 */ /* 0x000fe200078ec0ff */
[----:B-1----:R-:W-:Y:S01]  /*a9450*/  VIADD R10, R10, UR12 ;  /* 0x0000000c0a0a7c36 */ /* 0x002fe20008000000 */
[----:B------:R-:W-:Y:S02]  /*a9460*/  PRMT R4, R5, 0x3340, R4 ;  /* 0x0000334005047816 */ /* 0x000fe40000000004 */
[----:B------:R-:W-:Y:S01]  /*a9470*/  LOP3.LUT R7, R8, 0xffff, RZ, 0xc0, !PT ;  /* 0x0000ffff08077812 */ /* 0x000fe200078ec0ff */
[----:B------:R-:W-:Y:S01]  /*a9480*/  ULDC UR12, c[0x0][0x248] ;  /* 0x00009200000c7ab9 */ /* 0x000fe20000000800 */
[----:B------:R-:W-:Y:S04]  /*a9490*/  STL [R1+0xc], R10 ;  /* 0x00000c0a01007387 */ /* 0x000fe80000100800 */
[----:B------:R0:W-:Y:S01]  /*a94a0*/  STL [R1+0x1280], R4 ;  /* 0x0012800401007387 */ /* 0x0001e20000100800 */
[----:B------:R-:W-:Y:S01]  /*a94b0*/  VIADD R8, R10, UR8 ;  /* 0x000000080a087c36 */ /* 0x000fe20008000000 */
[----:B------:R-:W-:Y:S01]  /*a94c0*/  ULDC UR8, c[0x0][0x248] ;  /* 0x0000920000087ab9 */ /* 0x000fe20000000800 */
[----:B0-----:R-:W-:-:S05]  /*a94d0*/  PRMT R4, R7, 0x3340, R6 ;  /* 0x0000334007047816 */ /* 0x001fca0000000006 */
[----:B------:R0:W-:Y:S04]  /*a94e0*/  STL [R1+0x12bc], R4 ;  /* 0x0012bc0401007387 */ /* 0x0001e80000100800 */
[----:B------:R-:W-:Y:S01]  /*a94f0*/  STL [R1+0x8], R8 ;  /* 0x0000080801007387 */ /* 0x000fe20000100800 */
[----:B0-----:R-:W-:Y:S01]  /*a9500*/  VIADD R4, R8, UR8 ;  /* 0x0000000808047c36 */ /* 0x001fe20008000000 */
[----:B------:R-:W-:-:S04]  /*a9510*/  ULDC UR8, c[0x0][0x248] ;  /* 0x0000920000087ab9 */ /* 0x000fc80000000800 */
[----:B------:R0:W-:Y:S02]  /*a9520*/  STL [R1+0x4], R4 ;  /* 0x0000040401007387 */ /* 0x0001e40000100800 */
[----:B0-----:R-:W-:Y:S01]  /*a9530*/  VIADD R4, R4, UR9 ;  /* 0x0000000904047c36 */ /* 0x001fe20008000000 */
[----:B------:R-:W-:-:S04]  /*a9540*/  ULDC UR9, c[0x0][0x248] ;  /* 0x0000920000097ab9 */ /* 0x000fc80000000800 */
[----:B------:R0:W-:Y:S04]  /*a9550*/  STL [R1], R4 ;  /* 0x0000000401007387 */ /* 0x0001e80000100800 */
[----:B------:R-:W5:Y:S01]  /*a9560*/  LDL.LU R24, [R1+0x2f8] ;  /* 0x0002f80001187983 */ /* 0x000f620000300800 */
[----:B--2---:R-:W-:-:S03]  /*a9570*/  LOP3.LUT R7, R27, 0xffff, RZ, 0xc0, !PT ;  /* 0x0000ffff1b077812 */ /* 0x004fc600078ec0ff */
[----:B------:R-:W2:Y:S01]  /*a9580*/  LDL.LU R27, [R1+0x2d8] ;  /* 0x0002d800011b7983 */ /* 0x000ea20000300800 */
[----:B----4-:R-:W-:Y:S02]  /*a9590*/  LOP3.LUT R6, R16, 0xffff, RZ, 0xc0, !PT ;  /* 0x0000ffff10067812 */ /* 0x010fe400078ec0ff */
[----:B---3--:R-:W-:Y:S02]  /*a95a0*/  LOP3.LUT R9, R0, 0xffff, RZ, 0xc0, !PT ;  /* 0x0000ffff00097812 */ /* 0x008fe400078ec0ff */
[----:B------:R-:W-:Y:S02]  /*a95b0*/  PRMT R0, R7, 0x3340, R6 ;  /* 0x0000334007007816 */ /* 0x000fe40000000006 */
[----:B-----5:R-:W-:-:S03]  /*a95c0*/  LOP3.LUT R8, R17, 0xffff, RZ, 0xc0, !PT ;  /* 0x0000ffff11087812 */ /* 0x020fc600078ec0ff */
[----:B------:R1:W-:Y:S04]  /*a95d0*/  STL [R1+0x1450], R0 ;  /* 0x0014500001007387 */ /* 0x0003e80000100800 */
[----:B------:R-:W3:Y:S04]  /*a95e0*/  LDL.LU R16, [R1+0x214] ;  /* 0x0002140001107983 */ /* 0x000ee80000300800 */
[----:B------:R-:W4:Y:S01]  /*a95f0*/  LDL.LU R17, [R1+0x1dc] ;  /* 0x0001dc0001117983 */ /* 0x000f220000300800 */
[----:B0-----:R-:W-:Y:S01]  /*a9600*/  VIADD R4, R4, UR8 ;  /* 0x0000000804047c36 */ /* 0x001fe20008000000 */
[----:B------:R-:W-:-:S02]  /*a9610*/  SHF.R.U32.HI R11, RZ, 0x8, R7 ;  /* 0x00000008ff0b7819 */ /* 0x000fc40000011607 */
[----:B------:R-:W-:Y:S01]  /*a9620*/  SHF.R.U32.HI R10, RZ, 0x8, R9 ;  /* 0x00000008ff0a7819 */ /* 0x000fe20000011609 */
[----:B------:R-:W-:Y:S01]  /*a9630*/  ULDC UR8, c[0x0][0x248] ;  /* 0x0000920000087ab9 */ /* 0x000fe20000000800 */
[----:B------:R-:W-:Y:S01]  /*a9640*/  VIADD R5, R4, UR10 ;  /* 0x0000000a04057c36 */ /* 0x000fe20008000000 */
[----:B------:R-:W-:Y:S02]  /*a9650*/  SHF.R.U32.HI R7, RZ, 0x8, R6 ;  /* 0x00000008ff077819 */ /* 0x000fe40000011606 */
[----:B------:R-:W-:Y:S01]  /*a9660*/  LOP3.LUT R10, R10, 0xffff, RZ, 0xc0, !PT ;  /* 0x0000ffff0a0a7812 */ /* 0x000fe200078ec0ff */
[----:B------:R-:W-:Y:S01]  /*a9670*/  ULDC UR10, c[0x0][0x248] ;  /* 0x00009200000a7ab9 */ /* 0x000fe20000000800 */
[----:B-1----:R-:W-:Y:S01]  /*a9680*/  VIADD R0, R5, UR11 ;  /* 0x0000000b05007c36 */ /* 0x002fe20008000000 */
[----:B------:R0:W-:Y:S01]  /*a9690*/  STL [R1+0x3a60], R5 ;  /* 0x003a600501007387 */ /* 0x0001e20000100800 */
[----:B------:R-:W-:Y:S01]  /*a96a0*/  LOP3.LUT R7, R7, 0xffff, RZ, 0xc0, !PT ;  /* 0x0000ffff07077812 */ /* 0x000fe200078ec0ff */
[----:B------:R-:W-:Y:S01]  /*a96b0*/  ULDC UR11, c[0x0][0x248] ;  /* 0x00009200000b7ab9 */ /* 0x000fe20000000800 */
[----:B------:R-:W-:Y:S01]  /*a96c0*/  VIADD R6, R0, UR9 ;  /* 0x0000000900067c36 */ /* 0x000fe20008000000 */
[----:B------:R1:W-:Y:S01]  /*a96d0*/  STL [R1+0x4c], R0 ;  /* 0x00004c0001007387 */ /* 0x0003e20000100800 */
[----:B------:R-:W-:Y:S01]  /*a96e0*/  ULDC UR9, c[0x0][0x248] ;  /* 0x0000920000097ab9 */ /* 0x000fe20000000800 */
[----:B0-----:R-:W-:-:S02]  /*a96f0*/  PRMT R5, R9, 0x3340, R8 ;  /* 0x0000334009057816 */ /* 0x001fc40000000008 */
[----:B------:R-:W-:Y:S02]  /*a9700*/  SHF.R.U32.HI R9, RZ, 0x8, R8 ;  /* 0x00000008ff097819 */ /* 0x000fe40000011608 */
[----:B------:R-:W-:Y:S01]  /*a9710*/  LOP3.LUT R8, R11, 0xffff, RZ, 0xc0, !PT ;  /* 0x0000ffff0b087812 */ /* 0x000fe200078ec0ff */
[----:B-1----:R-:W-:Y:S01]  /*a9720*/  VIADD R0, R6, UR12 ;  /* 0x0000000c06007c36 */ /* 0x002fe20008000000 */
[----:B------:R0:W-:Y:S01]  /*a9730*/  STL [R1+0x144c], R5 ;  /* 0x00144c0501007387 */ /* 0x0001e20000100800 */
[----:B------:R-:W-:Y:S01]  /*a9740*/  LOP3.LUT R9, R9, 0xffff, RZ, 0xc0, !PT ;  /* 0x0000ffff09097812 */ /* 0x000fe200078ec0ff */
[----:B------:R-:W-:Y:S02]  /*a9750*/  ULDC UR12, c[0x0][0x248] ;  /* 0x00009200000c7ab9 */ /* 0x000fe40000000800 */
[----:B------:R1:W-:Y:S01]  /*a9760*/  STL [R1+0x58], R0 ;  /* 0x0000580001007387 */ /* 0x0003e20000100800 */
[----:B0-----:R-:W-:-:S05]  /*a9770*/  PRMT R5, R8, 0x3340, R7 ;  /* 0x0000334008057816 */ /* 0x001fca0000000007 */
[----:B------:R0:W-:Y:S01]  /*a9780*/  STL [R1+0x12b8], R5 ;  /* 0x0012b80501007387 */ /* 0x0001e20000100800 */
[----:B-1----:R-:W-:Y:S01]  /*a9790*/  VIADD R0, R0, UR8 ;  /* 0x0000000800007c36 */ /* 0x002fe20008000000 */
[----:B------:R-:W-:Y:S01]  /*a97a0*/  ULDC UR8, c[0x0][0x248] ;  /* 0x0000920000087ab9 */ /* 0x000fe20000000800 */
[----:B0-----:R-:W-:-:S05]  /*a97b0*/  PRMT R5, R10, 0x3340, R9 ;  /* 0x000033400a057816 */ /* 0x001fca0000000009 */
[----:B------:R-:W-:Y:S04]  /*a97c0*/  STL [R1+0x12b4], R5 ;  /* 0x0012b40501007387 */ /* 0x000fe80000100800 */
        /* <DEDUP_REMOVED lines=9> */
[----:B--2---:R-:W-:-:S04]  /*a9860*/  LOP3.LUT R10, R27, 0xffff, RZ, 0xc0, !PT ;  /* 0x0000ffff1b0a7812 */ /* 0x004fc800078ec0ff */
[----:B------:R0:W-:Y:S04]  /*a9870*/  STL [R1+0x68], R0 ;  /* 0x0000680001007387 */ /* 0x0001e80000100800 */
[----:B------:R-:W2:Y:S01]  /*a9880*/  LDL.LU R27, [R1+0x2e4] ;  /* 0x0002e400011b7983 */ /* 0x000ea20000300800 */
[----:B---3--:R-:W-:Y:S02]  /*a9890*/  LOP3.LUT R7, R16, 0xffff, RZ, 0xc0, !PT ;  /* 0x0000ffff10077812 */ /* 0x008fe400078ec0ff */
[----:B----4-:R-:W-:Y:S01]  /*a98a0*/  LOP3.LUT R9, R17, 0xffff, RZ, 0xc0, !PT ;  /* 0x0000ffff11097812 */ /* 0x010fe200078ec0ff */
[----:B------:R-:W3:Y:S04]  /*a98b0*/  LDL.LU R16, [R1+0x2a8] ;  /* 0x0002a80001107983 */ /* 0x000ee80000300800 */
[----:B------:R-:W4:Y:S01]  /*a98c0*/  LDL.LU R17, [R1+0x1e8] ;  /* 0x0001e80001117983 */ /* 0x000f220000300800 */
[----:B0-----:R-:W-:Y:S01]  /*a98d0*/  VIADD R0, R0, UR10 ;  /* 0x0000000a00007c36 */ /* 0x001fe20008000000 */
[----:B------:R-:W-:-:S02]  /*a98e0*/  PRMT R5, R8, 0x3340, R7 ;  /* 0x0000334008057816 */ /* 0x000fc40000000007 */
[----:B------:R-:W-:Y:S02]  /*a98f0*/  SHF.R.U32.HI R12, RZ, 0x8, R8 ;  /* 0x00000008ff0c7819 */ /* 0x000fe40000011608 */
[----:B------:R-:W-:Y:S01]  /*a9900*/  SHF.R.U32.HI R11, RZ, 0x8, R10 ;  /* 0x00000008ff0b7819 */ /* 0x000fe2000001160a */
[----:B------:R-:W-:Y:S01]  /*a9910*/  ULDC UR8, c[0x0][0x248] ;  /* 0x0000920000087ab9 */ /* 0x000fe20000000800 */
[----:B------:R0:W-:Y:S04]  /*a9920*/  STL [R1+0x64], R0 ;  /* 0x0000640001007387 */ /* 0x0001e80000100800 */
[----:B------:R1:W-:Y:S01]  /*a9930*/  STL [R1+0x1424], R5 ;  /* 0x0014240501007387 */ /* 0x0003e20000100800 */
[----:B------:R-:W-:Y:S01]  /*a9940*/  SHF.R.U32.HI R7, RZ, 0x8, R7 ;  /* 0x00000008ff077819 */ /* 0x000fe20000011607 */
[----:B------:R-:W-:Y:S01]  /*a9950*/  ULDC UR10, c[0x0][0x248] ;  /* 0x00009200000a7ab9 */ /* 0x000fe20000000800 */
[----:B0-----:R-:W-:Y:S01]  /*a9960*/  VIADD R0, R0, UR11 ;  /* 0x0000000b00007c36 */ /* 0x001fe20008000000 */
[----:B-1----:R-:W-:-:S02]  /*a9970*/  PRMT R5, R10, 0x3340, R9 ;  /* 0x000033400a057816 */ /* 0x002fc40000000009 */
[----:B------:R-:W-:Y:S02]  /*a9980*/  LOP3.LUT R8, R12, 0xffff, RZ, 0xc0, !PT ;  /* 0x0000ffff0c087812 */ /* 0x000fe400078ec0ff */
[----:B------:R-:W-:Y:S01]  /*a9990*/  LOP3.LUT R7, R7, 0xffff, RZ, 0xc0, !PT ;  /* 0x0000ffff07077812 */ /* 0x000fe200078ec0ff */
[----:B------:R-:W-:Y:S01]  /*a99a0*/  ULDC UR11, c[0x0][0x248] ;  /* 0x00009200000b7ab9 */ /* 0x000fe20000000800 */
[----:B------:R0:W-:Y:S04]  /*a99b0*/  STL [R1+0x70], R0 ;  /* 0x0000700001007387 */ /* 0x0001e80000100800 */
[----:B------:R1:W-:Y:S01]  /*a99c0*/  STL [R1+0x140c], R5 ;  /* 0x00140c0501007387 */ /* 0x0003e20000100800 */
[----:B------:R-:W-:Y:S01]  /*a99d0*/  SHF.R.U32.HI R9, RZ, 0x8, R9 ;  /* 0x00000008ff097819 */ /* 0x000fe20000011609 */
[----:B0-----:R-:W-:Y:S01]  /*a99e0*/  VIADD R0, R0, UR9 ;  /* 0x0000000900007c36 */ /* 0x001fe20008000000 */
[----:B-1----:R-:W-:-:S02]  /*a99f0*/  PRMT R5, R8, 0x3340, R7 ;  /* 0x0000334008057816 */ /* 0x002fc40000000007 */
[----:B------:R-:W-:Y:S02]  /*a9a00*/  LOP3.LUT R10, R11, 0xffff, RZ, 0xc0, !PT ;  /* 0x0000ffff0b0a7812 */ /* 0x000fe400078ec0ff */
[----:B------:R-:W-:Y:S01]  /*a9a10*/  LOP3.LUT R9, R9, 0xffff, RZ, 0xc0, !PT ;  /* 0x0000ffff09097812 */ /* 0x000fe200078ec0ff */
[----:B------:R-:W-:Y:S01]  /*a9a20*/  ULDC UR9, c[0x0][0x248] ;  /* 0x0000920000097ab9 */ /* 0x000fe20000000800 */
[----:B------:R0:W-:Y:S02]  /*a9a30*/  STL [R1+0x6c], R0 ;  /* 0x00006c0001007387 */ /* 0x0001e40000100800 */
[----:B0-----:R-:W-:Y:S01]  /*a9a40*/  VIADD R0, R0, UR12 ;  /* 0x0000000c00007c36 */ /* 0x001fe20008000000 */
[----:B------:R-:W-:-:S04]  /*a9a50*/  ULDC UR12, c[0x0][0x248] ;  /* 0x00009200000c7ab9 */ /* 0x000fc80000000800 */
[----:B------:R0:W-:Y:S04]  /*a9a60*/  STL [R1+0x78], R0 ;  /* 0x0000780001007387 */ /* 0x0001e80000100800 */
[----:B------:R1:W-:Y:S01]  /*a9a70*/  STL [R1+0x12ac], R5 ;  /* 0x0012ac0501007387 */ /* 0x0003e20000100800 */
[----:B0-----:R-:W-:Y:S01]  /*a9a80*/  VIADD R0, R0, UR8 ;  /* 0x0000000800007c36 */ /* 0x001fe20008000000 */
[----:B-1----:R-:W-:Y:S01]  /*a9a90*/  PRMT R5, R10, 0x3340, R9 ;  /* 0x000033400a057816 */ /* 0x002fe20000000009 */
[----:B------:R-:W-:-:S04]  /*a9aa0*/  ULDC UR8, c[0x0][0x248] ;  /* 0x0000920000087ab9 */ /* 0x000fc80000000800 */
[----:B------:R-:W-:Y:S04]  /*a9ab0*/  STL [R1+0x1294], R5 ;  /* 0x0012940501007387 */ /* 0x000fe80000100800 */
        /* <DEDUP_REMOVED lines=10> */
[----:B------:R-:W-:-:S04]  /*a9b60*/  ULDC UR8, c[0x0][0x248] ;  /* 0x0000920000087ab9 */ /* 0x000fc80000000800 */
[----:B------:R0:W-:Y:S04]  /*a9b70*/  STL [R1+0x88], R0 ;  /* 0x0000880001007387 */ /* 0x0001e80000100800 */
[----:B------:R-:W5:Y:S01]  /*a9b80*/  LDL.LU R24, [R1+0x34c] ;  /* 0x00034c0001187983 */ /* 0x000f620000300800 */
[----:B0-----:R-:W-:Y:S01]  /*a9b90*/  VIADD R0, R0, UR10 ;  /* 0x0000000a00007c36 */ /* 0x001fe20008000000 */
[----:B------:R-:W-:-:S04]  /*a9ba0*/  ULDC UR10, c[0x0][0x248] ;  /* 0x00009200000a7ab9 */ /* 0x000fc80000000800 */
[----:B------:R0:W-:Y:S01]  /*a9bb0*/  STL [R1+0x84], R0 ;  /* 0x0000840001007387 */ /* 0x0001e20000100800 */
[----:B--2---:R-:W-:-:S03]  /*a9bc0*/  LOP3.LUT R8, R27, 0xffff, RZ, 0xc0, !PT ;  /* 0x0000ffff1b087812 */ /* 0x004fc600078ec0ff */
[----:B------:R-:W2:Y:S01]  /*a9bd0*/  LDL.LU R27, [R1+0x2f4] ;  /* 0x0002f400011b7983 */ /* 0x000ea20000300800 */
[----:B----4-:R-:W-:-:S04]  /*a9be0*/  LOP3.LUT R7, R17, 0xffff, RZ, 0xc0, !PT ;  /* 0x0000ffff11077812 */ /* 0x010fc800078ec0ff */
[----:B------:R-:W-:Y:S02]  /*a9bf0*/  PRMT R5, R8, 0x3340, R7 ;  /* 0x0000334008057816 */ /* 0x000fe40000000007 */
[----:B---3--:R-:W-:-:S03]  /*a9c00*/  LOP3.LUT R10, R16, 0xffff, RZ, 0xc0, !PT ;  /* 0x0000ffff100a7812 */ /* 0x008fc600078ec0ff */
[----:B------:R1:W-:Y:S04]  /*a9c10*/  STL [R1+0x1400], R5 ;  /* 0x0014000501007387 */ /* 0x0003e80000100800 */
[----:B------:R-:W3:Y:S04]  /*a9c20*/  LDL.LU R16, [R1+0x284] ;  /* 0x0002840001107983 */ /* 0x000ee80000300800 */
[----:B------:R-:W4:Y:S01]  /*a9c30*/  LDL.LU R17, [R1+0x20c] ;  /* 0x00020c0001117983 */ /* 0x000f220000300800 */
[----:B0-----:R-:W-:Y:S01]  /*a9c40*/  VIADD R0, R0, UR11 ;  /* 0x0000000b00007c36 */ /* 0x001fe20008000000 */
[----:B------:R-:W-:-:S02]  /*a9c50*/  SHF.R.U32.HI R12, RZ, 0x8, R8 ;  /* 0x00000008ff0c7819 */ /* 0x000fc40000011608 */
[----:B------:R-:W-:Y:S02]  /*a9c60*/  SHF.R.U32.HI R7, RZ, 0x8, R7 ;  /* 0x00000008ff077819 */ /* 0x000fe40000011607 */
[----:B------:R-:W-:Y:S01]  /*a9c70*/  SHF.R.U32.HI R11, RZ, 0x8, R10 ;  /* 0x00000008ff0b7819 */ /* 0x000fe2000001160a */
[----:B------:R-:W-:Y:S01]  /*a9c80*/  ULDC UR11, c[0x0][0x248] ;  /* 0x00009200000b7ab9 */ /* 0x000fe20000000800 */
[----:B------:R0:W-:Y:S01]  /*a9c90*/  STL [R1+0x90], R0 ;  /* 0x0000900001007387 */ /* 0x0001e20000100800 */
[--C-:B-1----:R-:W-:Y:S02]  /*a9ca0*/  PRMT R5, R10, 0x3340, R9.reuse ;  /* 0x000033400a057816 */ /* 0x102fe40000000009 */
[----:B------:R-:W-:Y:S02]  /*a9cb0*/  SHF.R.U32.HI R9, RZ, 0x8, R9 ;  /* 0x00000008ff097819 */ /* 0x000fe40000011609 */
[----:B------:R-:W-:Y:S01]  /*a9cc0*/  LOP3.LUT R8, R12, 0xffff, RZ, 0xc0, !PT ;  /* 0x0000ffff0c087812 */ /* 0x000fe200078ec0ff */
[----:B0-----:R-:W-:Y:S01]  /*a9cd0*/  VIADD R0, R0, UR9 ;  /* 0x0000000900007c36 */ /* 0x001fe20008000000 */
[----:B------:R-:W-:Y:S01]  /*a9ce0*/  STL [R1+0x13fc], R5 ;  /* 0x0013fc0501007387 */ /* 0x000fe20000100800 */
[----:B------:R-:W-:-:S02]  /*a9cf0*/  LOP3.LUT R7, R7, 0xffff, RZ, 0xc0, !PT ;  /* 0x0000ffff07077812 */ /* 0x000fc400078ec0ff */
[----:B------:R-:W-:Y:S02]  /*a9d00*/  LOP3.LUT R10, R11, 0xffff, RZ, 0xc0, !PT ;  /* 0x0000ffff0b0a7812 */ /* 0x000fe400078ec0ff */
[----:B------:R-:W-:Y:S01]  /*a9d10*/  LOP3.LUT R9, R9, 0xffff, RZ, 0xc0, !PT ;  /* 0x0000ffff09097812 */ /* 0x000fe200078ec0ff */
[----:B------:R0:W-:Y:S01]  /*a9d20*/  STL [R1+0x8c], R0 ;  /* 0x00008c0001007387 */ /* 0x0001e20000100800 */
[----:B------:R-:W-:Y:S01]  /*a9d30*/  PRMT R7, R8, 0x3340, R7 ;  /* 0x0000334008077816 */ /* 0x000fe20000000007 */
[----:B------:R-:W-:Y:S01]  /*a9d40*/  ULDC UR9, c[0x0][0x248] ;  /* 0x0000920000097ab9 */ /* 0x000fe20000000800 */
[----:B0-----:R-:W-:Y:S01]  /*a9d50*/  VIADD R0, R0, UR12 ;  /* 0x0000000c00007c36 */ /* 0x001fe20008000000 */
[----:B------:R-:W-:Y:S01]  /*a9d60*/  PRMT R5, R10, 0x3340, R9 ;  /* 0x000033400a057816 */ /* 0x000fe20000000009 */
[----:B------:R-:W-:-:S03]  /*a9d70*/  ULDC UR12, c[0x0][0x248] ;  /* 0x00009200000c7ab9 */ /* 0x000fc60000000800 */
        /* <DEDUP_REMOVED lines=14> */
[----:B------:R0:W-:Y:S01]  /*a9e60*/  STL [R1+0xa8], R0 ;  /* 0x0000a80001007387 */ /* 0x0001e20000100800 */
[----:B-----5:R-:W-:-:S03]  /*a9e70*/  LOP3.LUT R8, R24, 0xffff, RZ, 0xc0, !PT ;  /* 0x0000ffff18087812 */ /* 0x020fc600078ec0ff */
[----:B------:R-:W5:Y:S01]  /*a9e80*/  LDL.LU R24, [R1+0x304] ;  /* 0x0003040001187983 */ /* 0x000f620000300800 */
[----:B0-----:R-:W-:Y:S01]  /*a9e90*/  VIADD R0, R0, UR10 ;  /* 0x0000000a00007c36 */ /* 0x001fe20008000000 */
[----:B--2---:R-:W-:-:S04]  /*a9ea0*/  LOP3.LUT R10, R27, 0xffff, RZ, 0xc0, !PT ;  /* 0x0000ffff1b0a7812 */ /* 0x004fc800078ec0ff */
[----:B------:R0:W-:Y:S04]  /*a9eb0*/  STL [R1+0xa4], R0 ;  /* 0x0000a40001007387 */ /* 0x0001e80000100800 */
[----:B------:R-:W2:Y:S01]  /*a9ec0*/  LDL.LU R27, [R1+0x2dc] ;  /* 0x0002dc00011b7983 */ /* 0x000ea20000300800 */
[----:B---3--:R-:W-:Y:S02]  /*a9ed0*/  LOP3.LUT R7, R16, 0xffff, RZ, 0xc0, !PT ;  /* 0x0000ffff10077812 */ /* 0x008fe400078ec0ff */
[----:B----4-:R-:W-:Y:S02]  /*a9ee0*/  LOP3.LUT R9, R17, 0xffff, RZ, 0xc0, !PT ;  /* 0x0000ffff11097812 */ /* 0x010fe400078ec0ff */
[----:B------:R-:W-:Y:S01]  /*a9ef0*/  SHF.R.U32.HI R12, RZ, 0x8, R8 ;  /* 0x00000008ff0c7819 */ /* 0x000fe20000011608 */
[----:B------:R-:W-:Y:S01]  /*a9f00*/  ULDC UR10, c[0x0][0x248] ;  /* 0x00009200000a7ab9 */ /* 0x000fe20000000800 */
[----:B------:R-:W-:-:S05]  /*a9f10*/  PRMT R5, R8, 0x3340, R7 ;  /* 0x0000334008057816 */ /* 0x000fca0000000007 */
[----:B------:R1:W-:Y:S04]  /*a9f20*/  STL [R1+0x13e8], R5 ;  /* 0x0013e80501007387 */ /* 0x0003e80000100800 */
[----:B------:R-:W3:Y:S04]  /*a9f30*/  LDL.LU R16, [R1+0x220] ;  /* 0x0002200001107983 */ /* 0x000ee80000300800 */
[----:B------:R-:W4:Y:S01]  /*a9f40*/  LDL.LU R17, [R1+0x1e4] ;  /* 0x0001e40001117983 */ /* 0x000f220000300800 */
[----:B0-----:R-:W-:Y:S01]  /*a9f50*/  VIADD R0, R0, UR11 ;  /* 0x0000000b00007c36 */ /* 0x001fe20008000000 */
[----:B------:R-:W-:-:S02]  /*a9f60*/  SHF.R.U32.HI R7, RZ, 0x8, R7 ;  /* 0x00000008ff077819 */ /* 0x000fc40000011607 */
[----:B------:R-:W-:Y:S02]  /*a9f70*/  LOP3.LUT R8, R12, 0xffff, RZ, 0xc0, !PT ;  /* 0x0000ffff0c087812 */ /* 0x000fe400078ec0ff */
[----:B------:R-:W-:Y:S01]  /*a9f80*/  SHF.R.U32.HI R11, RZ, 0x8, R10 ;  /* 0x00000008ff0b7819 */ /* 0x000fe2000001160a */
[----:B------:R-:W-:Y:S01]  /*a9f90*/  ULDC UR11, c[0x0][0x248] ;  /* 0x00009200000b7ab9 */ /* 0x000fe20000000800 */
[----:B------:R0:W-:Y:S01]  /*a9fa0*/  STL [R1+0xb0], R0 ;  /* 0x0000b00001007387 */ /* 0x0001e20000100800 */
[--C-:B-1----:R-:W-:Y:S02]  /*a9fb0*/  PRMT R5, R10, 0x3340, R9.reuse ;  /* 0x000033400a057816 */ /* 0x102fe40000000009 */
[----:B------:R-:W-:Y:S02]  /*a9fc0*/  LOP3.LUT R7, R7, 0xffff, RZ, 0xc0, !PT ;  /* 0x0000ffff07077812 */ /* 0x000fe400078ec0ff */
[----:B------:R-:W-:Y:S01]  /*a9fd0*/  SHF.R.U32.HI R9, RZ, 0x8, R9 ;  /* 0x00000008ff097819 */ /* 0x000fe20000011609 */
[----:B0-----:R-:W-:Y:S01]  /*a9fe0*/  VIADD R0, R0, UR9 ;  /* 0x0000000900007c36 */ /* 0x001fe20008000000 */
[----:B------:R0:W-:Y:S01]  /*a9ff0*/  STL [R1+0x13cc], R5 ;  /* 0x0013cc0501007387 */ /* 0x0001e20000100800 */
[----:B------:R-:W-:-:S02]  /*aa000*/  LOP3.LUT R10, R11, 0xffff, RZ, 0xc0, !PT ;  /* 0x0000ffff0b0a7812 */ /* 0x000fc400078ec0ff */
[----:B------:R-:W-:Y:S01]  /*aa010*/  LOP3.LUT R9, R9, 0xffff, RZ, 0xc0, !PT ;  /* 0x0000ffff09097812 */ /* 0x000fe200078ec0ff */
[----:B------:R-:W-:Y:S01]  /*aa020*/  ULDC UR9, c[0x0][0x248] ;  /* 0x0000920000097ab9 */ /* 0x000fe20000000800 */
[----:B------:R1:W-:Y:S01]  /*aa030*/  STL [R1+0xac], R0 ;  /* 0x0000ac0001007387 */ /* 0x0003e20000100800 */
[----:B0-----:R-:W-:Y:S01]  /*aa040*/  PRMT R5, R8, 0x3340, R7 ;  /* 0x0000334008057816 */ /* 0x001fe20000000007 */
[----:B-1----:R-:W-:Y:S01]  /*aa050*/  VIADD R0, R0, UR12 ;  /* 0x0000000c00007c36 */ /* 0x002fe20008000000 */
        /* <DEDUP_REMOVED lines=15> */
[----:B------:R-:W-:Y:S01]  /*aa150*/  ULDC UR8, c[0x0][0x248] ;  /* 0x0000920000087ab9 */ /* 0x000fe20000000800 */
[----:B-----5:R-:W-:Y:S02]  /*aa160*/  LOP3.LUT R8, R24, 0xffff, RZ, 0xc0, !PT ;  /* 0x0000ffff18087812 */ /* 0x020fe400078ec0ff */
[----:B------:R-:W-:Y:S01]  /*aa170*/  VIADD R5, R0, UR10 ;  /* 0x0000000a00057c36 */ /* 0x000fe20008000000 */
[----:B------:R0:W-:Y:S01]  /*aa180*/  STL [R1+0xc8], R0 ;  /* 0x0000c80001007387 */ /* 0x0001e20000100800 */
[----:B------:R-:W-:Y:S01]  /*aa190*/  SHF.R.U32.HI R12, RZ, 0x8, R8 ;  /* 0x00000008ff0c7819 */ /* 0x000fe20000011608 */
[----:B------:R-:W-:Y:S02]  /*aa1a0*/  ULDC UR10, c[0x0][0x248] ;  /* 0x00009200000a7ab9 */ /* 0x000fe40000000800 */
[----:B0-----:R-:W5:Y:S04]  /*aa1b0*/  LDL.LU R0, [R1+0x364] ;  /* 0x0003640001007983 */ /* 0x001f680000300800 */
[----:B------:R0:W-:Y:S01]  /*aa1c0*/  STL [R1+0xc4], R5 ;  /* 0x0000c40501007387 */ /* 0x0001e20000100800 */
[----:B--2---:R-:W-:-:S02]  /*aa1d0*/  LOP3.LUT R10, R27, 0xffff, RZ, 0xc0, !PT ;  /* 0x0000ffff1b0a7812 */ /* 0x004fc400078ec0ff */
[----:B---3--:R-:W-:-:S04]  /*aa1e0*/  LOP3.LUT R7, R16, 0xffff, RZ, 0xc0, !PT ;  /* 0x0000ffff10077812 */ /* 0x008fc800078ec0ff */
[----:B------:R-:W-:-:S05]  /*aa1f0*/  PRMT R8, R8, 0x3340, R7 ;  /* 0x0000334008087816 */ /* 0x000fca0000000007 */
[----:B------:R1:W-:Y:S04]  /*aa200*/  STL [R1+0x13c4], R8 ;  /* 0x0013c40801007387 */ /* 0x0003e80000100800 */
[----:B------:R-:W2:Y:S04]  /*aa210*/  LDL.LU R27, [R1+0x2f0] ;  /* 0x0002f000011b7983 */ /* 0x000ea80000300800 */
[----:B------:R-:W3:Y:S01]  /*aa220*/  LDL.LU R16, [R1+0x1f8] ;  /* 0x0001f80001107983 */ /* 0x000ee20000300800 */
[----:B----4-:R-:W-:-:S03]  /*aa230*/  LOP3.LUT R9, R17, 0xffff, RZ, 0xc0, !PT ;  /* 0x0000ffff11097812 */ /* 0x010fc600078ec0ff */
[----:B------:R-:W4:Y:S01]  /*aa240*/  LDL.LU R17, [R1+0x2ac] ;  /* 0x0002ac0001117983 */ /* 0x000f220000300800 */
[----:B0-----:R-:W-:Y:S01]  /*aa250*/  VIADD R5, R5, UR11 ;  /* 0x0000000b05057c36 */ /* 0x001fe20008000000 */
[----:B------:R-:W-:Y:S02]  /*aa260*/  SHF.R.U32.HI R7, RZ, 0x8, R7 ;  /* 0x00000008ff077819 */ /* 0x000fe40000011607 */
[----:B------:R-:W-:Y:S01]  /*aa270*/  SHF.R.U32.HI R11, RZ, 0x8, R10 ;  /* 0x00000008ff0b7819 */ /* 0x000fe2000001160a */
[----:B------:R-:W-:Y:S01]  /*aa280*/  ULDC UR11, c[0x0][0x248] ;  /* 0x00009200000b7ab9 */ /* 0x000fe20000000800 */
[----:B-1----:R-:W-:Y:S01]  /*aa290*/  PRMT R8, R10, 0x3340, R9 ;  /* 0x000033400a087816 */ /* 0x002fe20000000009 */
[----:B------:R0:W-:Y:S01]  /*aa2a0*/  STL [R1+0xd0], R5 ;  /* 0x0000d00501007387 */ /* 0x0001e20000100800 */
[----:B------:R-:W-:-:S03]  /*aa2b0*/  LOP3.LUT R7, R7, 0xffff, RZ, 0xc0, !PT ;  /* 0x0000ffff07077812 */ /* 0x000fc600078ec0ff */
[----:B------:R1:W-:Y:S01]  /*aa2c0*/  STL [R1+0x13c0], R8 ;  /* 0x0013c00801007387 */ /* 0x0003e20000100800 */
[----:B------:R-:W-:Y:S01]  /*aa2d0*/  SHF.R.U32.HI R9, RZ, 0x8, R9 ;  /* 0x00000008ff097819 */ /* 0x000fe20000011609 */
[----:B0-----:R-:W-:Y:S01]  /*aa2e0*/  VIADD R5, R5, UR9 ;  /* 0x0000000905057c36 */ /* 0x001fe20008000000 */
[----:B-1----:R-:W-:-:S04]  /*aa2f0*/  LOP3.LUT R8, R12, 0xffff, RZ, 0xc0, !PT ;  /* 0x0000ffff0c087812 */ /* 0x002fc800078ec0ff */
[----:B------:R0:W-:Y:S01]  /*aa300*/  STL [R1+0xcc], R5 ;  /* 0x0000cc0501007387 */ /* 0x0001e20000100800 */
[----:B------:R-:W-:Y:S02]  /*aa310*/  LOP3.LUT R10, R11, 0xffff, RZ, 0xc0, !PT ;  /* 0x0000ffff0b0a7812 */ /* 0x000fe400078ec0ff */
[----:B------:R-:W-:Y:S02]  /*aa320*/  LOP3.LUT R9, R9, 0xffff, RZ, 0xc0, !PT ;  /* 0x0000ffff09097812 */ /* 0x000fe400078ec0ff */
[----:B------:R-:W-:Y:S01]  /*aa330*/  PRMT R7, R8, 0x3340, R7 ;  /* 0x0000334008077816 */ /* 0x000fe20000000007 */
[----:B------:R-:W-:Y:S01]  /*aa340*/  ULDC UR9, c[0x0][0x248] ;  /* 0x0000920000097ab9 */ /* 0x000fe20000000800 */
[----:B0-----:R-:W-:Y:S01]  /*aa350*/  VIADD R5, R5, UR12 ;  /* 0x0000000c05057c36 */ /* 0x001fe20008000000 */
[----:B------:R-:W-:-:S04]  /*aa360*/  ULDC UR12, c[0x0][0x248] ;  /* 0x00009200000c7ab9 */ /* 0x000fc80000000800 */
[----:B------:R-:W-:Y:S04]  /*aa370*/  STL [R1+0xd8], R5 ;  /* 0x0000d80501007387 */ /* 0x000fe80000100800 */
[----:B------:R0:W-:Y:S02]  /*aa380*/  STL [R1+0x1270], R7 ;  /* 0x0012700701007387 */ /* 0x0001e40000100800 */
[----:B0-----:R-:W-:Y:S01]  /*aa390*/  PRMT R7, R10, 0x3340, R9 ;  /* 0x000033400a077816 */ /* 0x001fe20000000009 */
[----:B------:R-:W-:Y:S01]  /*aa3a0*/  VIADD R5, R5, UR8 ;  /* 0x0000000805057c36 */ /* 0x000fe20008000000 */
[----:B------:R-:W-:-:S03]  /*aa3b0*/  ULDC UR8, c[0x0][0x248] ;  /* 0x0000920000087ab9 */ /* 0x000fc60000000800 */
[----:B------:R0:W-:Y:S02]  /*aa3c0*/  STL [R1+0x126c], R7 ;  /* 0x00126c0701007387 */ /* 0x0001e40000100800 */
[----:B0-----:R-:W-:Y:S01]  /*aa3d0*/  VIADD R7, R5, UR8 ;  /* 0x0000000805077c36 */ /* 0x001fe20008000000 */
[----:B------:R-:W-:-:S03]  /*aa3e0*/  ULDC UR8, c[0x0][0x248] ;  /* 0x0000920000087ab9 */ /* 0x000fc60000000800 */
[----:B------:R-:W-:Y:S01]  /*aa3f0*/  VIADD R8, R7, UR9 ;  /* 0x0000000907087c36 */ /* 0x000fe20008000000 */
[----:B------:R-:W-:Y:S04]  /*aa400*/  STL [R1+0xd4], R5 ;  /* 0x0000d40501007387 */ /* 0x000fe80000100800 */
[----:B------:R-:W-:Y:S01]  /*aa410*/  STL [R1+0x3848], R7 ;  /* 0x0038480701007387 */ /* 0x000fe20000100800 */
[----:B------:R-:W-:-:S03]  /*aa420*/  ULDC UR9, c[0x0][0x248] ;  /* 0x0000920000097ab9 */ /* 0x000fc60000000800 */
[----:B------:R-:W-:Y:S01]  /*aa430*/  STL [R1+0x3b40], R8 ;  /* 0x003b400801007387 */ /* 0x000fe20000100800 */
[----:B-----5:R-:W-:Y:S01]  /*aa440*/  LOP3.LUT R12, R0, 0xffff, RZ, 0xc0, !PT ;  /* 0x0000ffff000c7812 */ /* 0x020fe200078ec0ff */
[----:B------:R-:W-:Y:S01]  /*aa450*/  VIADD R0, R8, UR8 ;  /* 0x0000000808007c36 */ /* 0x000fe20008000000 */
[----:B------:R-:W-:-:S04]  /*aa460*/  ULDC UR8, c[0x0][0x248] ;  /* 0x0000920000087ab9 */ /* 0x000fc80000000800 */
[----:B------:R0:W-:Y:S04]  /*aa470*/  STL [R1+0xe0], R0 ;  /* 0x0000e00001007387 */ /* 0x0001e80000100800 */
[----:B------:R-:W5:Y:S01]  /*aa480*/  LDL.LU R24, [R1+0x374] ;  /* 0x0003740001187983 */ /* 0x000f620000300800 */
[----:B0-----:R-:W-:Y:S01]  /*aa490*/  VIADD R0, R0, UR10 ;  /* 0x0000000a00007c36 */ /* 0x001fe20008000000 */
[----:B--2---:R-:W-:Y:S02]  /*aa4a0*/  LOP3.LUT R10, R27, 0xffff, RZ, 0xc0, !PT ;  /* 0x0000ffff1b0a7812 */ /* 0x004fe400078ec0ff */
[----:B---3--:R-:W-:Y:S02]  /*aa4b0*/  LOP3.LUT R9, R16, 0xffff, RZ, 0xc0, !PT ;  /* 0x0000ffff10097812 */ /* 0x008fe400078ec0ff */
[----:B------:R0:W-:Y:S04]  /*aa4c0*/  STL [R1+0xdc], R0 ;  /* 0x0000dc0001007387 */ /* 0x0001e80000100800 */
[----:B------:R-:W2:Y:S01]  /*aa4d0*/  LDL.LU R27, [R1+0x350] ;  /* 0x00035000011b7983 */ /* 0x000ea20000300800 */
[----:B----4-:R-:W-:-:S02]  /*aa4e0*/  LOP3.LUT R11, R17, 0xffff, RZ, 0xc0, !PT ;  /* 0x0000ffff110b7812 */ /* 0x010fc400078ec0ff */
[----:B------:R-:W-:Y:S02]  /*aa4f0*/  PRMT R5, R10, 0x3340, R9 ;  /* 0x000033400a057816 */ /* 0x000fe40000000009 */
[----:B------:R-:W-:Y:S01]  /*aa500*/  SHF.R.U32.HI R14, RZ, 0x8, R12 ;  /* 0x00000008ff0e7819 */ /* 0x000fe2000001160c */
[----:B------:R-:W-:Y:S02]  /*aa510*/  ULDC UR10, c[0x0][0x248] ;  /* 0x00009200000a7ab9 */ /* 0x000fe40000000800 */
[----:B------:R1:W-:Y:S04]  /*aa520*/  STL [R1+0x13b4], R5 ;  /* 0x0013b40501007387 */ /* 0x0003e80000100800 */
[----:B------:R-:W3:Y:S04]  /*aa530*/  LDL.LU R16, [R1+0x2cc] ;  /* 0x0002cc0001107983 */ /* 0x000ee80000300800 */
[----:B------:R-:W4:Y:S01]  /*aa540*/  LDL.LU R17, [R1+0x288] ;  /* 0x0002880001117983 */ /* 0x000f220000300800 */
[----:B0-----:R-:W-:Y:S01]  /*aa550*/  VIADD R0, R0, UR11 ;  /* 0x0000000b00007c36 */ /* 0x001fe20008000000 */
[----:B------:R-:W-:-:S02]  /*aa560*/  SHF.R.U32.HI R13, RZ, 0x8, R10 ;  /* 0x00000008ff0d7819 */ /* 0x000fc4000001160a */
[----:B------:R-:W-:Y:S01]  /*aa570*/  SHF.R.U32.HI R9, RZ, 0x8, R9 ;  /* 0x00000008ff097819 */ /* 0x000fe20000011609 */
[----:B------:R-:W-:Y:S01]  /*aa580*/  ULDC UR11, c[0x0][0x248] ;  /* 0x00009200000b7ab9 */ /* 0x000fe20000000800 */
[----:B------:R0:W-:Y:S01]  /*aa590*/  STL [R1+0xe8], R0 ;  /* 0x0000e80001007387 */ /* 0x0001e20000100800 */
[--C-:B-1----:R-:W-:Y:S02]  /*aa5a0*/  PRMT R5, R12, 0x3340, R11.reuse ;  /* 0x000033400c057816 */ /* 0x102fe4000000000b */
[----:B------:R-:W-:Y:S02]  /*aa5b0*/  LOP3.LUT R10, R13, 0xffff, RZ, 0xc0, !PT ;  /* 0x0000ffff0d0a7812 */ /* 0x000fe400078ec0ff */
        /* <DEDUP_REMOVED lines=25> */
[----:B-----5:R-:W-:Y:S01]  /*aa750*/  LOP3.LUT R10, R24, 0xffff, RZ, 0xc0, !PT ;  /* 0x0000ffff180a7812 */ /* 0x020fe200078ec0ff */
[----:B------:R-:W-:-:S03]  /*aa760*/  ULDC UR8, c[0x0][0x248] ;  /* 0x0000920000087ab9 */ /* 0x000fc60000000800 */
[----:B------:R0:W-:Y:S04]  /*aa770*/  STL [R1+0x100], R0 ;  /* 0x0001000001007387 */ /* 0x0001e80000100800 */
        /* <DEDUP_REMOVED lines=91> */
[----:B------:R0:W-:Y:S01]  /*aad30*/  STL [R1+0x138], R0 ;  /* 0x0001380001007387 */ /* 0x0001e20000100800 */
[----:B-----5:R-:W-:Y:S01]  /*aad40*/  LOP3.LUT R10, R24, 0xffff, RZ, 0xc0, !PT ;  /* 0x0000ffff180a7812 */ /* 0x020fe200078ec0ff */
[----:B0-----:R-:W-:Y:S01]  /*aad50*/  VIADD R0, R0, UR8 ;  /* 0x0000000800007c36 */ /* 0x001fe20008000000 */
[----:B--2---:R-:W-:-:S04]  /*aad60*/  LOP3.LUT R12, R27, 0xffff, RZ, 0xc0, !PT ;  /* 0x0000ffff1b0c7812 */ /* 0x004fc800078ec0ff */
[----:B------:R0:W-:Y:S04]  /*aad70*/  STL [R1+0x144], R0 ;  /* 0x0001440001007387 */ /* 0x0001e80000100800 */
[----:B------:R-:W2:Y:S01]  /*aad80*/  LDL.LU R24, [R1+0x348] ;  /* 0x0003480001187983 */ /* 0x000ea20000300800 */
[----:B---3--:R-:W-:Y:S01]  /*aad90*/  LOP3.LUT R9, R16, 0xffff, RZ, 0xc0, !PT ;  /* 0x0000ffff10097812 */ /* 0x008fe200078ec0ff */
[----:B0-----:R-:W-:Y:S01]  /*aada0*/  VIADD R0, R0, UR10 ;  /* 0x0000000a00007c36 */ /* 0x001fe20008000000 */
[----:B----4-:R-:W-:Y:S02]  /*aadb0*/  LOP3.LUT R11, R17, 0xffff, RZ, 0xc0, !PT ;  /* 0x0000ffff110b7812 */ /* 0x010fe400078ec0ff */
[----:B------:R-:W-:Y:S02]  /*aadc0*/  SHF.R.U32.HI R14, RZ, 0x8, R10 ;  /* 0x00000008ff0e7819 */ /* 0x000fe4000001160a */
[----:B------:R-:W-:-:S02]  /*aadd0*/  PRMT R5, R10, 0x3340, R9 ;  /* 0x000033400a057816 */ /* 0x000fc40000000009 */
[----:B------:R-:W-:Y:S01]  /*aade0*/  SHF.R.U32.HI R13, RZ, 0x8, R12 ;  /* 0x00000008ff0d7819 */ /* 0x000fe2000001160c */
[----:B------:R0:W-:Y:S04]  /*aadf0*/  STL [R1+0x140], R0 ;  /* 0x0001400001007387 */ /* 0x0001e80000100800 */
[----:B------:R-:W3:Y:S04]  /*aae00*/  LDL.LU R27, [R1+0x344] ;  /* 0x00034400011b7983 */ /* 0x000ee80000300800 */
[----:B------:R1:W-:Y:S04]  /*aae10*/  STL [R1+0x13bc], R5 ;  /* 0x0013bc0501007387 */ /* 0x0003e80000100800 */
[----:B------:R-:W4:Y:S04]  /*aae20*/  LDL.LU R16, [R1+0x274] ;  /* 0x0002740001107983 */ /* 0x000f280000300800 */
[----:B------:R-:W5:Y:S01]  /*aae30*/  LDL.LU R17, [R1+0x26c] ;  /* 0x00026c0001117983 */ /* 0x000f620000300800 */
[----:B------:R-:W-:Y:S01]  /*aae40*/  SHF.R.U32.HI R9, RZ, 0x8, R9 ;  /* 0x00000008ff097819 */ /* 0x000fe20000011609 */
[----:B------:R-:W-:Y:S01]  /*aae50*/  ULDC UR8, c[0x0][0x248] ;  /* 0x0000920000087ab9 */ /* 0x000fe20000000800 */
[----:B------:R-:W-:Y:S01]  /*aae60*/  ULDC UR10, c[0x0][0x248] ;  /* 0x00009200000a7ab9 */ /* 0x000fe20000000800 */
[----:B0-----:R-:W-:Y:S01]  /*aae70*/  VIADD R0, R0, UR11 ;  /* 0x0000000b00007c36 */ /* 0x001fe20008000000 */
[----:B-1----:R-:W-:-:S02]  /*aae80*/  PRMT R5, R12, 0x3340, R11 ;  /* 0x000033400c057816 */ /* 0x002fc4000000000b */
[----:B------:R-:W-:Y:S02]  /*aae90*/  LOP3.LUT R10, R14, 0xffff, RZ, 0xc0, !PT ;  /* 0x0000ffff0e0a7812 */ /* 0x000fe400078ec0ff */
[----:B------:R-:W-:Y:S01]  /*aaea0*/  LOP3.LUT R9, R9, 0xffff, RZ, 0xc0, !PT ;  /* 0x0000ffff09097812 */ /* 0x000fe200078ec0ff */
        /* <DEDUP_REMOVED lines=28> */
[----:B----4-:R-:W-:-:S03]  /*ab070*/  LOP3.LUT R9, R16, 0xffff, RZ, 0xc0, !PT ;  /* 0x0000ffff10097812 */ /* 0x010fc600078ec0ff */
[----:B------:R-:W4:Y:S01]  /*ab080*/  LDL.LU R16, [R1+0x330] ;  /* 0x0003300001107983 */ /* 0x000f220000300800 */
[----:B-----5:R-:W-:-:S03]  /*ab090*/  LOP3.LUT R11, R17, 0xffff, RZ, 0xc0, !PT ;  /* 0x0000ffff110b7812 */ /* 0x020fc600078ec0ff */
[----:B------:R-:W5:Y:S01]  /*ab0a0*/  LDL.LU R17, [R1+0x32c] ;  /* 0x00032c0001117983 */ /* 0x000f620000300800 */
[----:B0-----:R-:W-:Y:S01]  /*ab0b0*/  VIADD R0, R0, UR10 ;  /* 0x0000000a00007c36 */ /* 0x001fe20008000000 */
[----:B--2---:R-:W-:Y:S02]  /*ab0c0*/  LOP3.LUT R10, R24, 0xffff, RZ, 0xc0, !PT ;  /* 0x0000ffff180a7812 */ /* 0x004fe400078ec0ff */
[----:B---3--:R-:W-:Y:S02]  /*ab0d0*/  LOP3.LUT R12, R27, 0xffff, RZ, 0xc0, !PT ;  /* 0x0000ffff1b0c7812 */ /* 0x008fe400078ec0ff */
[--C-:B------:R-:W-:Y:S01]  /*ab0e0*/  SHF.R.U32.HI R13, RZ, 0x8, R9.reuse ;  /* 0x00000008ff0d7819 */ /* 0x100fe20000011609 */
[----:B------:R-:W-:Y:S01]  /*ab0f0*/  ULDC UR10, c[0x0][0x248] ;  /* 0x00009200000a7ab9 */ /* 0x000fe20000000800 */
[----:B------:R0:W-:Y:S01]  /*ab100*/  STL [R1+0x160], R0 ;  /* 0x0001600001007387 */ /* 0x0001e20000100800 */
[----:B------:R-:W-:Y:S02]  /*ab110*/  PRMT R5, R10, 0x3340, R9 ;  /* 0x000033400a057816 */ /* 0x000fe40000000009 */
[----:B------:R-:W-:-:S02]  /*ab120*/  SHF.R.U32.HI R9, RZ, 0x8, R12 ;  /* 0x00000008ff097819 */ /* 0x000fc4000001160c */
[----:B------:R-:W-:Y:S01]  /*ab130*/  SHF.R.U32.HI R14, RZ, 0x8, R10 ;  /* 0x00000008ff0e7819 */ /* 0x000fe2000001160a */
[----:B------:R1:W-:Y:S01]  /*ab140*/  STL [R1+0x1394], R5 ;  /* 0x0013940501007387 */ /* 0x0003e20000100800 */
[----:B0-----:R-:W-:Y:S02]  /*ab150*/  VIADD R0, R0, UR11 ;  /* 0x0000000b00007c36 */ /* 0x001fe40008000000 */
[----:B------:R-:W-:Y:S01]  /*ab160*/  LOP3.LUT R10, R14, 0xffff, RZ, 0xc0, !PT ;  /* 0x0000ffff0e0a7812 */ /* 0x000fe200078ec0ff */
[----:B------:R-:W-:Y:S02]  /*ab170*/  ULDC UR11, c[0x0][0x248] ;  /* 0x00009200000b7ab9 */ /* 0x000fe40000000800 */
[----:B------:R0:W-:Y:S01]  /*ab180*/  STL [R1+0x16c], R0 ;  /* 0x00016c0001007387 */ /* 0x0001e20000100800 */
[----:B-1----:R-:W-:Y:S02]  /*ab190*/  PRMT R5, R12, 0x3340, R11 ;  /* 0x000033400c057816 */ /* 0x002fe4000000000b */
[----:B------:R-:W-:-:S02]  /*ab1a0*/  LOP3.LUT R12, R9, 0xffff, RZ, 0xc0, !PT ;  /* 0x0000ffff090c7812 */ /* 0x000fc400078ec0ff */
[----:B------:R-:W-:Y:S02]  /*ab1b0*/  LOP3.LUT R9, R13, 0xffff, RZ, 0xc0, !PT ;  /* 0x0000ffff0d097812 */ /* 0x000fe400078ec0ff */
[----:B------:R-:W-:Y:S01]  /*ab1c0*/  SHF.R.U32.HI R11, RZ, 0x8, R11 ;  /* 0x00000008ff0b7819 */ /* 0x000fe2000001160b */
[----:B------:R1:W-:Y:S01]  /*ab1d0*/  STL [R1+0x1390], R5 ;  /* 0x0013900501007387 */ /* 0x0003e20000100800 */
[----:B0-----:R-:W-:Y:S02]  /*ab1e0*/  VIADD R0, R0, UR9 ;  /* 0x0000000900007c36 */ /* 0x001fe40008000000 */
[----:B------:R-:W-:Y:S01]  /*ab1f0*/  LOP3.LUT R11, R11, 0xffff, RZ, 0xc0, !PT ;  /* 0x0000ffff0b0b7812 */ /* 0x000fe200078ec0ff */
[----:B------:R-:W-:Y:S02]  /*ab200*/  ULDC UR9, c[0x0][0x248] ;  /* 0x0000920000097ab9 */ /* 0x000fe40000000800 */
[----:B------:R0:W-:Y:S01]  /*ab210*/  STL [R1+0x168], R0 ;  /* 0x0001680001007387 */ /* 0x0001e20000100800 */
[----:B-1----:R-:W-:Y:S01]  /*ab220*/  PRMT R5, R10, 0x3340, R9 ;  /* 0x000033400a057816 */ /* 0x002fe20000000009 */
[----:B0-----:R-:W-:Y:S01]  /*ab230*/  VIADD R0, R0, UR12 ;  /* 0x0000000c00007c36 */ /* 0x001fe20008000000 */
[----:B------:R-:W-:Y:S01]  /*ab240*/  LOP3.LUT R9, R25, 0xffff, RZ, 0xc0, !PT ;  /* 0x0000ffff19097812 */ /* 0x000fe200078ec0ff */
[----:B------:R-:W-:-:S03]  /*ab250*/  ULDC UR12, c[0x0][0x248] ;  /* 0x00009200000c7ab9 */ /* 0x000fc60000000800 */
        /* <DEDUP_REMOVED lines=12> */
[----:B----4-:R-:W-:-:S04]  /*ab320*/  LOP3.LUT R10, R16, 0xffff, RZ, 0xc0, !PT ;  /* 0x0000ffff100a7812 */ /* 0x010fc800078ec0ff */
[----:B------:R0:W-:Y:S04]  /*ab330*/  STL [R1+0x178], R0 ;  /* 0x0001780001007387 */ /* 0x0001e80000100800 */
[----:B------:R-:W2:Y:S04]  /*ab340*/  LDL.LU R25, [R1+0x3b78] ;  /* 0x003b780001197983 */ /* 0x000ea80000300800 */
[----:B------:R-:W3:Y:S01]  /*ab350*/  LDL.LU R3, [R1+0x3b74] ;  /* 0x003b740001037983 */ /* 0x000ee20000300800 */
[----:B-----5:R-:W-:Y:S02]  /*ab360*/  LOP3.LUT R12, R17, 0xffff, RZ, 0xc0, !PT ;  /* 0x0000ffff110c7812 */ /* 0x020fe400078ec0ff */
[--C-:B------:R-:W-:Y:S01]  /*ab370*/  SHF.R.U32.HI R13, RZ, 0x8, R9.reuse ;  /* 0x00000008ff0d7819 */ /* 0x100fe20000011609 */
[----:B------:R-:W-:Y:S01]  /*ab380*/  ULDC UR9, c[0x0][0x248] ;  /* 0x0000920000097ab9 */ /* 0x000fe20000000800 */
[----:B0-----:R-:W-:Y:S01]  /*ab390*/  VIADD R0, R0, UR8 ;  /* 0x0000000800007c36 */ /* 0x001fe20008000000 */
[----:B------:R-:W-:-:S02]  /*ab3a0*/  PRMT R5, R10, 0x3340, R9 ;  /* 0x000033400a057816 */ /* 0x000fc40000000009 */
[----:B------:R-:W-:Y:S01]  /*ab3b0*/  SHF.R.U32.HI R14, RZ, 0x8, R10 ;  /* 0x00000008ff0e7819 */ /* 0x000fe2000001160a */
[----:B------:R-:W-:Y:S01]  /*ab3c0*/  ULDC UR8, c[0x0][0x248] ;  /* 0x0000920000087ab9 */ /* 0x000fe20000000800 */
[----:B------:R0:W-:Y:S04]  /*ab3d0*/  STL [R1+0x184], R0 ;  /* 0x0001840001007387 */ /* 0x0001e80000100800 */
[----:B------:R-:W4:Y:S01]  /*ab3e0*/  LDL.LU R24, [R1+0x388] ;  /* 0x0003880001187983 */ /* 0x000f220000300800 */
[----:B0-----:R-:W-:Y:S01]  /*ab3f0*/  VIADD R0, R0, UR10 ;  /* 0x0000000a00007c36 */ /* 0x001fe20008000000 */
[----:B------:R-:W-:Y:S02]  /*ab400*/  SHF.R.U32.HI R9, RZ, 0x8, R12 ;  /* 0x00000008ff097819 */ /* 0x000fe4000001160c */
[----:B------:R-:W-:Y:S01]  /*ab410*/  LOP3.LUT R10, R14, 0xffff, RZ, 0xc0, !PT ;  /* 0x0000ffff0e0a7812 */ /* 0x000fe200078ec0ff */
[----:B------:R-:W-:Y:S01]  /*ab420*/  ULDC UR10, c[0x0][0x248] ;  /* 0x00009200000a7ab9 */ /* 0x000fe20000000800 */
[----:B------:R0:W-:Y:S04]  /*ab430*/  STL [R1+0x180], R0 ;  /* 0x0001800001007387 */ /* 0x0001e80000100800 */
[----:B------:R-:W5:Y:S04]  /*ab440*/  LDL.LU R27, [R1+0x384] ;  /* 0x00038400011b7983 */ /* 0x000f680000300800 */
[----:B------:R1:W-:Y:S04]  /*ab450*/  STL [R1+0x1380], R5 ;  /* 0x0013800501007387 */ /* 0x0003e80000100800 */
[----:B------:R-:W2:Y:S04]  /*ab460*/  LDL.LU R16, [R1+0x310] ;  /* 0x0003100001107983 */ /* 0x000ea80000300800 */
[----:B------:R-:W3:Y:S01]  /*ab470*/  LDL.LU R17, [R1+0x30c] ;  /* 0x00030c0001117983 */ /* 0x000ee20000300800 */
[----:B0-----:R-:W-:Y:S01]  /*ab480*/  VIADD R0, R0, UR11 ;  /* 0x0000000b00007c36 */ /* 0x001fe20008000000 */
[----:B------:R-:W-:Y:S01]  /*ab490*/  ULDC UR11, c[0x0][0x248] ;  /* 0x00009200000b7ab9 */ /* 0x000fe20000000800 */
[----:B-1----:R-:W-:-:S03]  /*ab4a0*/  PRMT R5, R12, 0x3340, R11 ;  /* 0x000033400c057816 */ /* 0x002fc6000000000b */
[----:B------:R0:W-:Y:S01]  /*ab4b0*/  STL [R1+0x18c], R0 ;  /* 0x00018c0001007387 */ /* 0x0001e20000100800 */
[----:B------:R-:W-:Y:S02]  /*ab4c0*/  LOP3.LUT R12, R9, 0xffff, RZ, 0xc0, !PT ;  /* 0x0000ffff090c7812 */ /* 0x000fe400078ec0ff */
[----:B------:R-:W-:Y:S01]  /*ab4d0*/  LOP3.LUT R9, R13, 0xffff, RZ, 0xc0, !PT ;  /* 0x0000ffff0d097812 */ /* 0x000fe200078ec0ff */
[----:B------:R1:W-:Y:S01]  /*ab4e0*/  STL [R1+0x137c], R5 ;  /* 0x00137c0501007387 */ /* 0x0003e20000100800 */
[----:B------:R-:W-:Y:S01]  /*ab4f0*/  SHF.R.U32.HI R11, RZ, 0x8, R11 ;  /* 0x00000008ff0b7819 */ /* 0x000fe2000001160b */
[----:B0-----:R-:W-:-:S03]  /*ab500*/  VIADD R0, R0, UR9 ;  /* 0x0000000900007c36 */ /* 0x001fc60008000000 */
[----:B------:R-:W-:Y:S01]  /*ab510*/  LOP3.LUT R11, R11, 0xffff, RZ, 0xc0, !PT ;  /* 0x0000ffff0b0b7812 */ /* 0x000fe200078ec0ff */
[----:B------:R-:W-:Y:S01]  /*ab520*/  ULDC UR9, c[0x0][0x248] ;  /* 0x0000920000097ab9 */ /* 0x000fe20000000800 */
[----:B-1----:R-:W-:Y:S01]  /*ab530*/  PRMT R5, R10, 0x3340, R9 ;  /* 0x000033400a057816 */ /* 0x002fe20000000009 */
        /* <DEDUP_REMOVED lines=21> */
[----:B----4-:R-:W-:Y:S02]  /*ab690*/  LOP3.LUT R10, R24, 0xffff, RZ, 0xc0, !PT ;  /* 0x0000ffff180a7812 */ /* 0x010fe400078ec0ff */
[----:B-----5:R-:W-:Y:S02]  /*ab6a0*/  LOP3.LUT R12, R27, 0xffff, RZ, 0xc0, !PT ;  /* 0x0000ffff1b0c7812 */ /* 0x020fe400078ec0ff */
[----:B------:R-:W4:Y:S01]  /*ab6b0*/  LDL.LU R27, [R1+0x370] ;  /* 0x00037000011b7983 */ /* 0x000f220000300800 */
[----:B--2---:R-:W-:-:S03]  /*ab6c0*/  LOP3.LUT R9, R16, 0xffff, RZ, 0xc0, !PT ;  /* 0x0000ffff10097812 */ /* 0x004fc600078ec0ff */
[----:B------:R0:W-:Y:S04]  /*ab6d0*/  STL [R1+0x1a0], R0 ;  /* 0x0001a00001007387 */ /* 0x0001e80000100800 */
[----:B------:R-:W2:Y:S01]  /*ab6e0*/  LDL.LU R16, [R1+0x36c] ;  /* 0x00036c0001107983 */ /* 0x000ea20000300800 */
[----:B------:R-:W-:Y:S02]  /*ab6f0*/  PRMT R5, R10, 0x3340, R9 ;  /* 0x000033400a057816 */ /* 0x000fe40000000009 */
[----:B---3--:R-:W-:-:S03]  /*ab700*/  LOP3.LUT R11, R17, 0xffff, RZ, 0xc0, !PT ;  /* 0x0000ffff110b7812 */ /* 0x008fc600078ec0ff */
[----:B------:R1:W-:Y:S04]  /*ab710*/  STL [R1+0x1378], R5 ;  /* 0x0013780501007387 */ /* 0x0003e80000100800 */
[----:B------:R-:W3:Y:S01]  /*ab720*/  LDL.LU R17, [R1+0x2c8] ;  /* 0x0002c80001117983 */ /* 0x000ee20000300800 */
[----:B0-----:R-:W-:Y:S01]  /*ab730*/  VIADD R0, R0, UR11 ;  /* 0x0000000b00007c36 */ /* 0x001fe20008000000 */
[----:B------:R-:W-:Y:S02]  /*ab740*/  SHF.R.U32.HI R13, RZ, 0x8, R9 ;  /* 0x00000008ff0d7819 */ /* 0x000fe40000011609 */
[----:B------:R-:W-:Y:S02]  /*ab750*/  SHF.R.U32.HI R9, RZ, 0x8, R12 ;  /* 0x00000008ff097819 */ /* 0x000fe4000001160c */
[----:B------:R-:W-:Y:S01]  /*ab760*/  SHF.R.U32.HI R14, RZ, 0x8, R10 ;  /* 0x00000008ff0e7819 */ /* 0x000fe2000001160a */
[----:B------:R-:W-:Y:S01]  /*ab770*/  ULDC UR11, c[0x0][0x248] ;  /* 0x00009200000b7ab9 */ /* 0x000fe20000000800 */
[----:B------:R0:W-:Y:S01]  /*ab780*/  STL [R1+0x1ac], R0 ;  /* 0x0001ac0001007387 */ /* 0x0001e20000100800 */
[----:B-1----:R-:W-:-:S02]  /*ab790*/  PRMT R5, R12, 0x3340, R11 ;  /* 0x000033400c057816 */ /* 0x002fc4000000000b */
[----:B------:R-:W-:Y:S01]  /*ab7a0*/  SHF.R.U32.HI R11, RZ, 0x8, R11 ;  /* 0x00000008ff0b7819 */ /* 0x000fe2000001160b */
[----:B0-----:R-:W-:Y:S02]  /*ab7b0*/  VIADD R0, R0, UR9 ;  /* 0x0000000900007c36 */ /* 0x001fe40008000000 */
[----:B------:R-:W-:Y:S01]  /*ab7c0*/  STL [R1+0x1374], R5 ;  /* 0x0013740501007387 */ /* 0x000fe20000100800 */
[----:B------:R-:W-:Y:S02]  /*ab7d0*/  LOP3.LUT R12, R9, 0xffff, RZ, 0xc0, !PT ;  /* 0x0000ffff090c7812 */ /* 0x000fe400078ec0ff */
[----:B------:R-:W-:Y:S02]  /*ab7e0*/  LOP3.LUT R10, R14, 0xffff, RZ, 0xc0, !PT ;  /* 0x0000ffff0e0a7812 */ /* 0x000fe400078ec0ff */
[----:B------:R-:W-:Y:S01]  /*ab7f0*/  LOP3.LUT R11, R11, 0xffff, RZ, 0xc0, !PT ;  /* 0x0000ffff0b0b7812 */ /* 0x000fe200078ec0ff */
[----:B------:R0:W-:Y:S01]  /*ab800*/  STL [R1+0x1a8], R0 ;  /* 0x0001a80001007387 */ /* 0x0001e20000100800 */
[----:B------:R-:W-:Y:S01]  /*ab810*/  LOP3.LUT R9, R13, 0xffff, RZ, 0xc0, !PT ;  /* 0x0000ffff0d097812 */ /* 0x000fe200078ec0ff */
[----:B------:R-:W-:Y:S01]  /*ab820*/  ULDC UR9, c[0x0][0x248] ;  /* 0x0000920000097ab9 */ /* 0x000fe20000000800 */
[----:B0-----:R-:W-:-:S02]  /*ab830*/  VIADD R0, R0, UR12 ;  /* 0x0000000c00007c36 */ /* 0x001fc40008000000 */
[----:B------:R-:W-:Y:S01]  /*ab840*/  PRMT R5, R10, 0x3340, R9 ;  /* 0x000033400a057816 */ /* 0x000fe20000000009 */
[----:B------:R-:W-:Y:S01]  /*ab850*/  ULDC UR12, c[0x0][0x248] ;  /* 0x00009200000c7ab9 */ /* 0x000fe20000000800 */
[----:B------:R-:W-:Y:S01]  /*ab860*/  VIADD R7, R0, UR8 ;  /* 0x0000000800077c36 */ /* 0x000fe20008000000 */
[----:B------:R0:W-:Y:S04]  /*ab870*/  STL [R1+0x1b4], R0 ;  /* 0x0001b40001007387 */ /* 0x0001e80000100800 */
[----:B------:R-:W-:Y:S01]  /*ab880*/  STL [R1+0x123c], R5 ;  /* 0x00123c0501007387 */ /* 0x000fe20000100800 */
[----:B------:R-:W-:Y:S01]  /*ab890*/  ULDC UR8, c[0x0][0x248] ;  /* 0x0000920000087ab9 */ /* 0x000fe20000000800 */
[----:B0-----:R-:W-:-:S05]  /*ab8a0*/  PRMT R0, R12, 0x3340, R11 ;  /* 0x000033400c007816 */ /* 0x001fca000000000b */
[----:B------:R0:W-:Y:S04]  /*ab8b0*/  STL [R1+0x1238], R0 ;  /* 0x0012380001007387 */ /* 0x0001e80000100800 */
[----:B------:R-:W-:Y:S01]  /*ab8c0*/  STL.64 [R1+0x3a38], R6 ;  /* 0x003a380601007387 */ /* 0x000fe20000100a00 */
        /* <DEDUP_REMOVED lines=10> */
[----:B------:R0:W-:Y:S02]  /*ab970*/  STL [R1+0x1c4], R0 ;  /* 0x0001c40001007387 */ /* 0x0001e40000100800 */
[----:B0-----:R-:W-:Y:S01]  /*ab980*/  VIADD R0, R0, UR10 ;  /* 0x0000000a00007c36 */ /* 0x001fe20008000000 */
[----:B------:R-:W-:Y:S01]  /*ab990*/  ULDC UR10, c[0x0][0x248] ;  /* 0x00009200000a7ab9 */ /* 0x000fe20000000800 */
[----:B----4-:R-:W-:Y:S02]  /*ab9a0*/  LOP3.LUT R10, R27, 0xffff, RZ, 0xc0, !PT ;  /* 0x0000ffff1b0a7812 */ /* 0x010fe400078ec0ff */
[----:B------:R-:W4:Y:S01]  /*ab9b0*/  LDL.LU R27, [R1+0x39c] ;  /* 0x00039c00011b7983 */ /* 0x000f220000300800 */
[----:B--2---:R-:W-:-:S03]  /*ab9c0*/  LOP3.LUT R12, R16, 0xffff, RZ, 0xc0, !PT ;  /* 0x0000ffff100c7812 */ /* 0x004fc600078ec0ff */
[----:B------:R-:W2:Y:S04]  /*ab9d0*/  LDL.LU R16, [R1+0x354] ;  /* 0x0003540001107983 */ /* 0x000ea80000300800 */
[----:B------:R0:W-:Y:S01]  /*ab9e0*/  STL [R1+0x1c0], R0 ;  /* 0x0001c00001007387 */ /* 0x0001e20000100800 */
[----:B---3--:R-:W-:-:S03]  /*ab9f0*/  LOP3.LUT R9, R17, 0xffff, RZ, 0xc0, !PT ;  /* 0x0000ffff11097812 */ /* 0x008fc600078ec0ff */
[----:B------:R-:W3:Y:S01]  /*aba00*/  LDL.LU R17, [R1+0x334] ;  /* 0x0003340001117983 */ /* 0x000ee20000300800 */
[--C-:B------:R-:W-:Y:S01]  /*aba10*/  PRMT R5, R10, 0x3340, R9.reuse ;  /* 0x000033400a057816 */ /* 0x100fe20000000009 */
[----:B0-----:R-:W-:Y:S01]  /*aba20*/  VIADD R0, R0, UR11 ;  /* 0x0000000b00007c36 */ /* 0x001fe20008000000 */
[----:B------:R-:W-:Y:S02]  /*aba30*/  SHF.R.U32.HI R14, RZ, 0x8, R10 ;  /* 0x00000008ff0e7819 */ /* 0x000fe4000001160a */
[----:B------:R-:W-:Y:S02]  /*aba40*/  SHF.R.U32.HI R9, RZ, 0x8, R9 ;  /* 0x00000008ff097819 */ /* 0x000fe40000011609 */
[----:B------:R-:W-:Y:S01]  /*aba50*/  SHF.R.U32.HI R13, RZ, 0x8, R12 ;  /* 0x00000008ff0d7819 */ /* 0x000fe2000001160c */
[----:B------:R0:W-:Y:S04]  /*aba60*/  STL [R1+0x1350], R5 ;  /* 0x0013500501007387 */ /* 0x0001e80000100800 */
[----:B------:R1:W-:Y:S01]  /*aba70*/  STL [R1+0x1cc], R0 ;  /* 0x0001cc0001007387 */ /* 0x0003e20000100800 */
[----:B------:R-:W-:-:S02]  /*aba80*/  LOP3.LUT R10, R14, 0xffff, RZ, 0xc0, !PT ;  /* 0x0000ffff0e0a7812 */ /* 0x000fc400078ec0ff */
[----:B------:R-:W-:Y:S01]  /*aba90*/  LOP3.LUT R9, R9, 0xffff, RZ, 0xc0, !PT ;  /* 0x0000ffff09097812 */ /* 0x000fe200078ec0ff */
[----:B------:R-:W-:Y:S01]  /*abaa0*/  ULDC UR11, c[0x0][0x248] ;  /* 0x00009200000b7ab9 */ /* 0x000fe20000000800 */
[--C-:B0-----:R-:W-:Y:S01]  /*abab0*/  PRMT R5, R12, 0x3340, R11.reuse ;  /* 0x000033400c057816 */ /* 0x101fe2000000000b */
[----:B-1----:R-:W-:Y:S01]  /*abac0*/  VIADD R0, R0, UR9 ;  /* 0x0000000900007c36 */ /* 0x002fe20008000000 */
[----:B------:R-:W-:Y:S02]  /*abad0*/  SHF.R.U32.HI R11, RZ, 0x8, R11 ;  /* 0x00000008ff0b7819 */ /* 0x000fe4000001160b */
[----:B------:R-:W-:Y:S01]  /*abae0*/  LOP3.LUT R12, R13, 0xffff, RZ, 0xc0, !PT ;  /* 0x0000ffff0d0c7812 */ /* 0x000fe200078ec0ff */
[----:B------:R-:W-:Y:S01]  /*abaf0*/  ULDC UR9, c[0x0][0x248] ;  /* 0x0000920000097ab9 */ /* 0x000fe20000000800 */
[----:B------:R0:W-:Y:S04]  /*abb00*/  STL [R1+0x134c], R5 ;  /* 0x00134c0501007387 */ /* 0x0001e80000100800 */
[----:B------:R1:W-:Y:S01]  /*abb10*/  STL [R1+0x1c8], R0 ;  /* 0x0001c80001007387 */ /* 0x0003e20000100800 */
[----:B------:R-:W-:-:S02]  /*abb20*/  LOP3.LUT R11, R11, 0xffff, RZ, 0xc0, !PT ;  /* 0x0000ffff0b0b7812 */ /* 0x000fc400078ec0ff */
[----:B0-----:R-:W-:Y:S01]  /*abb30*/  PRMT R5, R10, 0x3340, R9 ;  /* 0x000033400a057816 */ /* 0x001fe20000000009 */
[----:B-1----:R-:W-:Y:S01]  /*abb40*/  VIADD R0, R0, UR12 ;  /* 0x0000000c00007c36 */ /* 0x002fe20008000000 */
        /* <DEDUP_REMOVED lines=23> */
[----:B--2---:R-:W-:Y:S02]  /*abcc0*/  LOP3.LUT R10, R16, 0xffff, RZ, 0xc0, !PT ;  /* 0x0000ffff100a7812 */ /* 0x004fe400078ec0ff */
[----:B----4-:R-:W-:Y:S02]  /*abcd0*/  LOP3.LUT R12, R27, 0xffff, RZ, 0xc0, !PT ;  /* 0x0000ffff1b0c7812 */ /* 0x010fe400078ec0ff */
[----:B------:R-:W2:Y:S01]  /*abce0*/  LDL.LU R27, [R1+0x38c] ;  /* 0x00038c00011b7983 */ /* 0x000ea20000300800 */
[----:B------:R-:W-:-:S05]  /*abcf0*/  PRMT R5, R10, 0x3340, R9 ;  /* 0x000033400a057816 */ /* 0x000fca0000000009 */
[----:B------:R1:W-:Y:S01]  /*abd00*/  STL [R1+0x133c], R5 ;  /* 0x00133c0501007387 */ /* 0x0003e20000100800 */
[----:B---3--:R-:W-:-:S03]  /*abd10*/  LOP3.LUT R11, R17, 0xffff, RZ, 0xc0, !PT ;  /* 0x0000ffff110b7812 */ /* 0x008fc600078ec0ff */
[----:B------:R-:W3:Y:S04]  /*abd20*/  LDL.LU R16, [R1+0x340] ;  /* 0x0003400001107983 */ /* 0x000ee80000300800 */
[----:B------:R-:W4:Y:S01]  /*abd30*/  LDL.LU R17, [R1+0x314] ;  /* 0x0003140001117983 */ /* 0x000f220000300800 */
[----:B0-----:R-:W-:Y:S01]  /*abd40*/  VIADD R0, R0, UR11 ;  /* 0x0000000b00007c36 */ /* 0x001fe20008000000 */
[----:B------:R-:W-:Y:S02]  /*abd50*/  SHF.R.U32.HI R13, RZ, 0x8, R10 ;  /* 0x00000008ff0d7819 */ /* 0x000fe4000001160a */
[----:B------:R-:W-:Y:S02]  /*abd60*/  SHF.R.U32.HI R9, RZ, 0x8, R9 ;  /* 0x00000008ff097819 */ /* 0x000fe40000011609 */
[----:B------:R-:W-:Y:S01]  /*abd70*/  SHF.R.U32.HI R14, RZ, 0x8, R12 ;  /* 0x00000008ff0e7819 */ /* 0x000fe2000001160c */
[----:B------:R-:W-:Y:S01]  /*abd80*/  ULDC UR11, c[0x0][0x248] ;  /* 0x00009200000b7ab9 */ /* 0x000fe20000000800 */
[----:B------:R0:W-:Y:S01]  /*abd90*/  STL [R1+0x1ec], R0 ;  /* 0x0001ec0001007387 */ /* 0x0001e20000100800 */
[----:B-1----:R-:W-:-:S02]  /*abda0*/  PRMT R5, R12, 0x3340, R11 ;  /* 0x000033400c057816 */ /* 0x002fc4000000000b */
[----:B------:R-:W-:Y:S02]  /*abdb0*/  SHF.R.U32.HI R11, RZ, 0x8, R11 ;  /* 0x00000008ff0b7819 */ /* 0x000fe4000001160b */
[----:B------:R-:W-:Y:S02]  /*abdc0*/  LOP3.LUT R10, R13, 0xffff, RZ, 0xc0, !PT ;  /* 0x0000ffff0d0a7812 */ /* 0x000fe400078ec0ff */
[----:B------:R-:W-:Y:S01]  /*abdd0*/  LOP3.LUT R9, R9, 0xffff, RZ, 0xc0, !PT ;  /* 0x0000ffff09097812 */ /* 0x000fe200078ec0ff */
[----:B------:R1:W-:Y:S01]  /*abde0*/  STL [R1+0x1338], R5 ;  /* 0x0013380501007387 */ /* 0x0003e20000100800 */
[----:B0-----:R-:W-:Y:S01]  /*abdf0*/  VIADD R0, R0, UR9 ;  /* 0x0000000900007c36 */ /* 0x001fe20008000000 */
[----:B------:R-:W-:Y:S02]  /*abe00*/  LOP3.LUT R12, R14, 0xffff, RZ, 0xc0, !PT ;  /* 0x0000ffff0e0c7812 */ /* 0x000fe400078ec0ff */
[----:B------:R-:W-:Y:S02]  /*abe10*/  LOP3.LUT R11, R11, 0xffff, RZ, 0xc0, !PT ;  /* 0x0000ffff0b0b7812 */ /* 0x000fe400078ec0ff */
[----:B------:R-:W-:Y:S01]  /*abe20*/  PRMT R6, R10, 0x3340, R9 ;  /* 0x000033400a067816 */ /* 0x000fe20000000009 */
[----:B------:R-:W-:Y:S01]  /*abe30*/  ULDC UR9, c[0x0][0x248] ;  /* 0x0000920000097ab9 */ /* 0x000fe20000000800 */
[----:B------:R0:W-:Y:S01]  /*abe40*/  STL [R1+0x1e8], R0 ;  /* 0x0001e80001007387 */ /* 0x0001e20000100800 */
[----:B-1----:R-:W-:Y:S01]  /*abe50*/  PRMT R5, R12, 0x3340, R11 ;  /* 0x000033400c057816 */ /* 0x002fe2000000000b */
        /* <DEDUP_REMOVED lines=17> */
[----:B--2---:R-:W-:-:S03]  /*abf70*/  LOP3.LUT R12, R27, 0xffff, RZ, 0xc0, !PT ;  /* 0x0000ffff1b0c7812 */ /* 0x004fc600078ec0ff */
[----:B------:R-:W2:Y:S01]  /*abf80*/  LDL.LU R27, [R1+0x390] ;  /* 0x00039000011b7983 */ /* 0x000ea20000300800 */
[----:B---3--:R-:W-:Y:S02]  /*abf90*/  LOP3.LUT R9, R16, 0xffff, RZ, 0xc0, !PT ;  /* 0x0000ffff10097812 */ /* 0x008fe400078ec0ff */
[----:B----4-:R-:W-:Y:S01]  /*abfa0*/  LOP3.LUT R11, R17, 0xffff, RZ, 0xc0, !PT ;  /* 0x0000ffff110b7812 */ /* 0x010fe200078ec0ff */
[----:B------:R-:W3:Y:S04]  /*abfb0*/  LDL.LU R16, [R1+0x368] ;  /* 0x0003680001107983 */ /* 0x000ee80000300800 */
[----:B------:R-:W4:Y:S01]  /*abfc0*/  LDL.LU R17, [R1+0x318] ;  /* 0x0003180001117983 */ /* 0x000f220000300800 */
[----:B0-----:R-:W-:Y:S01]  /*abfd0*/  VIADD R0, R0, UR10 ;  /* 0x0000000a00007c36 */ /* 0x001fe20008000000 */
[----:B-----5:R-:W-:-:S02]  /*abfe0*/  LOP3.LUT R10, R24, 0xffff, RZ, 0xc0, !PT ;  /* 0x0000ffff180a7812 */ /* 0x020fc400078ec0ff */
[----:B------:R-:W-:Y:S01]  /*abff0*/  SHF.R.U32.HI R13, RZ, 0x8, R12 ;  /* 0x00000008ff0d7819 */ /* 0x000fe2000001160c */
[----:B------:R-:W-:Y:S01]  /*ac000*/  ULDC UR10, c[0x0][0x248] ;  /* 0x00009200000a7ab9 */ /* 0x000fe20000000800 */
[----:B------:R0:W-:Y:S01]  /*ac010*/  STL [R1+0x200], R0 ;  /* 0x0002000001007387 */ /* 0x0001e20000100800 */
[--C-:B------:R-:W-:Y:S02]  /*ac020*/  PRMT R5, R10, 0x3340, R9.reuse ;  /* 0x000033400a057816 */ /* 0x100fe40000000009 */
[----:B------:R-:W-:Y:S02]  /*ac030*/  SHF.R.U32.HI R14, RZ, 0x8, R10 ;  /* 0x00000008ff0e7819 */ /* 0x000fe4000001160a */
[----:B------:R-:W-:Y:S01]  /*ac040*/  SHF.R.U32.HI R9, RZ, 0x8, R9 ;  /* 0x00000008ff097819 */ /* 0x000fe20000011609 */
[----:B------:R1:W-:Y:S01]  /*ac050*/  STL [R1+0x1320], R5 ;  /* 0x0013200501007387 */ /* 0x0003e20000100800 */
[----:B0-----:R-:W-:Y:S01]  /*ac060*/  VIADD R0, R0, UR11 ;  /* 0x0000000b00007c36 */ /* 0x001fe20008000000 */
[----:B------:R-:W-:-:S02]  /*ac070*/  LOP3.LUT R10, R14, 0xffff, RZ, 0xc0, !PT ;  /* 0x0000ffff0e0a7812 */ /* 0x000fc400078ec0ff */
[----:B------:R-:W-:Y:S01]  /*ac080*/  LOP3.LUT R9, R9, 0xffff, RZ, 0xc0, !PT ;  /* 0x0000ffff09097812 */ /* 0x000fe200078ec0ff */
[----:B------:R-:W-:Y:S01]  /*ac090*/  ULDC UR11, c[0x0][0x248] ;  /* 0x00009200000b7ab9 */ /* 0x000fe20000000800 */
[----:B------:R0:W-:Y:S01]  /*ac0a0*/  STL [R1+0x20c], R0 ;  /* 0x00020c0001007387 */ /* 0x0001e20000100800 */
[--C-:B-1----:R-:W-:Y:S02]  /*ac0b0*/  PRMT R5, R12, 0x3340, R11.reuse ;  /* 0x000033400c057816 */ /* 0x102fe4000000000b */
[----:B------:R-:W-:-:S03]  /*ac0c0*/  SHF.R.U32.HI R11, RZ, 0x8, R11 ;  /* 0x00000008ff0b7819 */ /* 0x000fc6000001160b */
[----:B------:R1:W-:Y:S01]  /*ac0d0*/  STL [R1+0x131c], R5 ;  /* 0x00131c0501007387 */ /* 0x0003e20000100800 */
[----:B0-----:R-:W-:Y:S01]  /*ac0e0*/  VIADD R0, R0, UR9 ;  /* 0x0000000900007c36 */ /* 0x001fe20008000000 */
[----:B------:R-:W-:Y:S02]  /*ac0f0*/  LOP3.LUT R12, R13, 0xffff, RZ, 0xc0, !PT ;  /* 0x0000ffff0d0c7812 */ /* 0x000fe400078ec0ff */
[----:B------:R-:W-:Y:S01]  /*ac100*/  LOP3.LUT R11, R11, 0xffff, RZ, 0xc0, !PT ;  /* 0x0000ffff0b0b7812 */ /* 0x000fe200078ec0ff */
[----:B------:R-:W-:Y:S01]  /*ac110*/  ULDC UR9, c[0x0][0x248] ;  /* 0x0000920000097ab9 */ /* 0x000fe20000000800 */
[----:B------:R0:W-:Y:S01]  /*ac120*/  STL [R1+0x208], R0 ;  /* 0x0002080001007387 */ /* 0x0001e20000100800 */
[----:B-1----:R-:W-:Y:S01]  /*ac130*/  PRMT R5, R10, 0x3340, R9 ;  /* 0x000033400a057816 */ /* 0x002fe20000000009 */
        /* <DEDUP_REMOVED lines=66> */
[----:B------:R-:W-:-:S04]  /*ac560*/  ULDC UR8, c[0x0][0x248] ;  /* 0x0000920000087ab9 */ /* 0x000fc80000000800 */
[----:B------:R0:W-:Y:S02]  /*ac570*/  STL [R1+0x244], R0 ;  /* 0x0002440001007387 */ /* 0x0001e40000100800 */
[----:B0-----:R-:W-:Y:S01]  /*ac580*/  VIADD R0, R0, UR10 ;  /* 0x0000000a00007c36 */ /* 0x001fe20008000000 */
[----:B------:R-:W-:Y:S01]  /*ac590*/  ULDC UR10, c[0x0][0x248] ;  /* 0x00009200000a7ab9 */ /* 0x000fe20000000800 */
[----:B--2---:R-:W-:Y:S02]  /*ac5a0*/  LOP3.LUT R10, R27, 0xffff, RZ, 0xc0, !PT ;  /* 0x0000ffff1b0a7812 */ /* 0x004fe400078ec0ff */
[----:B---3--:R-:W-:Y:S02]  /*ac5b0*/  LOP3.LUT R12, R16, 0xffff, RZ, 0xc0, !PT ;  /* 0x0000ffff100c7812 */ /* 0x008fe400078ec0ff */
[----:B----4-:R-:W-:Y:S01]  /*ac5c0*/  LOP3.LUT R9, R17, 0xffff, RZ, 0xc0, !PT ;  /* 0x0000ffff11097812 */ /* 0x010fe200078ec0ff */
[----:B------:R-:W2:Y:S04]  /*ac5d0*/  LDL.LU R16, [R1+0x3a0] ;  /* 0x0003a00001107983 */ /* 0x000ea80000300800 */
[----:B------:R-:W3:Y:S04]  /*ac5e0*/  LDL.LU R17, [R1+0x37c] ;  /* 0x00037c0001117983 */ /* 0x000ee80000300800 */
[----:B------:R0:W-:Y:S01]  /*ac5f0*/  STL [R1+0x240], R0 ;  /* 0x0002400001007387 */ /* 0x0001e20000100800 */
[----:B------:R-:W-:-:S02]  /*ac600*/  PRMT R5, R10, 0x3340, R9 ;  /* 0x000033400a057816 */ /* 0x000fc40000000009 */
[----:B------:R-:W-:Y:S02]  /*ac610*/  SHF.R.U32.HI R14, RZ, 0x8, R10 ;  /* 0x00000008ff0e7819 */ /* 0x000fe4000001160a */
[----:B------:R-:W-:Y:S01]  /*ac620*/  SHF.R.U32.HI R9, RZ, 0x8, R9 ;  /* 0x00000008ff097819 */ /* 0x000fe20000011609 */
[----:B------:R1:W-:Y:S01]  /*ac630*/  STL [R1+0x1300], R5 ;  /* 0x0013000501007387 */ /* 0x0003e20000100800 */
[----:B0-----:R-:W-:Y:S01]  /*ac640*/  VIADD R0, R0, UR11 ;  /* 0x0000000b00007c36 */ /* 0x001fe20008000000 */
[----:B------:R-:W-:Y:S02]  /*ac650*/  LOP3.LUT R10, R14, 0xffff, RZ, 0xc0, !PT ;  /* 0x0000ffff0e0a7812 */ /* 0x000fe400078ec0ff */
[----:B------:R-:W-:Y:S02]  /*ac660*/  LOP3.LUT R9, R9, 0xffff, RZ, 0xc0, !PT ;  /* 0x0000ffff09097812 */ /* 0x000fe400078ec0ff */
[----:B------:R-:W-:Y:S01]  /*ac670*/  SHF.R.U32.HI R13, RZ, 0x8, R12 ;  /* 0x00000008ff0d7819 */ /* 0x000fe2000001160c */
[----:B------:R-:W-:Y:S01]  /*ac680*/  ULDC UR11, c[0x0][0x248] ;  /* 0x00009200000b7ab9 */ /* 0x000fe20000000800 */
[----:B------:R0:W-:Y:S01]  /*ac690*/  STL [R1+0x24c], R0 ;  /* 0x00024c0001007387 */ /* 0x0001e20000100800 */
[----:B-1----:R-:W-:-:S02]  /*ac6a0*/  PRMT R5, R12, 0x3340, R11 ;  /* 0x000033400c057816 */ /* 0x002fc4000000000b */
        /* <DEDUP_REMOVED lines=19> */
[----:B------:R-:W-:Y:S01]  /*ac7e0*/  LOP3.LUT R11, R25, 0xffff, RZ, 0xc0, !PT ;  /* 0x0000ffff190b7812 */ /* 0x000fe200078ec0ff */
[----:B------:R-:W-:-:S03]  /*ac7f0*/  ULDC UR8, c[0x0][0x248] ;  /* 0x0000920000087ab9 */ /* 0x000fc60000000800 */
[----:B------:R0:W-:Y:S02]  /*ac800*/  STL [R1+0x25c], R0 ;  /* 0x00025c0001007387 */ /* 0x0001e40000100800 */
[----:B0-----:R-:W-:Y:S01]  /*ac810*/  VIADD R0, R0, UR9 ;  /* 0x0000000900007c36 */ /* 0x001fe20008000000 */
[----:B------:R-:W-:-:S04]  /*ac820*/  ULDC UR9, c[0x0][0x248] ;  /* 0x0000920000097ab9 */ /* 0x000fc80000000800 */
[----:B------:R0:W-:Y:S04]  /*ac830*/  STL [R1+0x258], R0 ;  /* 0x0002580001007387 */ /* 0x0001e80000100800 */
[----:B------:R-:W4:Y:S01]  /*ac840*/  LDL.LU R25, [R1+0x3b60] ;  /* 0x003b600001197983 */ /* 0x000f220000300800 */
        /* <DEDUP_REMOVED lines=8> */
[----:B---3--:R-:W-:Y:S02]  /*ac8d0*/  LOP3.LUT R10, R17, 0xffff, RZ, 0xc0, !PT ;  /* 0x0000ffff110a7812 */ /* 0x008fe400078ec0ff */
[----:B--2---:R-:W-:Y:S02]  /*ac8e0*/  LOP3.LUT R12, R16, 0xffff, RZ, 0xc0, !PT ;  /* 0x0000ffff100c7812 */ /* 0x004fe400078ec0ff */
[----:B------:R-:W-:Y:S02]  /*ac8f0*/  PRMT R5, R10, 0x3340, R9 ;  /* 0x000033400a057816 */ /* 0x000fe40000000009 */
[----:B------:R-:W-:-:S02]  /*ac900*/  SHF.R.U32.HI R13, RZ, 0x8, R10 ;  /* 0x00000008ff0d7819 */ /* 0x000fc4000001160a */
[----:B------:R-:W-:Y:S01]  /*ac910*/  SHF.R.U32.HI R9, RZ, 0x8, R9 ;  /* 0x00000008ff097819 */ /* 0x000fe20000011609 */
[----:B------:R0:W-:Y:S04]  /*ac920*/  STL [R1+0x130c], R5 ;  /* 0x00130c0501007387 */ /* 0x0001e80000100800 */
[----:B------:R1:W-:Y:S01]  /*ac930*/  STL [R1+0x26c], R0 ;  /* 0x00026c0001007387 */ /* 0x0003e20000100800 */
[----:B------:R-:W-:Y:S02]  /*ac940*/  LOP3.LUT R10, R13, 0xffff, RZ, 0xc0, !PT ;  /* 0x0000ffff0d0a7812 */ /* 0x000fe400078ec0ff */
[----:B------:R-:W-:Y:S02]  /*ac950*/  LOP3.LUT R9, R9, 0xffff, RZ, 0xc0, !PT ;  /* 0x0000ffff09097812 */ /* 0x000fe400078ec0ff */
[----:B------:R-:W-:-:S02]  /*ac960*/  SHF.R.U32.HI R14, RZ, 0x8, R12 ;  /* 0x00000008ff0e7819 */ /* 0x000fc4000001160c */
        /* <DEDUP_REMOVED lines=10> */
[----:B-----5:R-:W-:Y:S02]  /*aca10*/  LOP3.LUT R10, R26, 0xffff, RZ, 0xc0, !PT ;  /* 0x0000ffff1a0a7812 */ /* 0x020fe400078ec0ff */
[----:B------:R-:W-:Y:S01]  /*aca20*/  LOP3.LUT R9, R20, 0xffff, RZ, 0xc0, !PT ;  /* 0x0000ffff14097812 */ /* 0x000fe200078ec0ff */
[----:B------:R-:W-:Y:S01]  /*aca30*/  ULDC UR12, c[0x0][0x248] ;  /* 0x00009200000c7ab9 */ /* 0x000fe20000000800 */
        /* <DEDUP_REMOVED lines=13> */
[----:B------:R0:W-:Y:S01]  /*acb10*/  STL [R1+0x278], R0 ;  /* 0x0002780001007387 */ /* 0x0001e20000100800 */
[----:B----4-:R-:W-:-:S03]  /*acb20*/  LOP3.LUT R12, R25, 0xffff, RZ, 0xc0, !PT ;  /* 0x0000ffff190c7812 */ /* 0x010fc600078ec0ff */
[----:B------:R-:W2:Y:S01]  /*acb30*/  LDL.LU R25, [R1+0x3b5c] ;  /* 0x003b5c0001197983 */ /* 0x000ea20000300800 */
[----:B0-----:R-:W-:Y:S01]  /*acb40*/  VIADD R0, R0, UR8 ;  /* 0x0000000800007c36 */ /* 0x001fe20008000000 */
[----:B------:R-:W-:Y:S02]  /*acb50*/  PRMT R3, R10, 0x3340, R9 ;  /* 0x000033400a037816 */ /* 0x000fe40000000009 */
[----:B------:R-:W-:Y:S02]  /*acb60*/  PRMT R5, R12, 0x3340, R11 ;  /* 0x000033400c057816 */ /* 0x000fe4000000000b */
[----:B------:R-:W-:Y:S02]  /*acb70*/  SHF.R.U32.HI R13, RZ, 0x8, R10 ;  /* 0x00000008ff0d7819 */ /* 0x000fe4000001160a */
[----:B------:R-:W-:Y:S01]  /*acb80*/  SHF.R.U32.HI R14, RZ, 0x8, R12 ;  /* 0x00000008ff0e7819 */ /* 0x000fe2000001160c */
[----:B------:R0:W-:Y:S01]  /*acb90*/  STL [R1+0x284], R0 ;  /* 0x0002840001007387 */ /* 0x0001e20000100800 */
[----:B------:R-:W-:Y:S01]  /*acba0*/  ULDC UR8, c[0x0][0x248] ;  /* 0x0000920000087ab9 */ /* 0x000fe20000000800 */
[----:B0-----:R-:W-:Y:S01]  /*acbb0*/  VIADD R0, R0, UR10 ;  /* 0x0000000a00007c36 */ /* 0x001fe20008000000 */
[----:B------:R-:W-:-:S02]  /*acbc0*/  SHF.R.U32.HI R9, RZ, 0x8, R9 ;  /* 0x00000008ff097819 */ /* 0x000fc40000011609 */
[----:B------:R-:W-:Y:S02]  /*acbd0*/  LOP3.LUT R10, R13, 0xffff, RZ, 0xc0, !PT ;  /* 0x0000ffff0d0a7812 */ /* 0x000fe400078ec0ff */
[----:B------:R-:W-:Y:S02]  /*acbe0*/  SHF.R.U32.HI R11, RZ, 0x8, R11 ;  /* 0x00000008ff0b7819 */ /* 0x000fe4000001160b */
[----:B------:R-:W-:Y:S01]  /*acbf0*/  LOP3.LUT R12, R14, 0xffff, RZ, 0xc0, !PT ;  /* 0x0000ffff0e0c7812 */ /* 0x000fe200078ec0ff */
[----:B------:R0:W-:Y:S04]  /*acc00*/  STL [R1+0x280], R0 ;  /* 0x0002800001007387 */ /* 0x0001e80000100800 */
[----:B------:R1:W-:Y:S01]  /*acc10*/  STL [R1+0x1328], R3 ;  /* 0x0013280301007387 */ /* 0x0003e20000100800 */
[----:B------:R-:W-:Y:S01]  /*acc20*/  ULDC UR10, c[0x0][0x248] ;  /* 0x00009200000a7ab9 */ /* 0x000fe20000000800 */
[----:B0-----:R-:W-:-:S02]  /*acc30*/  VIADD R0, R0, UR11 ;  /* 0x0000000b00007c36 */ /* 0x001fc40008000000 */
[----:B-1----:R-:W3:Y:S01]  /*acc40*/  LDL R3, [R1+0xd38] ;  /* 0x000d380001037983 */ /* 0x002ee20000100800 */
[----:B------:R-:W-:Y:S02]  /*acc50*/  LOP3.LUT R9, R9, 0xffff, RZ, 0xc0, !PT ;  /* 0x0000ffff09097812 */ /* 0x000fe400078ec0ff */
[----:B------:R-:W-:Y:S01]  /*acc60*/  LOP3.LUT R11, R11, 0xffff, RZ, 0xc0, !PT ;  /* 0x0000ffff0b0b7812 */ /* 0x000fe200078ec0ff */
[----:B------:R-:W-:Y:S01]  /*acc70*/  ULDC UR11, c[0x0][0x248] ;  /* 0x00009200000b7ab9 */ /* 0x000fe20000000800 */
[----:B------:R0:W-:Y:S04]  /*acc80*/  STL [R1+0x28c], R0 ;  /* 0x00028c0001007387 */ /* 0x0001e80000100800 */
[----:B------:R1:W-:Y:S04]  /*acc90*/  STL [R1+0x1340], R5 ;  /* 0x0013400501007387 */ /* 0x0003e80000100800 */
[----:B------:R-:W4:Y:S01]  /*acca0*/  LDL R26, [R1+0xd34] ;  /* 0x000d3400011a7983 */ /* 0x000f220000100800 */
[----:B0-----:R-:W-:Y:S01]  /*accb0*/  VIADD R0, R0, UR9 ;  /* 0x0000000900007c36 */ /* 0x001fe20008000000 */
[----:B-1----:R-:W-:Y:S01]  /*accc0*/  PRMT R5, R10, 0x3340, R9 ;  /* 0x000033400a057816 */ /* 0x002fe20000000009 */
[----:B------:R-:W-:-:S03]  /*accd0*/  ULDC UR9, c[0x0][0x248] ;  /* 0x0000920000097ab9 */ /* 0x000fc60000000800 */
        /* <DEDUP_REMOVED lines=11> */
[----:B------:R-:W-:-:S03]  /*acd90*/  ULDC UR9, c[0x0][0x244] ;  /* 0x0000910000097ab9 */ /* 0x000fc60000000800 */
[----:B------:R-:W-:-:S04]  /*acda0*/  VIADD R24, R0, UR10 ;  /* 0x0000000a00187c36 */ /* 0x000fc80008000000 */
[----:B------:R-:W-:Y:S01]  /*acdb0*/  VIADD R6, R24, UR11 ;  /* 0x0000000b18067c36 */ /* 0x000fe20008000000 */
[----:B------:R-:W-:-:S03]  /*acdc0*/  ULDC.64 UR10, c[0x0][0x220] ;  /* 0x00008800000a7ab9 */ /* 0x000fc60000000a00 */
[----:B------:R-:W-:Y:S01]  /*acdd0*/  VIADD R15, R6, UR12 ;  /* 0x0000000c060f7c36 */ /* 0x000fe20008000000 */
[----:B------:R-:W-:Y:S01]  /*acde0*/  ULDC UR12, c[0x0][0x248] ;  /* 0x00009200000c7ab9 */ /* 0x000fe20000000800 */
[----:B---3--:R-:W-:Y:S02]  /*acdf0*/  IMAD R11, R3, UR8, RZ ;  /* 0x00000008030b7c24 */ /* 0x008fe4000f8e02ff */
[----:B----4-:R-:W-:Y:S01]  /*ace00*/  IMAD R12, R26, UR9, RZ ;  /* 0x000000091a0c7c24 */ /* 0x010fe2000f8e02ff */
[----:B------:R-:W-:Y:S02]  /*ace10*/  ULDC.64 UR8, c[0x0][0x220] ;  /* 0x0000880000087ab9 */ /* 0x000fe40000000a00 */
[----:B------:R-:W-:Y:S01]  /*ace20*/  IADD3 R9, P3, R11, UR8, RZ ;  /* 0x000000080b097c10 */ /* 0x000fe2000ff7e0ff */
[----:B------:R-:W-:Y:S02]  /*ace30*/  ULDC UR8, c[0x0][0x248] ;  /* 0x0000920000087ab9 */ /* 0x000fe40000000800 */
[----:B------:R-:W-:Y:S01]  /*ace40*/  VIADD R16, R15, UR8 ;  /* 0x000000080f107c36 */ /* 0x000fe20008000000 */
[----:B------:R-:W-:Y:S01]  /*ace50*/  ULDC UR8, c[0x0][0x248] ;  /* 0x0000920000087ab9 */ /* 0x000fe20000000800 */
[----:B------:R-:W-:Y:S01]  /*ace60*/  LEA.HI.X.SX32 R11, R11, UR9, 0x1, P3 ;  /* 0x000000090b0b7c11 */ /* 0x000fe200098f0eff */
[----:B------:R-:W-:Y:S01]  /*ace70*/  ULDC UR9, c[0x0][0x248] ;  /* 0x0000920000097ab9 */ /* 0x000fe20000000800 */
[----:B------:R-:W-:Y:S01]  /*ace80*/  VIADD R27, R16, UR8 ;  /* 0x00000008101b7c36 */ /* 0x000fe20008000000 */
[----:B------:R-:W-:-:S03]  /*ace90*/  ULDC UR8, c[0x0][0x248] ;  /* 0x0000920000087ab9 */ /* 0x000fc60000000800 */
[----:B------:R-:W-:Y:S01]  /*acea0*/  VIADD R5, R27, UR9 ;  /* 0x000000091b057c36 */ /* 0x000fe20008000000 */
[C---:B------:R-:W-:Y:S01]  /*aceb0*/  IADD3 R10, P4, R12.reuse, UR10, RZ ;  /* 0x0000000a0c0a7c10 */ /* 0x040fe2000ff9e0ff */
[----:B------:R-:W-:Y:S01]  /*acec0*/  ULDC UR10, c[0x0][0x248] ;  /* 0x00009200000a7ab9 */ /* 0x000fe20000000800 */
[----:B------:R-:W-:Y:S01]  /*aced0*/  ULDC UR9, c[0x0][0x248] ;  /* 0x0000920000097ab9 */ /* 0x000fe20000000800 */
[----:B------:R-:W-:Y:S01]  /*acee0*/  VIADD R7, R5, UR8 ;  /* 0x0000000805077c36 */ /* 0x000fe20008000000 */
[----:B------:R0:W-:Y:S01]  /*acef0*/  STL.64 [R1+0x3a80], R4 ;  /* 0x003a800401007387 */ /* 0x0001e20000100a00 */
[----:B------:R-:W-:Y:S01]  /*acf00*/  LEA.HI.X.SX32 R12, R12, UR11, 0x1, P4 ;  /* 0x0000000b0c0c7c11 */ /* 0x000fe2000a0f0eff */
[----:B------:R-:W-:Y:S01]  /*acf10*/  ULDC UR11, c[0x0][0x248] ;  /* 0x00009200000b7ab9 */ /* 0x000fe20000000800 */
[----:B------:R-:W-:Y:S01]  /*acf20*/  ULDC UR8, c[0x0][0x248] ;  /* 0x0000920000087ab9 */ /* 0x000fe20000000800 */
[----:B0-----:R-:W-:-:S04]  /*acf30*/  IMAD.MOV.U32 R5, RZ, RZ, R7 ;  /* 0x000000ffff057224 */ /* 0x001fc800078e0007 */
[----:B------:R-:W-:Y:S01]  /*acf40*/  VIADD R4, R5, UR10 ;  /* 0x0000000a05047c36 */ /* 0x000fe20008000000 */
[----:B------:R-:W-:-:S03]  /*acf50*/  ULDC UR10, c[0x0][0x248] ;  /* 0x00009200000a7ab9 */ /* 0x000fc60000000800 */
[----:B------:R-:W-:Y:S01]  /*acf60*/  VIADD R8, R4, UR11 ;  /* 0x0000000b04087c36 */ /* 0x000fe20008000000 */
[----:B------:R0:W-:Y:S01]  /*acf70*/  STL [R1+0x3ab8], R4 ;  /* 0x003ab80401007387 */ /* 0x0001e20000100800 */
[----:B------:R-:W-:Y:S02]  /*acf80*/  ULDC UR11, c[0x0][0x248] ;  /* 0x00009200000b7ab9 */ /* 0x000fe40000000800 */
[----:B------:R-:W-:Y:S01]  /*acf90*/  VIADD R14, R8, UR9 ;  /* 0x00000009080e7c36 */ /* 0x000fe20008000000 */
[----:B------:R-:W-:-:S03]  /*acfa0*/  ULDC UR9, c[0x0][0x248] ;  /* 0x0000920000097ab9 */ /* 0x000fc60000000800 */
[----:B------:R-:W-:Y:S01]  /*acfb0*/  VIADD R13, R14, UR12 ;  /* 0x0000000c0e0d7c36 */ /* 0x000fe20008000000 */
[----:B------:R-:W-:-:S03]  /*acfc0*/  ULDC UR12, c[0x0][0x248] ;  /* 0x00009200000c7ab9 */ /* 0x000fc60000000800 */
[----:B------:R-:W-:Y:S02]  /*acfd0*/  VIADD R18, R13, UR13 ;  /* 0x0000000d0d127c36 */ /* 0x000fe40008000000 */
[----:B0-----:R-:W-:Y:S01]  /*acfe0*/  IMAD.MOV.U32 R4, RZ, RZ, R15 ;  /* 0x000000ffff047224 */ /* 0x001fe200078e000f */
[----:B------:R-:W-:Y:S01]  /*acff0*/  ULDC UR13, c[0x0][0x248] ;  /* 0x00009200000d7ab9 */ /* 0x000fe20000000800 */
[----:B------:R-:W-:Y:S01]  /*ad000*/  VIADD R19, R18, UR8 ;  /* 0x0000000812137c36 */ /* 0x000fe20008000000 */
[----:B------:R-:W-:-:S03]  /*ad010*/  ULDC UR8, c[0x0][0x248] ;  /* 0x0000920000087ab9 */ /* 0x000fc60000000800 */
[----:B------:R-:W-:Y:S01]  /*ad020*/  VIADD R7, R19, UR14 ;  /* 0x0000000e13077c36 */ /* 0x000fe20008000000 */
[----:B------:R-:W-:-:S03]  /*ad030*/  ULDC UR14, c[0x0][0x248] ;  /* 0x00009200000e7ab9 */ /* 0x000fc60000000800 */
[----:B------:R-:W-:Y:S01]  /*ad040*/  VIADD R20, R7, UR15 ;  /* 0x0000000f07147c36 */ /* 0x000fe20008000000 */
[----:B------:R0:W-:Y:S01]  /*ad050*/  STL.64 [R1+0x3a98], R6 ;  /* 0x003a980601007387 */ /* 0x0001e20000100a00 */
[----:B------:R-:W-:Y:S01]  /*ad060*/  ULDC UR15, c[0x0][0x248] ;  /* 0x00009200000f7ab9 */ /* 0x000fe20000000800 */
[----:B0-----:R-:W-:Y:S02]  /*ad070*/  IMAD.MOV.U32 R7, RZ, RZ, R13 ;  /* 0x000000ffff077224 */ /* 0x001fe400078e000d */
[----:B------:R-:W-:Y:S02]  /*ad080*/  VIADD R13, R20, UR16 ;  /* 0x00000010140d7c36 */ /* 0x000fe40008000000 */
[----:B------:R-:W-:Y:S01]  /*ad090*/  IMAD.MOV.U32 R6, RZ, RZ, R19 ;  /* 0x000000ffff067224 */ /* 0x000fe200078e0013 */
[----:B------:R-:W-:Y:S01]  /*ad0a0*/  ULDC UR16, c[0x0][0x248] ;  /* 0x0000920000107ab9 */ /* 0x000fe20000000800 */
[----:B------:R-:W-:Y:S01]  /*ad0b0*/  VIADD R29, R13, UR17 ;  /* 0x000000110d1d7c36 */ /* 0x000fe20008000000 */
[----:B------:R-:W-:-:S03]  /*ad0c0*/  ULDC UR17, c[0x0][0x248] ;  /* 0x0000920000117ab9 */ /* 0x000fc60000000800 */
[----:B------:R-:W-:Y:S01]  /*ad0d0*/  VIADD R21, R29, UR18 ;  /* 0x000000121d157c36 */ /* 0x000fe20008000000 */
[----:B------:R-:W-:-:S03]  /*ad0e0*/  ULDC UR18, c[0x0][0x248] ;  /* 0x0000920000127ab9 */ /* 0x000fc60000000800 */
[----:B------:R-:W-:Y:S01]  /*ad0f0*/  VIADD R28, R21, UR19 ;  /* 0x00000013151c7c36 */ /* 0x000fe20008000000 */
[----:B------:R-:W-:-:S03]  /*ad100*/  ULDC UR19, c[0x0][0x248] ;  /* 0x0000920000137ab9 */ /* 0x000fc60000000800 */
[----:B------:R-:W-:Y:S01]  /*ad110*/  VIADD R17, R28, UR20 ;  /* 0x000000141c117c36 */ /* 0x000fe20008000000 */
[----:B------:R0:W-:Y:S04]  /*ad120*/  STL [R1+0x3094], R28 ;  /* 0x0030941c01007387 */ /* 0x0001e80000100800 */
[----:B------:R1:W-:Y:S01]  /*ad130*/  STL [R1+0x30a0], R29 ;  /* 0x0030a01d01007387 */ /* 0x0003e20000100800 */
[----:B------:R-:W-:Y:S01]  /*ad140*/  ULDC UR20, c[0x0][0x248] ;  /* 0x0000920000147ab9 */ /* 0x000fe20000000800 */
[----:B0-----:R-:W-:Y:S02]  /*ad150*/  IMAD.MOV.U32 R28, RZ, RZ, R20 ;  /* 0x000000ffff1c7224 */ /* 0x001fe400078e0014 */
[----:B------:R-:W-:Y:S02]  /*ad160*/  VIADD R20, R17, UR21 ;  /* 0x0000001511147c36 */ /* 0x000fe40008000000 */
[----:B-1----:R-:W-:Y:S01]  /*ad170*/  IMAD.MOV.U32 R29, RZ, RZ, R24 ;  /* 0x000000ffff1d7224 */ /* 0x002fe200078e0018 */
[----:B------:R-:W-:Y:S01]  /*ad180*/  ULDC UR21, c[0x0][0x248] ;  /* 0x0000920000157ab9 */ /* 0x000fe20000000800 */
[----:B------:R-:W-:Y:S01]  /*ad190*/  VIADD R19, R20, UR22 ;  /* 0x0000001614137c36 */ /* 0x000fe20008000000 */
[----:B------:R-:W-:Y:S04]  /*ad1a0*/  STL [R1+0x3090], R20 ;  /* 0x0030901401007387 */ /* 0x000fe80000100800 */
[----:B------:R0:W-:Y:S01]  /*ad1b0*/  STL [R1+0x30a4], R21 ;  /* 0x0030a41501007387 */ /* 0x0001e20000100800 */
[----:B------:R-:W-:Y:S01]  /*ad1c0*/  ULDC UR22, c[0x0][0x248] ;  /* 0x0000920000167ab9 */ /* 0x000fe20000000800 */
[----:B0-----:R-:W-:-:S02]  /*ad1d0*/  IMAD.MOV.U32 R21, RZ, RZ, R13 ;  /* 0x000000ffff157224 */ /* 0x001fc400078e000d */
[----:B------:R-:W-:Y:S02]  /*ad1e0*/  VIADD R13, R19, UR50 ;  /* 0x00000032130d7c36 */ /* 0x000fe40008000000 */
[----:B------:R-:W-:Y:S01]  /*ad1f0*/  IMAD.MOV.U32 R20, RZ, RZ, R14 ;  /* 0x000000ffff147224 */ /* 0x000fe200078e000e */
[----:B------:R-:W-:Y:S01]  /*ad200*/  ULDC UR50, c[0x0][0x248] ;  /* 0x0000920000327ab9 */ /* 0x000fe20000000800 */
[----:B------:R-:W-:Y:S01]  /*ad210*/  VIADD R14, R13, UR51 ;  /* 0x000000330d0e7c36 */ /* 0x000fe20008000000 */
[----:B------:R-:W-:Y:S01]  /*ad220*/  STL.64 [R1+0x3b48], R12 ;  /* 0x003b480c01007387 */ /* 0x000fe20000100a00 */
[----:B------:R-:W-:Y:S02]  /*ad230*/  ULDC UR51, c[0x0][0x248] ;  /* 0x0000920000337ab9 */ /* 0x000fe40000000800 */
[----:B------:R-:W-:Y:S01]  /*ad240*/  VIADD R15, R14, UR49 ;  /* 0x000000310e0f7c36 */ /* 0x000fe20008000000 */
[----:B------:R-:W-:-:S03]  /*ad250*/  ULDC UR49, c[0x0][0x248] ;  /* 0x0000920000317ab9 */ /* 0x000fc60000000800 */
[----:B------:R-:W-:Y:S01]  /*ad260*/  VIADD R24, R15, UR48 ;  /* 0x000000300f187c36 */ /* 0x000fe20008000000 */
[----:B------:R-:W-:Y:S04]  /*ad270*/  STL.64 [R1+0x3098], R14 ;  /* 0x0030980e01007387 */ /* 0x000fe80000100a00 */
[----:B------:R0:W-:Y:S01]  /*ad280*/  STL.64 [R1+0x3b50], R22 ;  /* 0x003b501601007387 */ /* 0x0001e20000100a00 */
[----:B------:R-:W-:-:S03]  /*ad290*/  ULDC UR48, c[0x0][0x248] ;  /* 0x0000920000307ab9 */ /* 0x000fc60000000800 */
[----:B--2---:R1:W-:Y:S01]  /*ad2a0*/  STL.64 [R1+0x3088], R24 ;  /* 0x0030881801007387 */ /* 0x0043e20000100a00 */
[----:B0-----:R-:W-:Y:S02]  /*ad2b0*/  IMAD.MOV.U32 R22, RZ, RZ, R27 ;  /* 0x000000ffff167224 */ /* 0x001fe400078e001b */
[----:B------:R-:W-:Y:S02]  /*ad2c0*/  VIADD R27, R24, UR47 ;  /* 0x0000002f181b7c36 */ /* 0x000fe40008000000 */
[----:B------:R-:W-:Y:S02]  /*ad2d0*/  IMAD.MOV.U32 R15, RZ, RZ, R21 ;  /* 0x000000ffff0f7224 */ /* 0x000fe400078e0015 */
[----:B------:R-:W-:Y:S02]  /*ad2e0*/  IMAD.MOV.U32 R21, RZ, RZ, R20 ;  /* 0x000000ffff157224 */ /* 0x000fe400078e0014 */
[----:B------:R-:W-:Y:S02]  /*ad2f0*/  IMAD.MOV.U32 R20, RZ, RZ, R17 ;  /* 0x000000ffff147224 */ /* 0x000fe400078e0011 */
[----:B------:R-:W-:-:S02]  /*ad300*/  VIADD R17, R27, UR46 ;  /* 0x0000002e1b117c36 */ /* 0x000fc40008000000 */
[----:B-1----:R-:W-:Y:S02]  /*ad310*/  IMAD.MOV.U32 R25, RZ, RZ, R16 ;  /* 0x000000ffff197224 */ /* 0x002fe400078e0010 */
[----:B------:R-:W-:Y:S01]  /*ad320*/  IMAD.MOV.U32 R14, RZ, RZ, R18 ;  /* 0x000000ffff0e7224 */ /* 0x000fe200078e0012 */
[----:B------:R-:W-:Y:S01]  /*ad330*/  STL.64 [R1+0x30a8], R26 ;  /* 0x0030a81a01007387 */ /* 0x000fe20000100a00 */
[----:B------:R-:W-:Y:S01]  /*ad340*/  VIADD R16, R17, UR12 ;  /* 0x0000000c11107c36 */ /* 0x000fe20008000000 */
[----:B------:R-:W-:Y:S02]  /*ad350*/  SHF.R.S32.HI R24, RZ, 0x1f, R2 ;  /* 0x0000001fff187819 */ /* 0x000fe40000011402 */
[----:B------:R-:W-:Y:S01]  /*ad360*/  IADD3 R12, P3, R2, R9, RZ ;  /* 0x00000009020c7210 */ /* 0x000fe20007f7e0ff */
[----:B------:R-:W-:Y:S01]  /*ad370*/  ULDC UR47, c[0x0][0x248] ;  /* 0x00009200002f7ab9 */ /* 0x000fe20000000800 */
[----:B------:R-:W-:Y:S01]  /*ad380*/  VIADD R18, R16, UR9 ;  /* 0x0000000910127c36 */ /* 0x000fe20008000000 */
[----:B------:R-:W-:Y:S01]  /*ad390*/  ULDC UR46, c[0x0][0x248] ;  /* 0x00009200002e7ab9 */ /* 0x000fe20000000800 */
[----:B------:R-:W-:Y:S01]  /*ad3a0*/  ULDC UR12, c[0x0][0x248] ;  /* 0x00009200000c7ab9 */ /* 0x000fe20000000800 */
[----:B------:R-:W-:-:S02]  /*ad3b0*/  ULDC UR9, c[0x0][0x248] ;  /* 0x0000920000097ab9 */ /* 0x000fc40000000800 */
[----:B------:R0:W-:Y:S04]  /*ad3c0*/  STL.64 [R1+0x30b8], R18 ;  /* 0x0030b81201007387 */ /* 0x0001e80000100a00 */
[----:B0-----:R-:W2:Y:S04]  /*ad3d0*/  LDL.LU R19, [R1+0x308] ;  /* 0x0003080001137983 */ /* 0x001ea80000300800 */
[----:B------:R0:W-:Y:S04]  /*ad3e0*/  STL.64 [R1+0x30b0], R16 ;  /* 0x0030b01001007387 */ /* 0x0001e80000100a00 */
[----:B0-----:R-:W3:Y:S01]  /*ad3f0*/  LDL.LU R17, [R1+0x12c] ;  /* 0x00012c0001117983 */ /* 0x001ee20000300800 */
[----:B------:R-:W-:Y:S01]  /*ad400*/  IMAD.MOV.U32 R27, RZ, RZ, R22 ;  /* 0x000000ffff1b7224 */ /* 0x000fe200078e0016 */
[----:B------:R-:W-:-:S02]  /*ad410*/  IADD3 R16, P4, R2, R10, RZ ;  /* 0x0000000a02107210 */ /* 0x000fc40007f9e0ff */
[----:B--2---:R-:W-:Y:S01]  /*ad420*/  IADD3 R22, P5, R19, R9, RZ ;  /* 0x0000000913167210 */ /* 0x004fe20007fbe0ff */
[----:B---3--:R0:W-:Y:S04]  /*ad430*/  STL [R1+0x3b44], R17 ;  /* 0x003b441101007387 */ /* 0x0081e80000100800 */
[----:B------:R-:W2:Y:S04]  /*ad440*/  LDL.LU R2, [R1+0x3b58] ;  /* 0x003b580001027983 */ /* 0x000ea80000300800 */
[----:B------:R-:W3:Y:S04]  /*ad450*/  LDL.LU R26, [R1+0x50] ;  /* 0x00005000011a7983 */ /* 0x000ee80000300800 */
[----:B------:R1:W-:Y:S01]  /*ad460*/  STL [R1+0x11c8], R22 ;  /* 0x0011c81601007387 */ /* 0x0003e20000100800 */
[----:B0-----:R-:W-:-:S03]  /*ad470*/  IMAD.MOV.U32 R17, RZ, RZ, R24 ;  /* 0x000000ffff117224 */ /* 0x001fc600078e0018 */
[----:B-1----:R-:W4:Y:S01]  /*ad480*/  LDL.LU.64 R22, [R1+0x3b50] ;  /* 0x003b500001167983 */ /* 0x002f220000300a00 */
[----:B------:R-:W-:-:S03]  /*ad490*/  IMAD.X R13, R17, 0x1, R11, P3 ;  /* 0x00000001110d7824 */ /* 0x000fc600018e060b */
[----:B------:R0:W-:Y:S04]  /*ad4a0*/  STL.64 [R1+0x3b28], R4 ;  /* 0x003b280401007387 */ /* 0x0001e80000100a00 */
[----:B0-----:R0:W5:Y:S04]  /*ad4b0*/  LDL.64 R4, [R1+0x11c8] ;  /* 0x0011c80001047983 */ /* 0x0011680000100a00 */
[----:B------:R1:W-:Y:S04]  /*ad4c0*/  STL.64 [R1+0x11d8], R12 ;  /* 0x0011d80c01007387 */ /* 0x0003e80000100a00 */
[----:B-1----:R-:W2:Y:S01]  /*ad4d0*/  LDL.LU.64 R12, [R1+0x3b48] ;  /* 0x003b4800010c7983 */ /* 0x002ea20000300a00 */
[----:B------:R-:W-:-:S02]  /*ad4e0*/  IMAD.MOV.U32 R24, RZ, RZ, R8 ;  /* 0x000000ffff187224 */ /* 0x000fc400078e0008 */
[----:B--2---:R-:W-:-:S05]  /*ad4f0*/  IMAD.X R17, R17, 0x1, R12, P4 ;  /* 0x0000000111117824 */ /* 0x004fca00020e060c */
[----:B------:R1:W-:Y:S04]  /*ad500*/  STL.64 [R1+0x11d0], R16 ;  /* 0x0011d01001007387 */ /* 0x0003e80000100a00 */
[----:B-1----:R-:W2:Y:S04]  /*ad510*/  LDL.LU R17, [R1+0x3b44] ;  /* 0x003b440001117983 */ /* 0x002ea80000300800 */
[----:B------:R-:W-:Y:S04]  /*ad520*/  STL.64 [R1+0x30c0], R2 ;  /* 0x0030c00201007387 */ /* 0x000fe80000100a00 */
[----:B------:R-:W3:Y:S01]  /*ad530*/  LDL.LU R16, [R1+0x48] ;  /* 0x0000480001107983 */ /* 0x000ee20000300800 */
[----:B------:R-:W-:-:S02]  /*ad540*/  SHF.R.S32.HI R8, RZ, 0x1f, R19 ;  /* 0x0000001fff087819 */ /* 0x000fc40000011413 */
[----:B------:R-:W-:-:S03]  /*ad550*/  IADD3 R18, P6, R19, R10, RZ ;  /* 0x0000000a13127210 */ /* 0x000fc60007fde0ff */
[C---:B-----5:R-:W-:Y:S02]  /*ad560*/  IMAD.X R5, R8.reuse, 0x1, R11, P5 ;  /* 0x0000000108057824 */ /* 0x060fe400028e060b */
[----:B------:R-:W-:Y:S01]  /*ad570*/  IMAD.X R19, R8, 0x1, R12, P6 ;  /* 0x0000000108137824 */ /* 0x000fe200030e060c */
[----:B---3--:R-:W-:Y:S04]  /*ad580*/  STL [R1+0x3b30], R16 ;  /* 0x003b301001007387 */ /* 0x008fe80000100800 */
[----:B------:R-:W-:Y:S04]  /*ad590*/  STL [R1+0x11cc], R5 ;  /* 0x0011cc0501007387 */ /* 0x000fe80000100800 */
[----:B------:R-:W3:Y:S04]  /*ad5a0*/  LDL.LU R8, [R1+0x3b40] ;  /* 0x003b400001087983 */ /* 0x000ee80000300800 */
[----:B------:R2:W-:Y:S04]  /*ad5b0*/  STL.64 [R1+0x3b38], R12 ;  /* 0x003b380c01007387 */ /* 0x0005e80000100a00 */
[----:B------:R1:W-:Y:S01]  /*ad5c0*/  STL.64 [R1+0x11c0], R18 ;  /* 0x0011c01201007387 */ /* 0x0003e20000100a00 */
[----:B--2---:R-:W-:-:S02]  /*ad5d0*/  IADD3 R12, P3, R17, R9, RZ ;  /* 0x00000009110c7210 */ /* 0x004fc40007f7e0ff */
[----:B-1----:R-:W-:Y:S01]  /*ad5e0*/  SHF.R.S32.HI R18, RZ, 0x1f, R17 ;  /* 0x0000001fff127819 */ /* 0x002fe20000011411 */
[----:B------:R-:W2:Y:S04]  /*ad5f0*/  LDL.LU R19, [R1+0x44] ;  /* 0x0000440001137983 */ /* 0x000ea80000300800 */
[----:B------:R-:W-:Y:S01]  /*ad600*/  IMAD.X R13, R18, 0x1, R11, P3 ;  /* 0x00000001120d7824 */ /* 0x000fe200018e060b */
[----:B------:R-:W-:Y:S04]  /*ad610*/  STL.64 [R1+0x3b20], R24 ;  /* 0x003b201801007387 */ /* 0x000fe80000100a00 */
[----:B------:R1:W-:Y:S04]  /*ad620*/  STL.64 [R1+0x11b8], R12 ;  /* 0x0011b80c01007387 */ /* 0x0003e80000100a00 */
[----:B-1----:R-:W5:Y:S01]  /*ad630*/  LDL.LU.64 R12, [R1+0x3b38] ;  /* 0x003b3800010c7983 */ /* 0x002f620000300a00 */
[----:B------:R-:W-:-:S02]  /*ad640*/  IADD3 R16, P4, R17, R10, RZ ;  /* 0x0000000a11107210 */ /* 0x000fc40007f9e0ff */
[----:B------:R-:W-:Y:S02]  /*ad650*/  SHF.R.S32.HI R2, RZ, 0x1f, R26 ;  /* 0x0000001fff027819 */ /* 0x000fe4000001141a */
[----:B------:R-:W-:-:S05]  /*ad660*/  IADD3 R4, P5, R26, R9, RZ ;  /* 0x000000091a047210 */ /* 0x000fca0007fbe0ff */
[----:B------:R-:W-:Y:S02]  /*ad670*/  IMAD.X R5, R2, 0x1, R11, P5 ;  /* 0x0000000102057824 */ /* 0x000fe400028e060b */
[----:B-----5:R-:W-:-:S05]  /*ad680*/  IMAD.X R17, R18, 0x1, R12, P4 ;  /* 0x0000000112117824 */ /* 0x020fca00020e060c */
[----:B------:R1:W-:Y:S04]  /*ad690*/  STL.64 [R1+0x11b0], R16 ;  /* 0x0011b01001007387 */ /* 0x0003e80000100a00 */
[----:B-1----:R-:W5:Y:S04]  /*ad6a0*/  LDL.LU R16, [R1+0x3b30] ;  /* 0x003b300001107983 */ /* 0x002f680000300800 */
[----:B------:R1:W-:Y:S04]  /*ad6b0*/  STL.64 [R1+0x11a8], R4 ;  /* 0x0011a80401007387 */ /* 0x0003e80000100a00 */
[----:B-1----:R-:W4:Y:S01]  /*ad6c0*/  LDL.LU.64 R4, [R1+0x3b28] ;  /* 0x003b280001047983 */ /* 0x002f220000300a00 */
[----:B------:R-:W-:-:S05]  /*ad6d0*/  IADD3 R24, P6, R26, R10, RZ ;  /* 0x0000000a1a187210 */ /* 0x000fca0007fde0ff */
[----:B------:R-:W-:Y:S01]  /*ad6e0*/  IMAD.X R25, R2, 0x1, R12, P6 ;  /* 0x0000000102197824 */ /* 0x000fe200030e060c */
[----:B-----5:R-:W-:Y:S02]  /*ad6f0*/  SHF.R.S32.HI R17, RZ, 0x1f, R16 ;  /* 0x0000001fff117819 */ /* 0x020fe40000011410 */
[C---:B------:R-:W-:Y:S01]  /*ad700*/  IADD3 R2, P4, R16.reuse, R10, RZ ;  /* 0x0000000a10027210 */ /* 0x040fe20007f9e0ff */
[----:B----4-:R-:W-:Y:S04]  /*ad710*/  STL.64 [R1+0x3b18], R4 ;  /* 0x003b180401007387 */ /* 0x010fe80000100a00 */
[----:B------:R-:W4:Y:S04]  /*ad720*/  LDL.LU R26, [R1+0x40] ;  /* 0x00004000011a7983 */ /* 0x000f280000300800 */
[----:B------:R-:W5:Y:S04]  /*ad730*/  LDL.LU R18, [R1+0x3c] ;  /* 0x00003c0001127983 */ /* 0x000f680000300800 */
[----:B------:R1:W-:Y:S04]  /*ad740*/  STL.64 [R1+0x11a0], R24 ;  /* 0x0011a01801007387 */ /* 0x0003e80000100a00 */
[----:B------:R-:W-:Y:S01]  /*ad750*/  STL [R1+0x1190], R2 ;  /* 0x0011900201007387 */ /* 0x000fe20000100800 */
[----:B-1----:R-:W-:-:S05]  /*ad760*/  IADD3 R24, P3, R16, R9, RZ ;  /* 0x0000000910187210 */ /* 0x002fca0007f7e0ff */
[----:B------:R-:W-:-:S05]  /*ad770*/  IMAD.X R25, R17, 0x1, R11, P3 ;  /* 0x0000000111197824 */ /* 0x000fca00018e060b */
[----:B------:R1:W-:Y:S04]  /*ad780*/  STL.64 [R1+0x1198], R24 ;  /* 0x0011981801007387 */ /* 0x0003e80000100a00 */
[----:B-1----:R-:W3:Y:S01]  /*ad790*/  LDL.LU.64 R24, [R1+0x3b20] ;  /* 0x003b200001187983 */ /* 0x002ee20000300a00 */
[----:B--2---:R-:W-:-:S05]  /*ad7a0*/  IADD3 R4, P5, R19, R9, RZ ;  /* 0x0000000913047210 */ /* 0x004fca0007fbe0ff */
[----:B------:R-:W-:Y:S04]  /*ad7b0*/  STL [R1+0x1188], R4 ;  /* 0x0011880401007387 */ /* 0x000fe80000100800 */
[----:B------:R1:W-:Y:S02]  /*ad7c0*/  STL.64 [R1+0x3b08], R14 ;  /* 0x003b080e01007387 */ /* 0x0003e40000100a00 */
[----:B-1----:R-:W-:Y:S02]  /*ad7d0*/  IMAD.MOV.U32 R14, RZ, RZ, R4 ;  /* 0x000000ffff0e7224 */ /* 0x002fe400078e0004 */
[----:B------:R-:W-:Y:S02]  /*ad7e0*/  IMAD.MOV.U32 R15, RZ, RZ, R5 ;  /* 0x000000ffff0f7224 */ /* 0x000fe400078e0005 */
[----:B------:R-:W2:Y:S04]  /*ad7f0*/  LDL.LU.64 R4, [R1+0x3b18] ;  /* 0x003b180001047983 */ /* 0x000ea80000300a00 */
[----:B------:R-:W-:Y:S04]  /*ad800*/  STL [R1+0x3b00], R27 ;  /* 0x003b001b01007387 */ /* 0x000fe80000100800 */
[----:B---3--:R1:W-:Y:S04]  /*ad810*/  STL.64 [R1+0x3b10], R24 ;  /* 0x003b101801007387 */ /* 0x0083e80000100a00 */
[----:B-1----:R0:W3:Y:S01]  /*ad820*/  LDL.64 R24, [R1+0x1190] ;  /* 0x0011900001187983 */ /* 0x0020e20000100a00 */
[----:B------:R-:W-:-:S02]  /*ad830*/  SHF.R.S32.HI R16, RZ, 0x1f, R19 ;  /* 0x0000001fff107819 */ /* 0x000fc40000011413 */
[-C--:B------:R-:W-:Y:S02]  /*ad840*/  IADD3 R2, P6, R19, R10.reuse, RZ ;  /* 0x0000000a13027210 */ /* 0x080fe40007fde0ff */
[----:B------:R-:W2:Y:S01]  /*ad850*/  LDL.LU R19, [R1+0x38] ;  /* 0x0000380001137983 */ /* 0x000ea20000300800 */
[C---:B------:R-:W-:Y:S02]  /*ad860*/  IMAD.X R15, R16.reuse, 0x1, R11, P5 ;  /* 0x00000001100f7824 */ /* 0x040fe400028e060b */
[----:B------:R-:W-:Y:S01]  /*ad870*/  IMAD.X R3, R16, 0x1, R12, P6 ;  /* 0x0000000110037824 */ /* 0x000fe200030e060c */
[----:B----4-:R-:W-:Y:S01]  /*ad880*/  SHF.R.S32.HI R16, RZ, 0x1f, R26 ;  /* 0x0000001fff107819 */ /* 0x010fe2000001141a */
[----:B---3--:R-:W-:Y:S01]  /*ad890*/  IMAD.X R25, R17, 0x1, R12, P4 ;  /* 0x0000000111197824 */ /* 0x008fe200020e060c */
[C---:B------:R-:W-:Y:S02]  /*ad8a0*/  IADD3 R24, P3, R26.reuse, R9, RZ ;  /* 0x000000091a187210 */ /* 0x040fe40007f7e0ff */
[----:B------:R-:W-:-:S02]  /*ad8b0*/  IADD3 R14, P4, R26, R10, RZ ;  /* 0x0000000a1a0e7210 */ /* 0x000fc40007f9e0ff */
[----:B-----5:R-:W-:Y:S02]  /*ad8c0*/  SHF.R.S32.HI R17, RZ, 0x1f, R18 ;  /* 0x0000001fff117819 */ /* 0x020fe40000011412 */
[----:B------:R-:W-:Y:S01]  /*ad8d0*/  IADD3 R26, P5, R18, R9, RZ ;  /* 0x00000009121a7210 */ /* 0x000fe20007fbe0ff */
[----:B------:R1:W-:Y:S04]  /*ad8e0*/  STL [R1+0x1194], R25 ;  /* 0x0011941901007387 */ /* 0x0003e80000100800 */
[----:B------:R3:W-:Y:S04]  /*ad8f0*/  STL [R1+0x118c], R15 ;  /* 0x00118c0f01007387 */ /* 0x0007e80000100800 */
[----:B------:R-:W-:Y:S01]  /*ad900*/  STL.64 [R1+0x1180], R2 ;  /* 0x0011800201007387 */ /* 0x000fe20000100a00 */
[----:B------:R-:W-:-:S02]  /*ad910*/  IMAD.X R27, R17, 0x1, R11, P5 ;  /* 0x00000001111b7824 */ /* 0x000fc400028e060b */
[C---:B-1----:R-:W-:Y:S02]  /*ad920*/  IMAD.X R25, R16.reuse, 0x1, R11, P3 ;  /* 0x0000000110197824 */ /* 0x042fe400018e060b */
[----:B---3--:R-:W-:-:S03]  /*ad930*/  IMAD.X R15, R16, 0x1, R12, P4 ;  /* 0x00000001100f7824 */ /* 0x008fc600020e060c */
[----:B------:R1:W-:Y:S04]  /*ad940*/  STL.64 [R1+0x1178], R24 ;  /* 0x0011781801007387 */ /* 0x0003e80000100a00 */
[----:B-1----:R-:W3:Y:S04]  /*ad950*/  LDL.LU.64 R24, [R1+0x3b10] ;  /* 0x003b100001187983 */ /* 0x002ee80000300a00 */
[----:B------:R1:W-:Y:S04]  /*ad960*/  STL.64 [R1+0x1170], R14 ;  /* 0x0011700e01007387 */ /* 0x0003e80000100a00 */
[----:B-1----:R-:W4:Y:S04]  /*ad970*/  LDL.LU.64 R14, [R1+0x3b08] ;  /* 0x003b0800010e7983 */ /* 0x002f280000300a00 */
[----:B------:R1:W-:Y:S04]  /*ad980*/  STL.64 [R1+0x1168], R26 ;  /* 0x0011681a01007387 */ /* 0x0003e80000100a00 */
[----:B-1----:R-:W5:Y:S04]  /*ad990*/  LDL.LU R27, [R1+0x3b00] ;  /* 0x003b0000011b7983 */ /* 0x002f680000300800 */
[----:B------:R-:W2:Y:S01]  /*ad9a0*/  LDL.LU R16, [R1+0x30] ;  /* 0x0000300001107983 */ /* 0x000ea20000300800 */
[----:B------:R-:W-:-:S05]  /*ad9b0*/  IADD3 R2, P6, R18, R10, RZ ;  /* 0x0000000a12027210 */ /* 0x000fca0007fde0ff */
[----:B------:R-:W-:Y:S01]  /*ad9c0*/  IMAD.X R3, R17, 0x1, R12, P6 ;  /* 0x0000000111037824 */ /* 0x000fe200030e060c */
[----:B--2---:R-:W-:Y:S04]  /*ad9d0*/  STL [R1+0x3af4], R16 ;  /* 0x003af41001007387 */ /* 0x004fe80000100800 */
[----:B------:R-:W-:Y:S04]  /*ad9e0*/  STL.64 [R1+0x3af8], R12 ;  /* 0x003af80c01007387 */ /* 0x000fe80000100a00 */
[----:B------:R1:W-:Y:S04]  /*ad9f0*/  STL.64 [R1+0x1160], R2 ;  /* 0x0011600201007387 */ /* 0x0003e80000100a00 */
[----:B-1----:R-:W2:Y:S04]  /*ada00*/  LDL.LU R3, [R1+0x2c] ;  /* 0x00002c0001037983 */ /* 0x002ea80000300800 */
[----:B------:R-:W4:Y:S01]  /*ada10*/  LDL.LU R13, [R1+0x34] ;  /* 0x00003400010d7983 */ /* 0x000f220000300800 */
[----:B-----5:R-:W-:-:S02]  /*ada20*/  IMAD.MOV.U32 R26, RZ, RZ, R27 ;  /* 0x000000ffff1a7224 */ /* 0x020fc400078e001b */
[----:B---3--:R-:W-:Y:S02]  /*ada30*/  IMAD.MOV.U32 R27, RZ, RZ, R24 ;  /* 0x000000ffff1b7224 */ /* 0x008fe400078e0018 */
[----:B------:R-:W-:Y:S01]  /*ada40*/  IMAD.MOV.U32 R24, RZ, RZ, R25 ;  /* 0x000000ffff187224 */ /* 0x000fe200078e0019 */
[----:B------:R-:W-:Y:S02]  /*ada50*/  SHF.R.S32.HI R25, RZ, 0x1f, R19 ;  /* 0x0000001fff197819 */ /* 0x000fe40000011413 */
[-C--:B------:R-:W-:Y:S01]  /*ada60*/  IADD3 R12, P3, R19, R9.reuse, RZ ;  /* 0x00000009130c7210 */ /* 0x080fe20007f7e0ff */
[----:B------:R1:W-:Y:S01]  /*ada70*/  STL.64 [R1+0x3ae8], R4 ;  /* 0x003ae80401007387 */ /* 0x0003e20000100a00 */
[----:B----4-:R-:W-:Y:S02]  /*ada80*/  SHF.R.S32.HI R2, RZ, 0x1f, R13 ;  /* 0x0000001fff027819 */ /* 0x010fe4000001140d */
[C---:B------:R-:W-:Y:S02]  /*ada90*/  IADD3 R18, P5, R13.reuse, R9, RZ ;  /* 0x000000090d127210 */ /* 0x040fe40007fbe0ff */
[----:B-1----:R-:W-:Y:S01]  /*adaa0*/  IADD3 R4, P6, R13, R10, RZ ;  /* 0x0000000a0d047210 */ /* 0x002fe20007fde0ff */
[----:B------:R-:W-:-:S05]  /*adab0*/  IMAD.X R13, R25, 0x1, R11, P3 ;  /* 0x00000001190d7824 */ /* 0x000fca00018e060b */
[----:B------:R1:W-:Y:S04]  /*adac0*/  STL.64 [R1+0x1158], R12 ;  /* 0x0011580c01007387 */ /* 0x0003e80000100a00 */
[----:B-1----:R-:W3:Y:S01]  /*adad0*/  LDL.LU.64 R12, [R1+0x3af8] ;  /* 0x003af800010c7983 */ /* 0x002ee20000300a00 */
[----:B------:R-:W-:Y:S01]  /*adae0*/  IADD3 R16, P4, R19, R10, RZ ;  /* 0x0000000a13107210 */ /* 0x000fe20007f9e0ff */
[----:B------:R-:W-:-:S04]  /*adaf0*/  IMAD.X R19, R2, 0x1, R11, P5 ;  /* 0x0000000102137824 */ /* 0x000fc800028e060b */
[----:B---3--:R-:W-:-:S05]  /*adb00*/  IMAD.X R17, R25, 0x1, R12, P4 ;  /* 0x0000000119117824 */ /* 0x008fca00020e060c */
[----:B------:R1:W-:Y:S04]  /*adb10*/  STL.64 [R1+0x1150], R16 ;  /* 0x0011501001007387 */ /* 0x0003e80000100a00 */
[----:B-1----:R-:W3:Y:S04]  /*adb20*/  LDL.LU R16, [R1+0x3af4] ;  /* 0x003af40001107983 */ /* 0x002ee80000300800 */
[----:B------:R1:W-:Y:S04]  /*adb30*/  STL.64 [R1+0x1148], R18 ;  /* 0x0011481201007387 */ /* 0x0003e80000100a00 */
[----:B-1----:R-:W4:Y:S01]  /*adb40*/  LDL.LU R19, [R1+0x28] ;  /* 0x0000280001137983 */ /* 0x002f220000300800 */
[----:B------:R-:W-:-:S02]  /*adb50*/  IMAD.MOV.U32 R25, RZ, RZ, R29 ;  /* 0x000000ffff197224 */ /* 0x000fc400078e001d */
[----:B------:R-:W-:Y:S02]  /*adb60*/  IMAD.MOV.U32 R29, RZ, RZ, R7 ;  /* 0x000000ffff1d7224 */ /* 0x000fe400078e0007 */
[----:B------:R-:W-:Y:S01]  /*adb70*/  IMAD.X R5, R2, 0x1, R12, P6 ;  /* 0x0000000102057824 */ /* 0x000fe200030e060c */
[----:B---3--:R-:W-:Y:S02]  /*adb80*/  SHF.R.S32.HI R7, RZ, 0x1f, R16 ;  /* 0x0000001fff077819 */ /* 0x008fe40000011410 */
[----:B------:R-:W-:Y:S01]  /*adb90*/  IADD3 R18, P3, R16, R9, RZ ;  /* 0x0000000910127210 */ /* 0x000fe20007f7e0ff */
[----:B----4-:R1:W-:Y:S04]  /*adba0*/  STL [R1+0x3af0], R19 ;  /* 0x003af01301007387 */ /* 0x0103e80000100800 */
[----:B------:R-:W-:Y:S04]  /*adbb0*/  STL.64 [R1+0x1140], R4 ;  /* 0x0011400401007387 */ /* 0x000fe80000100a00 */
[----:B------:R-:W3:Y:S04]  /*adbc0*/  LDL.LU R17, [R1+0x24] ;  /* 0x0000240001117983 */ /* 0x000ee80000300800 */
[----:B------:R-:W-:Y:S04]  /*adbd0*/  STL.64 [R1+0x3ad8], R26 ;  /* 0x003ad81a01007387 */ /* 0x000fe80000100a00 */
[----:B------:R-:W-:Y:S01]  /*adbe0*/  STL.64 [R1+0x3ae0], R20 ;  /* 0x003ae01401007387 */ /* 0x000fe20000100a00 */
[----:B-1----:R-:W-:-:S05]  /*adbf0*/  IMAD.X R19, R7, 0x1, R11, P3 ;  /* 0x0000000107137824 */ /* 0x002fca00018e060b */
[----:B------:R1:W-:Y:S04]  /*adc00*/  STL.64 [R1+0x1138], R18 ;  /* 0x0011381201007387 */ /* 0x0003e80000100a00 */
[----:B-1----:R-:W4:Y:S01]  /*adc10*/  LDL.LU R19, [R1+0x3af0] ;  /* 0x003af00001137983 */ /* 0x002f220000300800 */
[-C--:B------:R-:W-:Y:S02]  /*adc20*/  IADD3 R4, P4, R16, R10.reuse, RZ ;  /* 0x0000000a10047210 */ /* 0x080fe40007f9e0ff */
[----:B--2---:R-:W-:Y:S02]  /*adc30*/  SHF.R.S32.HI R16, RZ, 0x1f, R3 ;  /* 0x0000001fff107819 */ /* 0x004fe40000011403 */
[C---:B------:R-:W-:Y:S02]  /*adc40*/  IADD3 R2, P6, R3.reuse, R10, RZ ;  /* 0x0000000a03027210 */ /* 0x040fe40007fde0ff */
[----:B------:R-:W-:Y:S01]  /*adc50*/  IADD3 R26, P5, R3, R9, RZ ;  /* 0x00000009031a7210 */ /* 0x000fe20007fbe0ff */
[----:B------:R-:W-:-:S02]  /*adc60*/  IMAD.X R5, R7, 0x1, R12, P4 ;  /* 0x0000000107057824 */ /* 0x000fc400020e060c */
[C---:B------:R-:W-:Y:S02]  /*adc70*/  IMAD.X R3, R16.reuse, 0x1, R12, P6 ;  /* 0x0000000110037824 */ /* 0x040fe400030e060c */
[----:B------:R-:W-:Y:S01]  /*adc80*/  IMAD.X R27, R16, 0x1, R11, P5 ;  /* 0x00000001101b7824 */ /* 0x000fe200028e060b */
[----:B------:R1:W-:Y:S04]  /*adc90*/  STL.64 [R1+0x1130], R4 ;  /* 0x0011300401007387 */ /* 0x0003e80000100a00 */
[----:B-1----:R-:W2:Y:S04]  /*adca0*/  LDL.LU.64 R4, [R1+0x3ae8] ;  /* 0x003ae80001047983 */ /* 0x002ea80000300a00 */
[----:B------:R-:W5:Y:S04]  /*adcb0*/  LDL.LU R7, [R1+0x20] ;  /* 0x0000200001077983 */ /* 0x000f680000300800 */
[----:B------:R1:W-:Y:S04]  /*adcc0*/  STL.64 [R1+0x1120], R2 ;  /* 0x0011200201007387 */ /* 0x0003e80000100a00 */
[----:B-1----:R-:W2:Y:S04]  /*adcd0*/  LDL.LU R3, [R1+0x1c] ;  /* 0x00001c0001037983 */ /* 0x002ea80000300800 */
[----:B------:R-:W-:Y:S01]  /*adce0*/  STL.64 [R1+0x1128], R26 ;  /* 0x0011281a01007387 */ /* 0x000fe20000100a00 */
[----:B---3--:R-:W-:-:S05]  /*adcf0*/  IADD3 R20, P5, R17, R9, RZ ;  /* 0x0000000911147210 */ /* 0x008fca0007fbe0ff */
[----:B------:R1:W-:Y:S04]  /*add00*/  STL [R1+0x1108], R20 ;  /* 0x0011081401007387 */ /* 0x0003e80000100800 */
[----:B-1----:R-:W3:Y:S01]  /*add10*/  LDL.LU.64 R20, [R1+0x3ae0] ;  /* 0x003ae00001147983 */ /* 0x002ee20000300a00 */
[----:B----4-:R-:W-:Y:S02]  /*add20*/  SHF.R.S32.HI R2, RZ, 0x1f, R19 ;  /* 0x0000001fff027819 */ /* 0x010fe40000011413 */
[C---:B------:R-:W-:Y:S02]  /*add30*/  IADD3 R26, P3, R19.reuse, R9, RZ ;  /* 0x00000009131a7210 */ /* 0x040fe40007f7e0ff */
[----:B------:R-:W-:Y:S01]  /*add40*/  IADD3 R18, P4, R19, R10, RZ ;  /* 0x0000000a13127210 */ /* 0x000fe20007f9e0ff */
[----:B------:R-:W-:-:S04]  /*add50*/  IMAD.MOV.U32 R19, RZ, RZ, R2 ;  /* 0x000000ffff137224 */ /* 0x000fc800078e0002 */
[C---:B------:R-:W-:Y:S02]  /*add60*/  IMAD.X R27, R19.reuse, 0x1, R11, P3 ;  /* 0x00000001131b7824 */ /* 0x040fe400018e060b */
[----:B------:R-:W-:-:S03]  /*add70*/  IMAD.X R19, R19, 0x1, R12, P4 ;  /* 0x0000000113137824 */ /* 0x000fc600020e060c */
[----:B------:R1:W-:Y:S04]  /*add80*/  STL.64 [R1+0x1118], R26 ;  /* 0x0011181a01007387 */ /* 0x0003e80000100a00 */
[----:B-1----:R-:W4:Y:S04]  /*add90*/  LDL.LU.64 R26, [R1+0x3ad8] ;  /* 0x003ad800011a7983 */ /* 0x002f280000300a00 */
[----:B------:R-:W-:Y:S04]  /*adda0*/  STL.64 [R1+0x1110], R18 ;  /* 0x0011101201007387 */ /* 0x000fe80000100a00 */
[----:B------:R1:W-:Y:S04]  /*addb0*/  STL.64 [R1+0x3ad0], R28 ;  /* 0x003ad01c01007387 */ /* 0x0003e80000100a00 */
[----:B-1----:R0:W5:Y:S01]  /*addc0*/  LDL.64 R28, [R1+0x1108] ;  /* 0x00110800011c7983 */ /* 0x0021620000100a00 */
[----:B------:R-:W-:-:S02]  /*addd0*/  SHF.R.S32.HI R2, RZ, 0x1f, R17 ;  /* 0x0000001fff027819 */ /* 0x000fc40000011411 */
[----:B------:R-:W-:-:S05]  /*adde0*/  IADD3 R16, P6, R17, R10, RZ ;  /* 0x0000000a11107210 */ /* 0x000fca0007fde0ff */
[C---:B------:R-:W-:Y:S02]  /*addf0*/  IMAD.X R17, R2.reuse, 0x1, R12, P6 ;  /* 0x0000000102117824 */ /* 0x040fe400030e060c */
[----:B----4-:R-:W-:Y:S02]  /*ade00*/  IMAD.MOV.U32 R19, RZ, RZ, R26 ;  /* 0x000000ffff137224 */ /* 0x010fe400078e001a */
[----:B------:R-:W-:Y:S02]  /*ade10*/  IMAD.MOV.U32 R26, RZ, RZ, R24 ;  /* 0x000000ffff1a7224 */ /* 0x000fe400078e0018 */
[----:B---3--:R-:W-:Y:S02]  /*ade20*/  IMAD.MOV.U32 R24, RZ, RZ, R21 ;  /* 0x000000ffff187224 */ /* 0x008fe400078e0015 */
[----:B------:R-:W-:Y:S01]  /*ade30*/  IMAD.MOV.U32 R21, RZ, RZ, R6 ;  /* 0x000000ffff157224 */ /* 0x000fe200078e0006 */
[----:B------:R1:W-:Y:S04]  /*ade40*/  STL.64 [R1+0x3ac8], R26 ;  /* 0x003ac81a01007387 */ /* 0x0003e80000100a00 */
[----:B------:R-:W3:Y:S01]  /*ade50*/  LDL.LU R6, [R1+0x18] ;  /* 0x0000180001067983 */ /* 0x000ee20000300800 */
[----:B-----5:R-:W-:Y:S01]  /*ade60*/  IMAD.X R29, R2, 0x1, R11, P5 ;  /* 0x00000001021d7824 */ /* 0x020fe200028e060b */
[----:B------:R-:W-:-:S02]  /*ade70*/  SHF.R.S32.HI R2, RZ, 0x1f, R7 ;  /* 0x0000001fff027819 */ /* 0x000fc40000011407 */
[C---:B------:R-:W-:Y:S02]  /*ade80*/  IADD3 R28, P3, R7.reuse, R9, RZ ;  /* 0x00000009071c7210 */ /* 0x040fe40007f7e0ff */
[----:B-1----:R-:W-:Y:S01]  /*ade90*/  IADD3 R26, P4, R7, R10, RZ ;  /* 0x0000000a071a7210 */ /* 0x002fe20007f9e0ff */
[----:B------:R-:W-:Y:S01]  /*adea0*/  IMAD.MOV.U32 R27, RZ, RZ, R2 ;  /* 0x000000ffff1b7224 */ /* 0x000fe200078e0002 */
[----:B------:R1:W-:Y:S04]  /*adeb0*/  STL [R1+0x110c], R29 ;  /* 0x00110c1d01007387 */ /* 0x0003e80000100800 */
[----:B------:R4:W-:Y:S04]  /*adec0*/  STL.64 [R1+0x1100], R16 ;  /* 0x0011001001007387 */ /* 0x0009e80000100a00 */
[----:B------:R-:W5:Y:S01]  /*aded0*/  LDL.LU R18, [R1+0x14] ;  /* 0x0000140001127983 */ /* 0x000f620000300800 */
[----:B--2---:R-:W-:-:S02]  /*adee0*/  SHF.R.S32.HI R7, RZ, 0x1f, R3 ;  /* 0x0000001fff077819 */ /* 0x004fc40000011403 */
[----:B------:R-:W-:Y:S01]  /*adef0*/  IADD3 R2, P6, R3, R10, RZ ;  /* 0x0000000a03027210 */ /* 0x000fe20007fde0ff */
[C-C-:B-1----:R-:W-:Y:S02]  /*adf00*/  IMAD.X R29, R27.reuse, 0x1, R11.reuse, P3 ;  /* 0x000000011b1d7824 */ /* 0x142fe400018e060b */
[--C-:B------:R-:W-:Y:S01]  /*adf10*/  IMAD.X R27, R27, 0x1, R12.reuse, P4 ;  /* 0x000000011b1b7824 */ /* 0x100fe200020e060c */
[----:B----4-:R-:W-:Y:S02]  /*adf20*/  IADD3 R16, P5, R3, R9, RZ ;  /* 0x0000000903107210 */ /* 0x010fe40007fbe0ff */
[----:B------:R1:W-:Y:S01]  /*adf30*/  STL.64 [R1+0x10f8], R28 ;  /* 0x0010f81c01007387 */ /* 0x0003e20000100a00 */
[C---:B------:R-:W-:Y:S02]  /*adf40*/  IMAD.X R3, R7.reuse, 0x1, R12, P6 ;  /* 0x0000000107037824 */ /* 0x040fe400030e060c */
[----:B------:R-:W-:Y:S01]  /*adf50*/  IMAD.X R17, R7, 0x1, R11, P5 ;  /* 0x0000000107117824 */ /* 0x000fe200028e060b */
[----:B-1----:R-:W2:Y:S04]  /*adf60*/  LDL.LU.64 R28, [R1+0x3ad0] ;  /* 0x003ad000011c7983 */ /* 0x002ea80000300a00 */
[----:B------:R1:W-:Y:S04]  /*adf70*/  STL.64 [R1+0x10f0], R26 ;  /* 0x0010f01a01007387 */ /* 0x0003e80000100a00 */
[----:B-1----:R-:W4:Y:S04]  /*adf80*/  LDL.LU.64 R26, [R1+0x3ac8] ;  /* 0x003ac800011a7983 */ /* 0x002f280000300a00 */
[----:B------:R-:W-:Y:S04]  /*adf90*/  STL.64 [R1+0x3ac0], R12 ;  /* 0x003ac00c01007387 */ /* 0x000fe80000100a00 */
[----:B------:R-:W5:Y:S04]  /*adfa0*/  LDL.LU R7, [R1+0x10] ;  /* 0x0000100001077983 */ /* 0x000f680000300800 */
[----:B------:R1:W-:Y:S02]  /*adfb0*/  STL.64 [R1+0x10e8], R16 ;  /* 0x0010e81001007387 */ /* 0x0003e40000100a00 */
[----:B-1----:R-:W-:-:S02]  /*adfc0*/  IMAD.MOV.U32 R17, RZ, RZ, R19 ;  /* 0x000000ffff117224 */ /* 0x002fc400078e0013 */
[----:B------:R-:W-:Y:S01]  /*adfd0*/  IMAD.MOV.U32 R19, RZ, RZ, R5 ;  /* 0x000000ffff137224 */ /* 0x000fe200078e0005 */
[----:B---3--:R-:W-:Y:S02]  /*adfe0*/  SHF.R.S32.HI R16, RZ, 0x1f, R6 ;  /* 0x0000001fff107819 */ /* 0x008fe40000011406 */
[----:B------:R-:W-:-:S05]  /*adff0*/  IADD3 R12, P3, R6, R9, RZ ;  /* 0x00000009060c7210 */ /* 0x000fca0007f7e0ff */
[----:B------:R-:W-:Y:S01]  /*ae000*/  IMAD.X R13, R16, 0x1, R11, P3 ;  /* 0x00000001100d7824 */ /* 0x000fe200018e060b */
[----:B-----5:R-:W-:Y:S04]  /*ae010*/  STL [R1+0x3abc], R7 ;  /* 0x003abc0701007387 */ /* 0x020fe80000100800 */
[----:B------:R4:W-:Y:S04]  /*ae020*/  STL.64 [R1+0x10e0], R2 ;  /* 0x0010e00201007387 */ /* 0x0009e80000100a00 */
[----:B------:R1:W-:Y:S01]  /*ae030*/  STL.64 [R1+0x3aa8], R20 ;  /* 0x003aa81401007387 */ /* 0x0003e20000100a00 */
[----:B----4-:R-:W-:-:S02]  /*ae040*/  IMAD.MOV.U32 R2, RZ, RZ, R26 ;  /* 0x000000ffff027224 */ /* 0x010fc400078e001a */
[----:B------:R-:W-:Y:S01]  /*ae050*/  IMAD.MOV.U32 R26, RZ, RZ, R4 ;  /* 0x000000ffff1a7224 */ /* 0x000fe200078e0004 */
[----:B-1----:R-:W3:Y:S04]  /*ae060*/  LDL.LU R20, [R1+0xc] ;  /* 0x00000c0001147983 */ /* 0x002ee80000300800 */
[----:B------:R-:W-:Y:S04]  /*ae070*/  STL.64 [R1+0x3ab0], R26 ;  /* 0x003ab01a01007387 */ /* 0x000fe80000100a00 */
[----:B------:R-:W-:Y:S04]  /*ae080*/  STL [R1+0x3aa0], R19 ;  /* 0x003aa01301007387 */ /* 0x000fe80000100800 */
[----:B------:R1:W-:Y:S04]  /*ae090*/  STL.64 [R1+0x10d8], R12 ;  /* 0x0010d80c01007387 */ /* 0x0003e80000100a00 */
[----:B-1----:R-:W4:Y:S01]  /*ae0a0*/  LDL.LU.64 R12, [R1+0x3ac0] ;  /* 0x003ac000010c7983 */ /* 0x002f220000300a00 */
[----:B------:R-:W-:-:S02]  /*ae0b0*/  IADD3 R6, P4, R6, R10, RZ ;  /* 0x0000000a06067210 */ /* 0x000fc40007f9e0ff */
[----:B------:R-:W-:Y:S02]  /*ae0c0*/  SHF.R.S32.HI R3, RZ, 0x1f, R18 ;  /* 0x0000001fff037819 */ /* 0x000fe40000011412 */
[C---:B------:R-:W-:Y:S02]  /*ae0d0*/  IADD3 R4, P5, R18.reuse, R9, RZ ;  /* 0x0000000912047210 */ /* 0x040fe40007fbe0ff */
[----:B------:R-:W-:-:S03]  /*ae0e0*/  IADD3 R18, P6, R18, R10, RZ ;  /* 0x0000000a12127210 */ /* 0x000fc60007fde0ff */
[C---:B------:R-:W-:Y:S01]  /*ae0f0*/  IMAD.X R5, R3.reuse, 0x1, R11, P5 ;  /* 0x0000000103057824 */ /* 0x040fe200028e060b */
[----:B---3--:R-:W-:Y:S01]  /*ae100*/  IADD3 R26, P5, R20, R9, RZ ;  /* 0x00000009141a7210 */ /* 0x008fe20007fbe0ff */
[--C-:B----4-:R-:W-:Y:S02]  /*ae110*/  IMAD.X R7, R16, 0x1, R12.reuse, P4 ;  /* 0x0000000110077824 */ /* 0x110fe400020e060c */
[----:B------:R-:W-:Y:S01]  /*ae120*/  IMAD.X R19, R3, 0x1, R12, P6 ;  /* 0x0000000103137824 */ /* 0x000fe200030e060c */
[----:B------:R-:W-:Y:S02]  /*ae130*/  SHF.R.S32.HI R3, RZ, 0x1f, R20 ;  /* 0x0000001fff037819 */ /* 0x000fe40000011414 */
[----:B------:R1:W-:Y:S01]  /*ae140*/  STL.64 [R1+0x10d0], R6 ;  /* 0x0010d00601007387 */ /* 0x0003e20000100a00 */
[----:B------:R-:W-:-:S03]  /*ae150*/  IADD3 R20, P6, R20, R10, RZ ;  /* 0x0000000a14147210 */ /* 0x000fc60007fde0ff */
[----:B-1----:R-:W3:Y:S04]  /*ae160*/  LDL.LU R7, [R1+0x3abc] ;  /* 0x003abc0001077983 */ /* 0x002ee80000300800 */
[----:B------:R1:W-:Y:S04]  /*ae170*/  STL.64 [R1+0x10c8], R4 ;  /* 0x0010c80401007387 */ /* 0x0003e80000100a00 */
[----:B-1----:R-:W4:Y:S04]  /*ae180*/  LDL.LU R4, [R1+0x3ab8] ;  /* 0x003ab80001047983 */ /* 0x002f280000300800 */
[----:B------:R-:W5:Y:S04]  /*ae190*/  LDL.LU R5, [R1+0x8] ;  /* 0x0000080001057983 */ /* 0x000f680000300800 */
[----:B------:R-:W-:Y:S04]  /*ae1a0*/  STL.64 [R1+0x10c0], R18 ;  /* 0x0010c01201007387 */ /* 0x000fe80000100a00 */
[----:B------:R1:W-:Y:S04]  /*ae1b0*/  STL [R1+0x10a8], R26 ;  /* 0x0010a81a01007387 */ /* 0x0003e80000100800 */
[----:B-1----:R-:W2:Y:S04]  /*ae1c0*/  LDL.LU.64 R26, [R1+0x3ab0] ;  /* 0x003ab000011a7983 */ /* 0x002ea80000300a00 */
[----:B------:R1:W-:Y:S04]  /*ae1d0*/  STL [R1+0x10a0], R20 ;  /* 0x0010a01401007387 */ /* 0x0003e80000100800 */
[----:B-1----:R-:W4:Y:S01]  /*ae1e0*/  LDL.LU.64 R20, [R1+0x3aa8] ;  /* 0x003aa80001147983 */ /* 0x002f220000300a00 */
[----:B---3--:R-:W-:-:S02]  /*ae1f0*/  SHF.R.S32.HI R16, RZ, 0x1f, R7 ;  /* 0x0000001fff107819 */ /* 0x008fc40000011407 */
[----:B------:R-:W-:-:S05]  /*ae200*/  IADD3 R18, P3, R7, R9, RZ ;  /* 0x0000000907127210 */ /* 0x000fca0007f7e0ff */
[----:B------:R-:W-:Y:S01]  /*ae210*/  IMAD.X R19, R16, 0x1, R11, P3 ;  /* 0x0000000110137824 */ /* 0x000fe200018e060b */
[----:B----4-:R1:W-:Y:S04]  /*ae220*/  STL.64 [R1+0x3a88], R20 ;  /* 0x003a881401007387 */ /* 0x0103e80000100a00 */
[----:B-1----:R0:W3:Y:S04]  /*ae230*/  LDL.64 R20, [R1+0x10a0] ;  /* 0x0010a00001147983 */ /* 0x0020e80000100a00 */
[----:B------:R1:W-:Y:S04]  /*ae240*/  STL.64 [R1+0x10b8], R18 ;  /* 0x0010b81201007387 */ /* 0x0003e80000100a00 */
[----:B-1----:R-:W4:Y:S01]  /*ae250*/  LDL.LU R19, [R1+0x3aa0] ;  /* 0x003aa00001137983 */ /* 0x002f220000300800 */
[----:B------:R-:W-:Y:S01]  /*ae260*/  IADD3 R6, P4, R7, R10, RZ ;  /* 0x0000000a07067210 */ /* 0x000fe20007f9e0ff */
[----:B--2---:R-:W-:-:S04]  /*ae270*/  IMAD.MOV.U32 R18, RZ, RZ, R26 ;  /* 0x000000ffff127224 */ /* 0x004fc800078e001a */
[----:B------:R-:W-:-:S05]  /*ae280*/  IMAD.X R7, R16, 0x1, R12, P4 ;  /* 0x0000000110077824 */ /* 0x000fca00020e060c */
[----:B------:R1:W-:Y:S04]  /*ae290*/  STL.64 [R1+0x10b0], R6 ;  /* 0x0010b00601007387 */ /* 0x0003e80000100a00 */
[----:B-1----:R-:W2:Y:S04]  /*ae2a0*/  LDL.LU.64 R6, [R1+0x3a98] ;  /* 0x003a980001067983 */ /* 0x002ea80000300a00 */
[----:B----4-:R1:W-:Y:S04]  /*ae2b0*/  STL.64 [R1+0x3a90], R18 ;  /* 0x003a901201007387 */ /* 0x0103e80000100a00 */
[----:B-1----:R0:W4:Y:S01]  /*ae2c0*/  LDL.64 R18, [R1+0x10a8] ;  /* 0x0010a80001127983 */ /* 0x0021220000100a00 */
[----:B------:R-:W-:-:S02]  /*ae2d0*/  IMAD.MOV.U32 R16, RZ, RZ, R25 ;  /* 0x000000ffff107224 */ /* 0x000fc400078e0019 */
[----:B------:R-:W-:Y:S02]  /*ae2e0*/  IMAD.MOV.U32 R25, RZ, RZ, R29 ;  /* 0x000000ffff197224 */ /* 0x000fe400078e001d */
[----:B--2---:R-:W-:Y:S02]  /*ae2f0*/  IMAD.MOV.U32 R29, RZ, RZ, R7 ;  /* 0x000000ffff1d7224 */ /* 0x004fe400078e0007 */
[----:B----4-:R-:W-:-:S05]  /*ae300*/  IMAD.X R19, R3, 0x1, R11, P5 ;  /* 0x0000000103137824 */ /* 0x010fca00028e060b */
[----:B------:R-:W-:Y:S04]  /*ae310*/  STL [R1+0x10ac], R19 ;  /* 0x0010ac1301007387 */ /* 0x000fe80000100800 */
[----:B------:R-:W2:Y:S01]  /*ae320*/  LDL.LU R7, [R1] ;  /* 0x0000000001077983 */ /* 0x000ea20000300800 */
[----:B---3--:R-:W-:Y:S01]  /*ae330*/  IMAD.X R21, R3, 0x1, R12, P6 ;  /* 0x0000000103157824 */ /* 0x008fe200030e060c */
[----:B-----5:R-:W-:Y:S02]  /*ae340*/  SHF.R.S32.HI R3, RZ, 0x1f, R5 ;  /* 0x0000001fff037819 */ /* 0x020fe40000011405 */
[C---:B------:R-:W-:Y:S02]  /*ae350*/  IADD3 R18, P3, R5.reuse, R9, RZ ;  /* 0x0000000905127210 */ /* 0x040fe40007f7e0ff */
[----:B------:R-:W-:Y:S01]  /*ae360*/  IADD3 R20, P4, R5, R10, RZ ;  /* 0x0000000a05147210 */ /* 0x000fe20007f9e0ff */
[----:B--2---:R1:W-:Y:S04]  /*ae370*/  STL.64 [R1+0x3a78], R6 ;  /* 0x003a780601007387 */ /* 0x0043e80000100a00 */
[----:B-1----:R-:W2:Y:S04]  /*ae380*/  LDL.LU R7, [R1+0x4] ;  /* 0x0000040001077983 */ /* 0x002ea80000300800 */
[----:B------:R1:W-:Y:S02]  /*ae390*/  STL [R1+0x10a4], R21 ;  /* 0x0010a41501007387 */ /* 0x0003e40000100800 */
[----:B-1----:R-:W-:-:S04]  /*ae3a0*/  IMAD.MOV.U32 R21, RZ, RZ, R3 ;  /* 0x000000ffff157224 */ /* 0x002fc800078e0003 */
[C---:B------:R-:W-:Y:S02]  /*ae3b0*/  IMAD.X R19, R21.reuse, 0x1, R11, P3 ;  /* 0x0000000115137824 */ /* 0x040fe400018e060b */
[----:B------:R-:W-:-:S03]  /*ae3c0*/  IMAD.X R21, R21, 0x1, R12, P4 ;  /* 0x0000000115157824 */ /* 0x000fc600020e060c */
[----:B------:R1:W-:Y:S04]  /*ae3d0*/  STL.64 [R1+0x1098], R18 ;  /* 0x0010981201007387 */ /* 0x0003e80000100a00 */
[----:B-1----:R-:W3:Y:S04]  /*ae3e0*/  LDL.LU.64 R18, [R1+0x3a90] ;  /* 0x003a900001127983 */ /* 0x002ee80000300a00 */
[----:B------:R1:W-:Y:S04]  /*ae3f0*/  STL.64 [R1+0x1090], R20 ;  /* 0x0010901401007387 */ /* 0x0003e80000100a00 */
[----:B-1----:R-:W4:Y:S01]  /*ae400*/  LDL.LU.64 R20, [R1+0x3a88] ;  /* 0x003a880001147983 */ /* 0x002f220000300a00 */
[----:B------:R-:W-:Y:S01]  /*ae410*/  IMAD.MOV.U32 R26, RZ, RZ, R4 ;  /* 0x000000ffff1a7224 */ /* 0x000fe200078e0004 */
[----:B--2---:R-:W-:-:S02]  /*ae420*/  SHF.R.S32.HI R3, RZ, 0x1f, R7 ;  /* 0x0000001fff037819 */ /* 0x004fc40000011407 */
[C---:B------:R-:W-:Y:S02]  /*ae430*/  IADD3 R4, P5, R7.reuse, R9, RZ ;  /* 0x0000000907047210 */ /* 0x040fe40007fbe0ff */
[----:B------:R-:W-:-:S03]  /*ae440*/  IADD3 R6, P6, R7, R10, RZ ;  /* 0x0000000a07067210 */ /* 0x000fc60007fde0ff */
[C---:B------:R-:W-:Y:S02]  /*ae450*/  IMAD.X R5, R3.reuse, 0x1, R11, P5 ;  /* 0x0000000103057824 */ /* 0x040fe400028e060b */
[----:B------:R-:W-:Y:S01]  /*ae460*/  IMAD.X R7, R3, 0x1, R12, P6 ;  /* 0x0000000103077824 */ /* 0x000fe200030e060c */
[----:B----4-:R-:W-:Y:S04]  /*ae470*/  STL.64 [R1+0x3a70], R20 ;  /* 0x003a701401007387 */ /* 0x010fe80000100a00 */
[----:B------:R1:W-:Y:S04]  /*ae480*/  STL.64 [R1+0x1088], R4 ;  /* 0x0010880401007387 */ /* 0x0003e80000100a00 */
[----:B-1----:R-:W2:Y:S04]  /*ae490*/  LDL.LU.64 R4, [R1+0x3a80] ;  /* 0x003a800001047983 */ /* 0x002ea80000300a00 */
[----:B------:R1:W-:Y:S04]  /*ae4a0*/  STL.64 [R1+0x1080], R6 ;  /* 0x0010800601007387 */ /* 0x0003e80000100a00 */
[----:B-1----:R-:W4:Y:S04]  /*ae4b0*/  LDL.LU.64 R6, [R1+0x3a78] ;  /* 0x003a780001067983 */ /* 0x002f280000300a00 */
[----:B---3--:R1:W-:Y:S01]  /*ae4c0*/  STL.64 [R1+0x3a68], R18 ;  /* 0x003a681201007387 */ /* 0x0083e20000100a00 */
[----:B--2---:R-:W-:Y:S01]  /*ae4d0*/  IMAD.MOV.U32 R3, RZ, RZ, R5 ;  /* 0x000000ffff037224 */ /* 0x004fe200078e0005 */
[----:B----4-:R-:W-:-:S02]  /*ae4e0*/  SHF.R.S32.HI R5, RZ, 0x1f, R7 ;  /* 0x0000001fff057819 */ /* 0x010fc40000011407 */
[C---:B------:R-:W-:Y:S02]  /*ae4f0*/  IADD3 R20, P3, R7.reuse, R9, RZ ;  /* 0x0000000907147210 */ /* 0x040fe40007f7e0ff */
[----:B-1----:R-:W-:Y:S02]  /*ae500*/  IADD3 R18, P4, R7, R10, RZ ;  /* 0x0000000a07127210 */ /* 0x002fe40007f9e0ff */
[----:B------:R-:W2:Y:S01]  /*ae510*/  LDL.LU R7, [R1+0x4c] ;  /* 0x00004c0001077983 */ /* 0x000ea20000300800 */
[----:B------:R-:W-:-:S04]  /*ae520*/  IMAD.MOV.U32 R19, RZ, RZ, R5 ;  /* 0x000000ffff137224 */ /* 0x000fc800078e0005 */
[----:B------:R-:W-:Y:S01]  /*ae530*/  IMAD.X R21, R19, 0x1, R11, P3 ;  /* 0x0000000113157824 */ /* 0x000fe200018e060b */
[----:B--2---:R1:W-:Y:S02]  /*ae540*/  STL.64 [R1+0x3a58], R6 ;  /* 0x003a580601007387 */ /* 0x0043e40000100a00 */
[----:B-1----:R-:W-:-:S05]  /*ae550*/  IADD3 R6, P5, R4, R9, RZ ;  /* 0x0000000904067210 */ /* 0x002fca0007fbe0ff */
[----:B------:R-:W-:Y:S04]  /*ae560*/  STL [R1+0x1068], R6 ;  /* 0x0010680601007387 */ /* 0x000fe80000100800 */
[----:B------:R1:W-:Y:S04]  /*ae570*/  STL.64 [R1+0x1078], R20 ;  /* 0x0010781401007387 */ /* 0x0003e80000100a00 */
[----:B-1----:R-:W2:Y:S01]  /*ae580*/  LDL.LU.64 R20, [R1+0x3a70] ;  /* 0x003a700001147983 */ /* 0x002ea20000300a00 */
[----:B------:R-:W-:Y:S02]  /*ae590*/  SHF.R.S32.HI R5, RZ, 0x1f, R4 ;  /* 0x0000001fff057819 */ /* 0x000fe40000011404 */
[----:B------:R-:W-:Y:S01]  /*ae5a0*/  IADD3 R6, P6, R4, R10, RZ ;  /* 0x0000000a04067210 */ /* 0x000fe20007fde0ff */
[--C-:B------:R-:W-:Y:S01]  /*ae5b0*/  IMAD.X R19, R19, 0x1, R12.reuse, P4 ;  /* 0x0000000113137824 */ /* 0x100fe200020e060c */
[----:B--2---:R1:W-:Y:S04]  /*ae5c0*/  STL.64 [R1+0x3a48], R20 ;  /* 0x003a481401007387 */ /* 0x0043e80000100a00 */
[----:B-1----:R0:W2:Y:S01]  /*ae5d0*/  LDL.64 R20, [R1+0x1068] ;  /* 0x0010680001147983 */ /* 0x0020a20000100a00 */
[----:B------:R-:W-:-:S03]  /*ae5e0*/  IMAD.X R7, R5, 0x1, R12, P6 ;  /* 0x0000000105077824 */ /* 0x000fc600030e060c */
[----:B------:R1:W-:Y:S04]  /*ae5f0*/  STL.64 [R1+0x1070], R18 ;  /* 0x0010701201007387 */ /* 0x0003e80000100a00 */
[----:B-1----:R-:W3:Y:S01]  /*ae600*/  LDL.LU.64 R18, [R1+0x3a68] ;  /* 0x003a680001127983 */ /* 0x002ee20000300a00 */
[----:B--2---:R-:W-:-:S03]  /*ae610*/  IMAD.X R21, R5, 0x1, R11, P5 ;  /* 0x0000000105157824 */ /* 0x004fc600028e060b */
[----:B------:R-:W2:Y:S04]  /*ae620*/  LDL.LU R5, [R1+0x3a60] ;  /* 0x003a600001057983 */ /* 0x000ea80000300800 */
[----:B------:R1:W-:Y:S04]  /*ae630*/  STL.64 [R1+0x1060], R6 ;  /* 0x0010600601007387 */ /* 0x0003e80000100a00 */
[----:B------:R-:W-:Y:S04]  /*ae640*/  STL [R1+0x106c], R21 ;  /* 0x00106c1501007387 */ /* 0x000fe80000100800 */
[----:B-1----:R-:W4:Y:S04]  /*ae650*/  LDL.LU.64 R6, [R1+0x3a58] ;  /* 0x003a580001067983 */ /* 0x002f280000300a00 */
[----:B------:R-:W-:Y:S04]  /*ae660*/  STL.64 [R1+0x3a50], R12 ;  /* 0x003a500c01007387 */ /* 0x000fe80000100a00 */
[----:B---3--:R1:W-:Y:S01]  /*ae670*/  STL.64 [R1+0x3a40], R18 ;  /* 0x003a401201007387 */ /* 0x0083e20000100a00 */
[----:B--2---:R-:W-:-:S02]  /*ae680*/  SHF.R.S32.HI R4, RZ, 0x1f, R5 ;  /* 0x0000001fff047819 */ /* 0x004fc40000011405 */
[CC--:B------:R-:W-:Y:S02]  /*ae690*/  IADD3 R20, P3, R5.reuse, R9.reuse, RZ ;  /* 0x0000000905147210 */ /* 0x0c0fe40007f7e0ff */
[----:B-1----:R-:W-:Y:S01]  /*ae6a0*/  IADD3 R18, P4, R5, R10, RZ ;  /* 0x0000000a05127210 */ /* 0x002fe20007f9e0ff */
[----:B------:R-:W-:Y:S02]  /*ae6b0*/  IMAD.MOV.U32 R19, RZ, RZ, R4 ;  /* 0x000000ffff137224 */ /* 0x000fe400078e0004 */
[----:B----4-:R-:W-:Y:S01]  /*ae6c0*/  IMAD.MOV.U32 R21, RZ, RZ, R6 ;  /* 0x000000ffff157224 */ /* 0x010fe200078e0006 */
[----:B------:R-:W-:-:S03]  /*ae6d0*/  IADD3 R12, P5, R7, R9, RZ ;  /* 0x00000009070c7210 */ /* 0x000fc60007fbe0ff */
[----:B------:R-:W-:Y:S02]  /*ae6e0*/  IMAD.MOV.U32 R5, RZ, RZ, R21 ;  /* 0x000000ffff057224 */ /* 0x000fe400078e0015 */
[C---:B------:R-:W-:Y:S01]  /*ae6f0*/  IMAD.X R21, R19.reuse, 0x1, R11, P3 ;  /* 0x0000000113157824 */ /* 0x040fe200018e060b */
[----:B------:R1:W-:Y:S04]  /*ae700*/  STL [R1+0x1048], R12 ;  /* 0x0010480c01007387 */ /* 0x0003e80000100800 */
[----:B-1----:R-:W2:Y:S04]  /*ae710*/  LDL.LU.64 R12, [R1+0x3a50] ;  /* 0x003a5000010c7983 */ /* 0x002ea80000300a00 */
[----:B------:R1:W-:Y:S04]  /*ae720*/  STL.64 [R1+0x1058], R20 ;  /* 0x0010581401007387 */ /* 0x0003e80000100a00 */
[----:B-1----:R-:W3:Y:S01]  /*ae730*/  LDL.LU.64 R20, [R1+0x3a48] ;  /* 0x003a480001147983 */ /* 0x002ee20000300a00 */
[----:B--2---:R-:W-:-:S03]  /*ae740*/  IMAD.X R19, R19, 0x1, R12, P4 ;  /* 0x0000000113137824 */ /* 0x004fc600020e060c */
[----:B---3--:R1:W-:Y:S04]  /*ae750*/  STL.64 [R1+0x3a20], R20 ;  /* 0x003a201401007387 */ /* 0x0083e80000100a00 */
[----:B-1----:R0:W2:Y:S04]  /*ae760*/  LDL.64 R20, [R1+0x1048] ;  /* 0x0010480001147983 */ /* 0x0020a80000100a00 */
[----:B------:R1:W-:Y:S04]  /*ae770*/  STL.64 [R1+0x1050], R18 ;  /* 0x0010501201007387 */ /* 0x0003e80000100a00 */
[----:B-1----:R-:W3:Y:S01]  /*ae780*/  LDL.LU.64 R18, [R1+0x3a40] ;  /* 0x003a400001127983 */ /* 0x002ee20000300a00 */
[----:B------:R-:W-:-:S02]  /*ae790*/  SHF.R.S32.HI R4, RZ, 0x1f, R7 ;  /* 0x0000001fff047819 */ /* 0x000fc40000011407 */
[----:B------:R-:W-:-:S05]  /*ae7a0*/  IADD3 R6, P6, R7, R10, RZ ;  /* 0x0000000a07067210 */ /* 0x000fca0007fde0ff */
[----:B------:R-:W-:-:S05]  /*ae7b0*/  IMAD.X R7, R4, 0x1, R12, P6 ;  /* 0x0000000104077824 */ /* 0x000fca00030e060c */
[----:B------:R1:W-:Y:S04]  /*ae7c0*/  STL.64 [R1+0x1040], R6 ;  /* 0x0010400601007387 */ /* 0x0003e80000100a00 */
[----:B-1----:R-:W4:Y:S01]  /*ae7d0*/  LDL.LU.64 R6, [R1+0x3a38] ;  /* 0x003a380001067983 */ /* 0x002f220000300a00 */
[----:B--2---:R-:W-:-:S05]  /*ae7e0*/  IMAD.X R21, R4, 0x1, R11, P5 ;  /* 0x0000000104157824 */ /* 0x004fca00028e060b */
[----:B------:R-:W-:Y:S04]  /*ae7f0*/  STL [R1+0x104c], R21 ;  /* 0x00104c1501007387 */ /* 0x000fe80000100800 */
[----:B------:R-:W-:Y:S04]  /*ae800*/  STL.64 [R1+0x3a28], R12 ;  /* 0x003a280c01007387 */ /* 0x000fe80000100a00 */
[----:B---3--:R1:W-:Y:S04]  /*ae810*/  STL.64 [R1+0x3a18], R18 ;  /* 0x003a181201007387 */ /* 0x0083e80000100a00 */
[----:B-1----:R-:W2:Y:S04]  /*ae820*/  LDL.LU R19, [R1+0x58] ;  /* 0x0000580001137983 */ /* 0x002ea80000300800 */
[----:B------:R2:W-:Y:S01]  /*ae830*/  STL.64 [R1+0x3a30], R24 ;  /* 0x003a301801007387 */ /* 0x0005e20000100a00 */
[----:B----4-:R-:W-:-:S02]  /*ae840*/  SHF.R.S32.HI R4, RZ, 0x1f, R6 ;  /* 0x0000001fff047819 */ /* 0x010fc40000011406 */
[----:B------:R-:W-:-:S05]  /*ae850*/  IADD3 R12, P3, R6, R9, RZ ;  /* 0x00000009060c7210 */ /* 0x000fca0007f7e0ff */
[----:B------:R-:W-:Y:S01]  /*ae860*/  IMAD.X R13, R4, 0x1, R11, P3 ;  /* 0x00000001040d7824 */ /* 0x000fe200018e060b */
[----:B--2---:R-:W-:-:S05]  /*ae870*/  IADD3 R24, P5, R19, R9, RZ ;  /* 0x0000000913187210 */ /* 0x004fca0007fbe0ff */
[----:B------:R1:W-:Y:S04]  /*ae880*/  STL [R1+0x1028], R24 ;  /* 0x0010281801007387 */ /* 0x0003e80000100800 */
[----:B-1----:R-:W2:Y:S04]  /*ae890*/  LDL.LU.64 R24, [R1+0x3a30] ;  /* 0x003a300001187983 */ /* 0x002ea80000300a00 */
[----:B------:R1:W-:Y:S04]  /*ae8a0*/  STL.64 [R1+0x1038], R12 ;  /* 0x0010380c01007387 */ /* 0x0003e80000100a00 */
[----:B-1----:R-:W3:Y:S01]  /*ae8b0*/  LDL.LU.64 R12, [R1+0x3a28] ;  /* 0x003a2800010c7983 */ /* 0x002ee20000300a00 */
[----:B------:R-:W-:-:S05]  /*ae8c0*/  IADD3 R20, P4, R6, R10, RZ ;  /* 0x0000000a06147210 */ /* 0x000fca0007f9e0ff */
[----:B---3--:R-:W-:-:S05]  /*ae8d0*/  IMAD.X R21, R4, 0x1, R12, P4 ;  /* 0x0000000104157824 */ /* 0x008fca00020e060c */
[----:B------:R1:W-:Y:S04]  /*ae8e0*/  STL.64 [R1+0x1030], R20 ;  /* 0x0010301401007387 */ /* 0x0003e80000100a00 */
[----:B-1----:R-:W3:Y:S01]  /*ae8f0*/  LDL.LU.64 R20, [R1+0x3a20] ;  /* 0x003a200001147983 */ /* 0x002ee20000300a00 */
[----:B------:R-:W-:Y:S01]  /*ae900*/  IMAD.MOV.U32 R6, RZ, RZ, R5 ;  /* 0x000000ffff067224 */ /* 0x000fe200078e0005 */
[----:B------:R-:W-:Y:S02]  /*ae910*/  SHF.R.S32.HI R5, RZ, 0x1f, R19 ;  /* 0x0000001fff057819 */ /* 0x000fe40000011413 */
[----:B------:R-:W-:Y:S01]  /*ae920*/  IADD3 R18, P6, R19, R10, RZ ;  /* 0x0000000a13127210 */ /* 0x000fe20007fde0ff */
[----:B---3--:R1:W-:Y:S04]  /*ae930*/  STL.64 [R1+0x3a08], R20 ;  /* 0x003a081401007387 */ /* 0x0083e80000100a00 */
[----:B-1----:R0:W3:Y:S01]  /*ae940*/  LDL.64 R20, [R1+0x1028] ;  /* 0x0010280001147983 */ /* 0x0020e20000100a00 */
[----:B------:R-:W-:-:S05]  /*ae950*/  IMAD.X R19, R5, 0x1, R12, P6 ;  /* 0x0000000105137824 */ /* 0x000fca00030e060c */
[----:B------:R1:W-:Y:S04]  /*ae960*/  STL.64 [R1+0x1020], R18 ;  /* 0x0010201201007387 */ /* 0x0003e80000100a00 */
[----:B-1----:R-:W4:Y:S01]  /*ae970*/  LDL.LU.64 R18, [R1+0x3a18] ;  /* 0x003a180001127983 */ /* 0x002f220000300a00 */
[----:B---3--:R-:W-:-:S05]  /*ae980*/  IMAD.X R21, R5, 0x1, R11, P5 ;  /* 0x0000000105157824 */ /* 0x008fca00028e060b */
[----:B------:R-:W-:Y:S04]  /*ae990*/  STL [R1+0x102c], R21 ;  /* 0x00102c1501007387 */ /* 0x000fe80000100800 */
[----:B------:R-:W3:Y:S04]  /*ae9a0*/  LDL.LU R5, [R1+0x54] ;  /* 0x0000540001057983 */ /* 0x000ee80000300800 */
[----:B------:R1:W-:Y:S04]  /*ae9b0*/  STL.64 [R1+0x3a10], R12 ;  /* 0x003a100c01007387 */ /* 0x0003e80000100a00 */
[----:B-1----:R-:W5:Y:S04]  /*ae9c0*/  LDL.LU R12, [R1+0x60] ;  /* 0x00006000010c7983 */ /* 0x002f680000300800 */
[----:B------:R3:W-:Y:S04]  /*ae9d0*/  STL.64 [R1+0x39f8], R6 ;  /* 0x0039f80601007387 */ /* 0x0007e80000100a00 */
[----:B----4-:R1:W-:Y:S01]  /*ae9e0*/  STL.64 [R1+0x3a00], R18 ;  /* 0x003a001201007387 */ /* 0x0103e20000100a00 */
[----:B---3--:R-:W-:-:S02]  /*ae9f0*/  IADD3 R6, P4, R5, R10, RZ ;  /* 0x0000000a05067210 */ /* 0x008fc40007f9e0ff */
[----:B------:R-:W-:Y:S02]  /*aea00*/  SHF.R.S32.HI R4, RZ, 0x1f, R5 ;  /* 0x0000001fff047819 */ /* 0x000fe40000011405 */
[----:B------:R-:W-:Y:S01]  /*aea10*/  IADD3 R20, P3, R5, R9, RZ ;  /* 0x0000000905147210 */ /* 0x000fe20007f7e0ff */
[----:B------:R3:W-:Y:S01]  /*aea20*/  STL [R1+0x1010], R6 ;  /* 0x0010100601007387 */ /* 0x0007e20000100800 */
[----:B-1----:R-:W-:-:S03]  /*aea30*/  IMAD.MOV.U32 R18, RZ, RZ, R6 ;  /* 0x000000ffff127224 */ /* 0x002fc600078e0006 */
[----:B------:R-:W-:Y:S01]  /*aea40*/  IMAD.X R21, R4, 0x1, R11, P3 ;  /* 0x0000000104157824 */ /* 0x000fe200018e060b */
[----:B-----5:R-:W-:Y:S02]  /*aea50*/  SHF.R.S32.HI R5, RZ, 0x1f, R12 ;  /* 0x0000001fff057819 */ /* 0x020fe4000001140c */
[C---:B---3--:R-:W-:Y:S02]  /*aea60*/  IADD3 R6, P5, R12.reuse, R9, RZ ;  /* 0x000000090c067210 */ /* 0x048fe40007fbe0ff */
[----:B------:R-:W-:-:S05]  /*aea70*/  IADD3 R12, P6, R12, R10, RZ ;  /* 0x0000000a0c0c7210 */ /* 0x000fca0007fde0ff */
[----:B------:R1:W-:Y:S04]  /*aea80*/  STL [R1+0x1000], R12 ;  /* 0x0010000c01007387 */ /* 0x0003e80000100800 */
[----:B-1----:R-:W3:Y:S04]  /*aea90*/  LDL.LU.64 R12, [R1+0x3a10] ;  /* 0x003a1000010c7983 */ /* 0x002ee80000300a00 */
[----:B------:R1:W-:Y:S04]  /*aeaa0*/  STL.64 [R1+0x1018], R20 ;  /* 0x0010181401007387 */ /* 0x0003e80000100a00 */
[----:B-1----:R-:W4:Y:S01]  /*aeab0*/  LDL.LU.64 R20, [R1+0x3a08] ;  /* 0x003a080001147983 */ /* 0x002f220000300a00 */
[----:B------:R-:W-:-:S02]  /*aeac0*/  IMAD.MOV.U32 R19, RZ, RZ, R7 ;  /* 0x000000ffff137224 */ /* 0x000fc400078e0007 */
[----:B------:R-:W-:Y:S02]  /*aead0*/  IMAD.X R7, R5, 0x1, R11, P5 ;  /* 0x0000000105077824 */ /* 0x000fe400028e060b */
[----:B---3--:R-:W-:Y:S01]  /*aeae0*/  IMAD.X R19, R4, 0x1, R12, P4 ;  /* 0x0000000104137824 */ /* 0x008fe200020e060c */
[----:B----4-:R1:W-:Y:S04]  /*aeaf0*/  STL.64 [R1+0x39f0], R20 ;  /* 0x0039f01401007387 */ /* 0x0103e80000100a00 */
[----:B-1----:R-:W3:Y:S04]  /*aeb00*/  LDL.LU R20, [R1+0x68] ;  /* 0x0000680001147983 */ /* 0x002ee80000300800 */
[----:B------:R1:W-:Y:S04]  /*aeb10*/  STL.64 [R1+0x39d8], R16 ;  /* 0x0039d81001007387 */ /* 0x0003e80000100a00 */
[----:B-1----:R-:W4:Y:S04]  /*aeb20*/  LDL.LU R17, [R1+0x5c] ;  /* 0x00005c0001117983 */ /* 0x002f280000300800 */
[----:B------:R1:W-:Y:S04]  /*aeb30*/  STL [R1+0x1014], R19 ;  /* 0x0010141301007387 */ /* 0x0003e80000100800 */
[----:B-1----:R-:W5:Y:S04]  /*aeb40*/  LDL.LU.64 R18, [R1+0x3a00] ;  /* 0x003a000001127983 */ /* 0x002f680000300a00 */
[----:B------:R1:W-:Y:S04]  /*aeb50*/  STL.64 [R1+0x1008], R6 ;  /* 0x0010080601007387 */ /* 0x0003e80000100a00 */
[----:B-1----:R-:W2:Y:S04]  /*aeb60*/  LDL.LU.64 R6, [R1+0x39f8] ;  /* 0x0039f80001067983 */ /* 0x002ea80000300a00 */
[----:B--2---:R1:W-:Y:S04]  /*aeb70*/  STL.64 [R1+0x39e0], R6 ;  /* 0x0039e00601007387 */ /* 0x0043e80000100a00 */
[----:B-1----:R0:W2:Y:S04]  /*aeb80*/  LDL.64 R6, [R1+0x1000] ;  /* 0x0010000001067983 */ /* 0x0020a80000100a00 */
[----:B------:R1:W-:Y:S01]  /*aeb90*/  STL.64 [R1+0x39e8], R12 ;  /* 0x0039e80c01007387 */ /* 0x0003e20000100a00 */
[----:B----4-:R-:W-:-:S02]  /*aeba0*/  SHF.R.S32.HI R4, RZ, 0x1f, R17 ;  /* 0x0000001fff047819 */ /* 0x010fc40000011411 */
[CC--:B---3--:R-:W-:Y:S01]  /*aebb0*/  IADD3 R16, P5, R20.reuse, R9.reuse, RZ ;  /* 0x0000000914107210 */ /* 0x0c8fe20007fbe0ff */
[----:B--2---:R-:W-:Y:S01]  /*aebc0*/  IMAD.X R7, R5, 0x1, R12, P6 ;  /* 0x0000000105077824 */ /* 0x004fe200030e060c */
[C---:B-1----:R-:W-:Y:S02]  /*aebd0*/  IADD3 R12, P3, R17.reuse, R9, RZ ;  /* 0x00000009110c7210 */ /* 0x042fe40007f7e0ff */
[----:B------:R-:W-:Y:S02]  /*aebe0*/  SHF.R.S32.HI R5, RZ, 0x1f, R20 ;  /* 0x0000001fff057819 */ /* 0x000fe40000011414 */
[-C--:B------:R-:W-:Y:S01]  /*aebf0*/  IADD3 R20, P6, R20, R10.reuse, RZ ;  /* 0x0000000a14147210 */ /* 0x080fe20007fde0ff */
[--C-:B------:R-:W-:Y:S01]  /*aec00*/  IMAD.X R13, R4, 0x1, R11.reuse, P3 ;  /* 0x00000001040d7824 */ /* 0x100fe200018e060b */
[----:B------:R-:W-:Y:S04]  /*aec10*/  STL [R1+0x1004], R7 ;  /* 0x0010040701007387 */ /* 0x000fe80000100800 */
[----:B------:R1:W-:Y:S04]  /*aec20*/  STL [R1+0xfe0], R20 ;  /* 0x000fe01401007387 */ /* 0x0003e80000100800 */
[----:B-1----:R-:W2:Y:S04]  /*aec30*/  LDL.LU.64 R20, [R1+0x39f0] ;  /* 0x0039f00001147983 */ /* 0x002ea80000300a00 */
[----:B------:R1:W-:Y:S04]  /*aec40*/  STL.64 [R1+0xff8], R12 ;  /* 0x000ff80c01007387 */ /* 0x0003e80000100a00 */
[----:B-1----:R-:W3:Y:S01]  /*aec50*/  LDL.LU.64 R12, [R1+0x39e8] ;  /* 0x0039e800010c7983 */ /* 0x002ee20000300a00 */
[----:B------:R-:W-:Y:S01]  /*aec60*/  IADD3 R6, P4, R17, R10, RZ ;  /* 0x0000000a11067210 */ /* 0x000fe20007f9e0ff */
[----:B------:R-:W-:-:S04]  /*aec70*/  IMAD.X R17, R5, 0x1, R11, P5 ;  /* 0x0000000105117824 */ /* 0x000fc800028e060b */
[----:B---3--:R-:W-:-:S05]  /*aec80*/  IMAD.X R7, R4, 0x1, R12, P4 ;  /* 0x0000000104077824 */ /* 0x008fca00020e060c */
[----:B------:R1:W-:Y:S04]  /*aec90*/  STL.64 [R1+0xff0], R6 ;  /* 0x000ff00601007387 */ /* 0x0003e80000100a00 */
[----:B-1----:R-:W3:Y:S04]  /*aeca0*/  LDL.LU.64 R6, [R1+0x39e0] ;  /* 0x0039e00001067983 */ /* 0x002ee80000300a00 */
[----:B------:R1:W-:Y:S04]  /*aecb0*/  STL.64 [R1+0xfe8], R16 ;  /* 0x000fe81001007387 */ /* 0x0003e80000100a00 */
[----:B-1----:R-:W4:Y:S04]  /*aecc0*/  LDL.LU.64 R16, [R1+0x39d8] ;  /* 0x0039d80001107983 */ /* 0x002f280000300a00 */
[----:B----4-:R1:W-:Y:S04]  /*aecd0*/  STL.64 [R1+0x39d0], R16 ;  /* 0x0039d01001007387 */ /* 0x0103e80000100a00 */
[----:B-1----:R-:W4:Y:S04]  /*aece0*/  LDL.LU R16, [R1+0x64] ;  /* 0x0000640001107983 */ /* 0x002f280000300800 */
[----:B---3--:R1:W-:Y:S04]  /*aecf0*/  STL.64 [R1+0x39c0], R6 ;  /* 0x0039c00601007387 */ /* 0x0083e80000100a00 */
[----:B-1----:R0:W3:Y:S04]  /*aed00*/  LDL.64 R6, [R1+0xfe0] ;  /* 0x000fe00001067983 */ /* 0x0020e80000100a00 */
[----:B------:R-:W-:Y:S01]  /*aed10*/  STL.64 [R1+0x39c8], R26 ;  /* 0x0039c81a01007387 */ /* 0x000fe20000100a00 */
[----:B---3--:R-:W-:-:S05]  /*aed20*/  IMAD.X R7, R5, 0x1, R12, P6 ;  /* 0x0000000105077824 */ /* 0x008fca00030e060c */
[----:B------:R-:W-:Y:S04]  /*aed30*/  STL [R1+0xfe4], R7 ;  /* 0x000fe40701007387 */ /* 0x000fe80000100800 */
[----:B-----5:R1:W-:Y:S04]  /*aed40*/  STL.64 [R1+0x39b0], R18 ;  /* 0x0039b01201007387 */ /* 0x0203e80000100a00 */
[----:B-1----:R-:W3:Y:S01]  /*aed50*/  LDL.LU R19, [R1+0x70] ;  /* 0x0000700001137983 */ /* 0x002ee20000300800 */
[----:B----4-:R-:W-:Y:S02]  /*aed60*/  SHF.R.S32.HI R4, RZ, 0x1f, R16 ;  /* 0x0000001fff047819 */ /* 0x010fe40000011410 */
[----:B------:R-:W-:-:S02]  /*aed70*/  IADD3 R26, P3, R16, R9, RZ ;  /* 0x00000009101a7210 */ /* 0x000fc40007f7e0ff */
[----:B------:R-:W-:-:S03]  /*aed80*/  IADD3 R6, P4, R16, R10, RZ ;  /* 0x0000000a10067210 */ /* 0x000fc60007f9e0ff */
[----:B------:R-:W-:Y:S01]  /*aed90*/  IMAD.X R27, R4, 0x1, R11, P3 ;  /* 0x00000001041b7824 */ /* 0x000fe200018e060b */
[----:B---3--:R-:W-:-:S05]  /*aeda0*/  IADD3 R16, P5, R19, R9, RZ ;  /* 0x0000000913107210 */ /* 0x008fca0007fbe0ff */
[----:B------:R1:W-:Y:S04]  /*aedb0*/  STL [R1+0xfc8], R16 ;  /* 0x000fc81001007387 */ /* 0x0003e80000100800 */
[----:B-1----:R-:W3:Y:S04]  /*aedc0*/  LDL.LU.64 R16, [R1+0x39d0] ;  /* 0x0039d00001107983 */ /* 0x002ee80000300a00 */
[----:B------:R1:W-:Y:S04]  /*aedd0*/  STL.64 [R1+0x39b8], R8 ;  /* 0x0039b80801007387 */ /* 0x0003e80000100a00 */
[----:B-1----:R0:W4:Y:S04]  /*aede0*/  LDL.64 R8, [R1+0xfc8] ;  /* 0x000fc80001087983 */ /* 0x0021280000100a00 */
[----:B------:R1:W-:Y:S04]  /*aedf0*/  STL.64 [R1+0xfd8], R26 ;  /* 0x000fd81a01007387 */ /* 0x0003e80000100a00 */
[----:B-1----:R-:W5:Y:S01]  /*aee00*/  LDL.LU.64 R26, [R1+0x39c8] ;  /* 0x0039c800011a7983 */ /* 0x002f620000300a00 */
[----:B------:R-:W-:Y:S01]  /*aee10*/  SHF.R.S32.HI R5, RZ, 0x1f, R19 ;  /* 0x0000001fff057819 */ /* 0x000fe20000011413 */
[----:B------:R-:W-:Y:S01]  /*aee20*/  IMAD.X R7, R4, 0x1, R12, P4 ;  /* 0x0000000104077824 */ /* 0x000fe200020e060c */
[----:B------:R-:W-:-:S04]  /*aee30*/  IADD3 R18, P6, R19, R10, RZ ;  /* 0x0000000a13127210 */ /* 0x000fc80007fde0ff */
[----:B------:R1:W-:Y:S01]  /*aee40*/  STL.64 [R1+0xfd0], R6 ;  /* 0x000fd00601007387 */ /* 0x0003e20000100a00 */
[----:B------:R-:W-:-:S03]  /*aee50*/  IMAD.X R19, R5, 0x1, R12, P6 ;  /* 0x0000000105137824 */ /* 0x000fc600030e060c */
[----:B-1----:R-:W3:Y:S01]  /*aee60*/  LDL.LU.64 R6, [R1+0x39c0] ;  /* 0x0039c00001067983 */ /* 0x002ee20000300a00 */
[----:B----4-:R-:W-:-:S03]  /*aee70*/  IMAD.X R9, R5, 0x1, R11, P5 ;  /* 0x0000000105097824 */ /* 0x010fc600028e060b */
[----:B-----5:R1:W-:Y:S04]  /*aee80*/  STL.64 [R1+0x3998], R26 ;  /* 0x0039981a01007387 */ /* 0x0203e80000100a00 */
[----:B-1----:R-:W4:Y:S04]  /*aee90*/  LDL.LU R26, [R1+0x6c] ;  /* 0x00006c00011a7983 */ /* 0x002f280000300800 */
[----:B------:R1:W-:Y:S04]  /*aeea0*/  STL [R1+0xfcc], R9 ;  /* 0x000fcc0901007387 */ /* 0x0003e80000100800 */
[----:B-1----:R-:W5:Y:S04]  /*aeeb0*/  LDL.LU.64 R8, [R1+0x39b8] ;  /* 0x0039b80001087983 */ /* 0x002f680000300a00 */
[----:B------:R1:W-:Y:S04]  /*aeec0*/  STL.64 [R1+0xfc0], R18 ;  /* 0x000fc01201007387 */ /* 0x0003e80000100a00 */
[----:B-1----:R-:W2:Y:S04]  /*aeed0*/  LDL.LU.64 R18, [R1+0x39b0] ;  /* 0x0039b00001127983 */ /* 0x002ea80000300a00 */
[----:B------:R5:W-:Y:S01]  /*aeee0*/  STL.64 [R1+0x39a8], R12 ;  /* 0x0039a80c01007387 */ /* 0x000be20000100a00 */
[----:B----4-:R-:W-:-:S02]  /*aeef0*/  SHF.R.S32.HI R4, RZ, 0x1f, R26 ;  /* 0x0000001fff047819 */ /* 0x010fc4000001141a */
[C---:B-----5:R-:W-:Y:S02]  /*aef00*/  IADD3 R12, P3, R26.reuse, R9, RZ ;  /* 0x000000091a0c7210 */ /* 0x060fe40007f7e0ff */
[----:B------:R-:W-:-:S03]  /*aef10*/  IADD3 R26, P4, R26, R10, RZ ;  /* 0x0000000a1a1a7210 */ /* 0x000fc60007f9e0ff */
[----:B------:R-:W-:Y:S01]  /*aef20*/  IMAD.X R13, R4, 0x1, R11, P3 ;  /* 0x00000001040d7824 */ /* 0x000fe200018e060b */
[----:B--2---:R1:W-:Y:S04]  /*aef30*/  STL.64 [R1+0x3990], R18 ;  /* 0x0039901201007387 */ /* 0x0043e80000100a00 */
[----:B-1----:R-:W2:Y:S04]  /*aef40*/  LDL.LU R19, [R1+0x78] ;  /* 0x0000780001137983 */ /* 0x002ea80000300800 */
[----:B------:R-:W-:Y:S04]  /*aef50*/  STL [R1+0xfb0], R26 ;  /* 0x000fb01a01007387 */ /* 0x000fe80000100800 */
[----:B------:R-:W-:Y:S04]  /*aef60*/  STL.64 [R1+0x39a0], R20 ;  /* 0x0039a01401007387 */ /* 0x000fe80000100a00 */
[----:B------:R1:W-:Y:S04]  /*aef70*/  STL.64 [R1+0xfb8], R12 ;  /* 0x000fb80c01007387 */ /* 0x0003e80000100a00 */
[----:B-1----:R-:W4:Y:S01]  /*aef80*/  LDL.LU.64 R12, [R1+0x39a8] ;  /* 0x0039a800010c7983 */ /* 0x002f220000300a00 */
[----:B------:R-:W-:-:S02]  /*aef90*/  IMAD.MOV.U32 R20, RZ, RZ, R26 ;  /* 0x000000ffff147224 */ /* 0x000fc400078e001a */
[----:B------:R-:W-:Y:S01]  /*aefa0*/  IMAD.MOV.U32 R21, RZ, RZ, R27 ;  /* 0x000000ffff157224 */ /* 0x000fe200078e001b */
[----:B--2---:R-:W-:Y:S02]  /*aefb0*/  SHF.R.S32.HI R5, RZ, 0x1f, R19 ;  /* 0x0000001fff057819 */ /* 0x004fe40000011413 */
[----:B------:R-:W-:-:S05]  /*aefc0*/  IADD3 R26, P5, R19, R9, RZ ;  /* 0x00000009131a7210 */ /* 0x000fca0007fbe0ff */
[----:B------:R-:W-:Y:S02]  /*aefd0*/  IMAD.X R27, R5, 0x1, R11, P5 ;  /* 0x00000001051b7824 */ /* 0x000fe400028e060b */
[----:B----4-:R-:W-:-:S05]  /*aefe0*/  IMAD.X R21, R4, 0x1, R12, P4 ;  /* 0x0000000104157824 */ /* 0x010fca00020e060c */
[----:B------:R1:W-:Y:S04]  /*aeff0*/  STL [R1+0xfb4], R21 ;  /* 0x000fb41501007387 */ /* 0x0003e80000100800 */
[----:B-1----:R-:W2:Y:S04]  /*af000*/  LDL.LU.64 R20, [R1+0x39a0] ;  /* 0x0039a00001147983 */ /* 0x002ea80000300a00 */
[----:B------:R1:W-:Y:S04]  /*af010*/  STL.64 [R1+0xfa8], R26 ;  /* 0x000fa81a01007387 */ /* 0x0003e80000100a00 */
[----:B-1----:R-:W4:Y:S01]  /*af020*/  LDL.LU.64 R26, [R1+0x3998] ;  /* 0x00399800011a7983 */ /* 0x002f220000300a00 */
[----:B------:R-:W-:-:S05]  /*af030*/  IADD3 R18, P6, R19, R10, RZ ;  /* 0x0000000a13127210 */ /* 0x000fca0007fde0ff */
[----:B------:R-:W-:Y:S01]  /*af040*/  IMAD.X R19, R5, 0x1, R12, P6 ;  /* 0x0000000105137824 */ /* 0x000fe200030e060c */
[----:B----4-:R1:W-:Y:S04]  /*af050*/  STL.64 [R1+0x3980], R26 ;  /* 0x0039801a01007387 */ /* 0x0103e80000100a00 */
[----:B-1----:R-:W4:Y:S04]  /*af060*/  LDL.LU R27, [R1+0x74] ;  /* 0x00007400011b7983 */ /* 0x002f280000300800 */
[----:B------:R1:W-:Y:S04]  /*af070*/  STL.64 [R1+0xfa0], R18 ;  /* 0x000fa01201007387 */ /* 0x0003e80000100a00 */
[----:B-1----:R-:W5:Y:S04]  /*af080*/  LDL.LU.64 R18, [R1+0x3990] ;  /* 0x0039900001127983 */ /* 0x002f680000300a00 */
[----:B------:R1:W-:Y:S04]  /*af090*/  STL.64 [R1+0x3988], R12 ;  /* 0x0039880c01007387 */ /* 0x0003e80000100a00 */
[----:B-1----:R-:W2:Y:S04]  /*af0a0*/  LDL.LU R13, [R1+0x80] ;  /* 0x00008000010d7983 */ /* 0x002ea80000300800 */
[----:B------:R1:W-:Y:S04]  /*af0b0*/  STL.64 [R1+0x3970], R22 ;  /* 0x0039701601007387 */ /* 0x0003e80000100a00 */
[----:B-1----:R-:W5:Y:S04]  /*af0c0*/  LDL.LU R22, [R1+0x7c] ;  /* 0x00007c0001167983 */ /* 0x002f680000300800 */
[----:B---3--:R2:W-:Y:S01]  /*af0d0*/  STL.64 [R1+0x3978], R6 ;  /* 0x0039780601007387 */ /* 0x0085e20000100a00 */
[----:B----4-:R-:W-:-:S02]  /*af0e0*/  SHF.R.S32.HI R4, RZ, 0x1f, R27 ;  /* 0x0000001fff047819 */ /* 0x010fc4000001141b */
[-C--:B------:R-:W-:Y:S02]  /*af0f0*/  IADD3 R12, P3, R27, R9.reuse, RZ ;  /* 0x000000091b0c7210 */ /* 0x080fe40007f7e0ff */
[----:B--2---:R-:W-:Y:S02]  /*af100*/  IADD3 R6, P5, R13, R9, RZ ;  /* 0x000000090d067210 */ /* 0x004fe40007fbe0ff */
[----:B------:R-:W-:-:S03]  /*af110*/  SHF.R.S32.HI R5, RZ, 0x1f, R13 ;  /* 0x0000001fff057819 */ /* 0x000fc6000001140d */
[----:B------:R1:W-:Y:S02]  /*af120*/  STL [R1+0xf88], R6 ;  /* 0x000f880601007387 */ /* 0x0003e40000100800 */
[----:B-1----:R-:W-:Y:S01]  /*af130*/  IADD3 R6, P6, R13, R10, RZ ;  /* 0x0000000a0d067210 */ /* 0x002fe20007fde0ff */
[----:B------:R-:W-:-:S05]  /*af140*/  IMAD.X R13, R4, 0x1, R11, P3 ;  /* 0x00000001040d7824 */ /* 0x000fca00018e060b */
[----:B------:R1:W-:Y:S04]  /*af150*/  STL.64 [R1+0xf98], R12 ;  /* 0x000f980c01007387 */ /* 0x0003e80000100a00 */
[----:B-1----:R-:W2:Y:S01]  /*af160*/  LDL.LU.64 R12, [R1+0x3988] ;  /* 0x00398800010c7983 */ /* 0x002ea20000300a00 */
[----:B------:R-:W-:-:S05]  /*af170*/  IADD3 R26, P4, R27, R10, RZ ;  /* 0x0000000a1b1a7210 */ /* 0x000fca0007f9e0ff */
[----:B--2---:R-:W-:-:S05]  /*af180*/  IMAD.X R27, R4, 0x1, R12, P4 ;  /* 0x00000001041b7824 */ /* 0x004fca00020e060c */
[----:B------:R1:W-:Y:S04]  /*af190*/  STL.64 [R1+0xf90], R26 ;  /* 0x000f901a01007387 */ /* 0x0003e80000100a00 */
[----:B-1----:R-:W2:Y:S01]  /*af1a0*/  LDL.LU.64 R26, [R1+0x3980] ;  /* 0x00398000011a7983 */ /* 0x002ea20000300a00 */
[----:B------:R-:W-:-:S03]  /*af1b0*/  IMAD.X R7, R5, 0x1, R12, P6 ;  /* 0x0000000105077824 */ /* 0x000fc600030e060c */
[----:B--2---:R1:W-:Y:S04]  /*af1c0*/  STL.64 [R1+0x3968], R26 ;  /* 0x0039681a01007387 */ /* 0x0043e80000100a00 */
[----:B-1----:R-:W2:Y:S04]  /*af1d0*/  LDL.LU R26, [R1+0x88] ;  /* 0x00008800011a7983 */ /* 0x002ea80000300800 */
[----:B-----5:R1:W-:Y:S04]  /*af1e0*/  STL.64 [R1+0x3960], R18 ;  /* 0x0039601201007387 */ /* 0x0203e80000100a00 */
[----:B-1----:R0:W3:Y:S01]  /*af1f0*/  LDL.64 R18, [R1+0xf88] ;  /* 0x000f880001127983 */ /* 0x0020e20000100a00 */
[----:B------:R-:W-:-:S03]  /*af200*/  SHF.R.S32.HI R4, RZ, 0x1f, R22 ;  /* 0x0000001fff047819 */ /* 0x000fc60000011416 */
[----:B------:R1:W-:Y:S04]  /*af210*/  STL.64 [R1+0xf80], R6 ;  /* 0x000f800601007387 */ /* 0x0003e80000100a00 */
[----:B-1----:R-:W4:Y:S01]  /*af220*/  LDL.LU.64 R6, [R1+0x3978] ;  /* 0x0039780001067983 */ /* 0x002f220000300a00 */
[--C-:B---3--:R-:W-:Y:S01]  /*af230*/  IMAD.X R19, R5, 0x1, R11.reuse, P5 ;  /* 0x0000000105137824 */ /* 0x108fe200028e060b */
[CC--:B------:R-:W-:Y:S02]  /*af240*/  IADD3 R18, P3, R22.reuse, R9.reuse, RZ ;  /* 0x0000000916127210 */ /* 0x0c0fe40007f7e0ff */
[----:B------:R-:W-:Y:S02]  /*af250*/  IADD3 R22, P4, R22, R10, RZ ;  /* 0x0000000a16167210 */ /* 0x000fe40007f9e0ff */
[----:B------:R-:W-:Y:S04]  /*af260*/  STL [R1+0xf8c], R19 ;  /* 0x000f8c1301007387 */ /* 0x000fe80000100800 */
[----:B------:R1:W-:Y:S04]  /*af270*/  STL [R1+0xf70], R22 ;  /* 0x000f701601007387 */ /* 0x0003e80000100800 */
[----:B-1----:R-:W3:Y:S04]  /*af280*/  LDL.LU.64 R22, [R1+0x3970] ;  /* 0x0039700001167983 */ /* 0x002ee80000300a00 */
[----:B----4-:R1:W-:Y:S01]  /*af290*/  STL.64 [R1+0x3950], R6 ;  /* 0x0039500601007387 */ /* 0x0103e20000100a00 */
[----:B--2---:R-:W-:Y:S01]  /*af2a0*/  SHF.R.S32.HI R5, RZ, 0x1f, R26 ;  /* 0x0000001fff057819 */ /* 0x004fe2000001141a */
[----:B------:R-:W-:Y:S01]  /*af2b0*/  IMAD.X R19, R4, 0x1, R11, P3 ;  /* 0x0000000104137824 */ /* 0x000fe200018e060b */
[----:B-1----:R-:W-:-:S02]  /*af2c0*/  IADD3 R6, P5, R26, R9, RZ ;  /* 0x000000091a067210 */ /* 0x002fc40007fbe0ff */
[----:B------:R-:W-:Y:S01]  /*af2d0*/  IADD3 R26, P6, R26, R10, RZ ;  /* 0x0000000a1a1a7210 */ /* 0x000fe20007fde0ff */
[----:B---3--:R1:W-:Y:S04]  /*af2e0*/  STL.64 [R1+0x3958], R22 ;  /* 0x0039581601007387 */ /* 0x0083e80000100a00 */
[----:B-1----:R0:W2:Y:S04]  /*af2f0*/  LDL.64 R22, [R1+0xf70] ;  /* 0x000f700001167983 */ /* 0x0020a80000100a00 */
[----:B------:R1:W-:Y:S04]  /*af300*/  STL [R1+0xf60], R26 ;  /* 0x000f601a01007387 */ /* 0x0003e80000100800 */
[----:B-1----:R-:W3:Y:S04]  /*af310*/  LDL.LU.64 R26, [R1+0x3968] ;  /* 0x00396800011a7983 */ /* 0x002ee80000300a00 */
[----:B------:R1:W-:Y:S04]  /*af320*/  STL.64 [R1+0xf78], R18 ;  /* 0x000f781201007387 */ /* 0x0003e80000100a00 */
[----:B-1----:R-:W4:Y:S01]  /*af330*/  LDL.LU.64 R18, [R1+0x3960] ;  /* 0x0039600001127983 */ /* 0x002f220000300a00 */
[----:B------:R-:W-:-:S02]  /*af340*/  IMAD.X R7, R5, 0x1, R11, P5 ;  /* 0x0000000105077824 */ /* 0x000fc400028e060b */
[----:B--2---:R-:W-:Y:S01]  /*af350*/  IMAD.X R23, R4, 0x1, R12, P4 ;  /* 0x0000000104177824 */ /* 0x004fe200020e060c */
[----:B----4-:R1:W-:Y:S04]  /*af360*/  STL.64 [R1+0x3948], R18 ;  /* 0x0039481201007387 */ /* 0x0103e80000100a00 */
[----:B-1----:R-:W2:Y:S04]  /*af370*/  LDL.LU R18, [R1+0x90] ;  /* 0x0000900001127983 */ /* 0x002ea80000300800 */
[----:B------:R1:W-:Y:S04]  /*af380*/  STL.64 [R1+0x3938], R20 ;  /* 0x0039381401007387 */ /* 0x0003e80000100a00 */
[----:B-1----:R-:W4:Y:S04]  /*af390*/  LDL.LU R21, [R1+0x84] ;  /* 0x0000840001157983 */ /* 0x002f280000300800 */
[----:B------:R1:W-:Y:S04]  /*af3a0*/  STL [R1+0xf74], R23 ;  /* 0x000f741701007387 */ /* 0x0003e80000100800 */
[----:B-1----:R-:W5:Y:S04]  /*af3b0*/  LDL.LU.64 R22, [R1+0x3958] ;  /* 0x0039580001167983 */ /* 0x002f680000300a00 */
[----:B------:R1:W-:Y:S04]  /*af3c0*/  STL.64 [R1+0xf68], R6 ;  /* 0x000f680601007387 */ /* 0x0003e80000100a00 */
[----:B-1----:R-:W3:Y:S04]  /*af3d0*/  LDL.LU.64 R6, [R1+0x3950] ;  /* 0x0039500001067983 */ /* 0x002ee80000300a00 */
[----:B------:R1:W-:Y:S04]  /*af3e0*/  STL.64 [R1+0x3940], R24 ;  /* 0x0039401801007387 */ /* 0x0003e80000100a00 */
[----:B-1----:R0:W2:Y:S01]  /*af3f0*/  LDL.64 R24, [R1+0xf60] ;  /* 0x000f600001187983 */ /* 0x0020a20000100a00 */
[----:B----4-:R-:W-:-:S02]  /*af400*/  SHF.R.S32.HI R4, RZ, 0x1f, R21 ;  /* 0x0000001fff047819 */ /* 0x010fc40000011415 */
[----:B------:R-:W-:Y:S01]  /*af410*/  IADD3 R20, P4, R21, R10, RZ ;  /* 0x0000000a15147210 */ /* 0x000fe20007f9e0ff */
[----:B--2---:R-:W-:Y:S01]  /*af420*/  IMAD.X R25, R5, 0x1, R12, P6 ;  /* 0x0000000105197824 */ /* 0x004fe200030e060c */
[----:B------:R-:W-:Y:S02]  /*af430*/  IADD3 R24, P3, R21, R9, RZ ;  /* 0x0000000915187210 */ /* 0x000fe40007f7e0ff */
[----:B------:R-:W-:Y:S02]  /*af440*/  SHF.R.S32.HI R5, RZ, 0x1f, R18 ;  /* 0x0000001fff057819 */ /* 0x000fe40000011412 */
[----:B------:R1:W-:Y:S04]  /*af450*/  STL [R1+0xf64], R25 ;  /* 0x000f641901007387 */ /* 0x0003e80000100800 */
[----:B-----5:R2:W-:Y:S01]  /*af460*/  STL.64 [R1+0x3930], R22 ;  /* 0x0039301601007387 */ /* 0x0205e20000100a00 */
[----:B------:R-:W-:-:S02]  /*af470*/  IMAD.X R21, R4, 0x1, R12, P4 ;  /* 0x0000000104157824 */ /* 0x000fc400020e060c */
[----:B-1----:R-:W-:Y:S01]  /*af480*/  IMAD.X R25, R4, 0x1, R11, P3 ;  /* 0x0000000104197824 */ /* 0x002fe200018e060b */
[C---:B--2---:R-:W-:Y:S02]  /*af490*/  IADD3 R22, P5, R18.reuse, R9, RZ ;  /* 0x0000000912167210 */ /* 0x044fe40007fbe0ff */
[----:B------:R-:W-:-:S05]  /*af4a0*/  IADD3 R18, P6, R18, R10, RZ ;  /* 0x0000000a12127210 */ /* 0x000fca0007fde0ff */
[----:B------:R1:W-:Y:S04]  /*af4b0*/  STL [R1+0xf40], R18 ;  /* 0x000f401201007387 */ /* 0x0003e80000100800 */
[----:B-1----:R-:W2:Y:S04]  /*af4c0*/  LDL.LU.64 R18, [R1+0x3948] ;  /* 0x0039480001127983 */ /* 0x002ea80000300a00 */
[----:B------:R1:W-:Y:S04]  /*af4d0*/  STL.64 [R1+0xf58], R24 ;  /* 0x000f581801007387 */ /* 0x0003e80000100a00 */
[----:B-1----:R-:W4:Y:S04]  /*af4e0*/  LDL.LU.64 R24, [R1+0x3940] ;  /* 0x0039400001187983 */ /* 0x002f280000300a00 */
[----:B------:R1:W-:Y:S04]  /*af4f0*/  STL.64 [R1+0xf50], R20 ;  /* 0x000f501401007387 */ /* 0x0003e80000100a00 */
[----:B-1----:R-:W5:Y:S01]  /*af500*/  LDL.LU.64 R20, [R1+0x3938] ;  /* 0x0039380001147983 */ /* 0x002f620000300a00 */
[----:B------:R-:W-:-:S03]  /*af510*/  IMAD.X R23, R5, 0x1, R11, P5 ;  /* 0x0000000105177824 */ /* 0x000fc600028e060b */
[----:B-----5:R1:W-:Y:S04]  /*af520*/  STL.64 [R1+0x3920], R20 ;  /* 0x0039201401007387 */ /* 0x0203e80000100a00 */
[----:B-1----:R-:W5:Y:S04]  /*af530*/  LDL.LU R21, [R1+0x8c] ;  /* 0x00008c0001157983 */ /* 0x002f680000300800 */
[----:B----4-:R1:W-:Y:S04]  /*af540*/  STL.64 [R1+0x3928], R24 ;  /* 0x0039281801007387 */ /* 0x0103e80000100a00 */
[----:B-1----:R0:W4:Y:S04]  /*af550*/  LDL.64 R24, [R1+0xf40] ;  /* 0x000f400001187983 */ /* 0x0021280000100a00 */
[----:B------:R1:W-:Y:S04]  /*af560*/  STL.64 [R1+0xf48], R22 ;  /* 0x000f481601007387 */ /* 0x0003e80000100a00 */
[----:B-1----:R-:W3:Y:S01]  /*af570*/  LDL.LU.64 R22, [R1+0x3930] ;  /* 0x0039300001167983 */ /* 0x002ee20000300a00 */
[----:B----4-:R-:W-:-:S03]  /*af580*/  IMAD.X R25, R5, 0x1, R12, P6 ;  /* 0x0000000105197824 */ /* 0x010fc600030e060c */
[----:B---3--:R1:W-:Y:S04]  /*af590*/  STL.64 [R1+0x3910], R22 ;  /* 0x0039101601007387 */ /* 0x0083e80000100a00 */
[----:B------:R3:W-:Y:S04]  /*af5a0*/  STL [R1+0xf44], R25 ;  /* 0x000f441901007387 */ /* 0x0007e80000100800 */
[----:B-1----:R-:W4:Y:S01]  /*af5b0*/  LDL.LU R23, [R1+0x98] ;  /* 0x0000980001177983 */ /* 0x002f220000300800 */
[----:B-----5:R-:W-:Y:S02]  /*af5c0*/  SHF.R.S32.HI R4, RZ, 0x1f, R21 ;  /* 0x0000001fff047819 */ /* 0x020fe40000011415 */
[----:B------:R-:W-:-:S02]  /*af5d0*/  IADD3 R24, P3, R21, R9, RZ ;  /* 0x0000000915187210 */ /* 0x000fc40007f7e0ff */
[----:B------:R-:W-:Y:S01]  /*af5e0*/  IADD3 R20, P4, R21, R10, RZ ;  /* 0x0000000a15147210 */ /* 0x000fe20007f9e0ff */
[----:B------:R-:W-:Y:S02]  /*af5f0*/  STL.64 [R1+0x3918], R26 ;  /* 0x0039181a01007387 */ /* 0x000fe40000100a00 */
[C---:B---3--:R-:W-:Y:S02]  /*af600*/  IMAD.X R25, R4.reuse, 0x1, R11, P3 ;  /* 0x0000000104197824 */ /* 0x048fe400018e060b */
[----:B------:R-:W-:-:S03]  /*af610*/  IMAD.X R21, R4, 0x1, R12, P4 ;  /* 0x0000000104157824 */ /* 0x000fc600020e060c */
[----:B------:R1:W-:Y:S04]  /*af620*/  STL.64 [R1+0xf38], R24 ;  /* 0x000f381801007387 */ /* 0x0003e80000100a00 */
[----:B-1----:R-:W3:Y:S04]  /*af630*/  LDL.LU.64 R24, [R1+0x3928] ;  /* 0x0039280001187983 */ /* 0x002ee80000300a00 */
[----:B------:R1:W-:Y:S04]  /*af640*/  STL.64 [R1+0xf30], R20 ;  /* 0x000f301401007387 */ /* 0x0003e80000100a00 */
[----:B-1----:R-:W5:Y:S04]  /*af650*/  LDL.LU.64 R20, [R1+0x3920] ;  /* 0x0039200001147983 */ /* 0x002f680000300a00 */
[----:B------:R1:W-:Y:S04]  /*af660*/  STL.64 [R1+0x3900], R6 ;  /* 0x0039000601007387 */ /* 0x0003e80000100a00 */
[----:B-1----:R-:W2:Y:S01]  /*af670*/  LDL.LU R7, [R1+0x94] ;  /* 0x0000940001077983 */ /* 0x002ea20000300800 */
[----:B----4-:R-:W-:-:S02]  /*af680*/  SHF.R.S32.HI R5, RZ, 0x1f, R23 ;  /* 0x0000001fff057819 */ /* 0x010fc40000011417 */
[C---:B------:R-:W-:Y:S02]  /*af690*/  IADD3 R26, P5, R23.reuse, R9, RZ ;  /* 0x00000009171a7210 */ /* 0x040fe40007fbe0ff */
[----:B------:R-:W-:-:S03]  /*af6a0*/  IADD3 R22, P6, R23, R10, RZ ;  /* 0x0000000a17167210 */ /* 0x000fc60007fde0ff */
[C---:B------:R-:W-:Y:S02]  /*af6b0*/  IMAD.X R27, R5.reuse, 0x1, R11, P5 ;  /* 0x00000001051b7824 */ /* 0x040fe400028e060b */
[----:B------:R-:W-:-:S03]  /*af6c0*/  IMAD.X R23, R5, 0x1, R12, P6 ;  /* 0x0000000105177824 */ /* 0x000fc600030e060c */
[----:B------:R1:W-:Y:S04]  /*af6d0*/  STL.64 [R1+0xf28], R26 ;  /* 0x000f281a01007387 */ /* 0x0003e80000100a00 */
[----:B-1----:R-:W4:Y:S04]  /*af6e0*/  LDL.LU.64 R26, [R1+0x3918] ;  /* 0x00391800011a7983 */ /* 0x002f280000300a00 */
[----:B------:R1:W-:Y:S04]  /*af6f0*/  STL.64 [R1+0xf20], R22 ;  /* 0x000f201601007387 */ /* 0x0003e80000100a00 */
[----:B-1----:R-:W3:Y:S04]  /*af700*/  LDL.LU.64 R22, [R1+0x3910] ;  /* 0x0039100001167983 */ /* 0x002ee80000300a00 */
[----:B------:R1:W-:Y:S01]  /*af710*/  STL.64 [R1+0x3908], R12 ;  /* 0x0039080c01007387 */ /* 0x0003e20000100a00 */
[----:B--2---:R-:W-:-:S02]  /*af720*/  SHF.R.S32.HI R4, RZ, 0x1f, R7 ;  /* 0x0000001fff047819 */ /* 0x004fc40000011407 */
[----:B-1----:R-:W-:-:S05]  /*af730*/  IADD3 R12, P3, R7, R9, RZ ;  /* 0x00000009070c7210 */ /* 0x002fca0007f7e0ff */
[----:B------:R-:W-:Y:S01]  /*af740*/  IMAD.X R13, R4, 0x1, R11, P3 ;  /* 0x00000001040d7824 */ /* 0x000fe200018e060b */
[----:B---3--:R1:W-:Y:S04]  /*af750*/  STL.64 [R1+0x38f0], R22 ;  /* 0x0038f01601007387 */ /* 0x0083e80000100a00 */
[----:B-1----:R-:W2:Y:S04]  /*af760*/  LDL.LU R23, [R1+0xa0] ;  /* 0x0000a00001177983 */ /* 0x002ea80000300800 */
[----:B----4-:R-:W-:Y:S04]  /*af770*/  STL.64 [R1+0x38f8], R26 ;  /* 0x0038f81a01007387 */ /* 0x010fe80000100a00 */
[----:B------:R1:W-:Y:S04]  /*af780*/  STL.64 [R1+0xf18], R12 ;  /* 0x000f180c01007387 */ /* 0x0003e80000100a00 */
[----:B-1----:R-:W3:Y:S01]  /*af790*/  LDL.LU.64 R12, [R1+0x3908] ;  /* 0x00390800010c7983 */ /* 0x002ee20000300a00 */
[----:B------:R-:W-:-:S05]  /*af7a0*/  IADD3 R6, P4, R7, R10, RZ ;  /* 0x0000000a07067210 */ /* 0x000fca0007f9e0ff */
[----:B---3--:R-:W-:-:S05]  /*af7b0*/  IMAD.X R7, R4, 0x1, R12, P4 ;  /* 0x0000000104077824 */ /* 0x008fca00020e060c */
[----:B------:R1:W-:Y:S04]  /*af7c0*/  STL.64 [R1+0xf10], R6 ;  /* 0x000f100601007387 */ /* 0x0003e80000100a00 */
[----:B-1----:R-:W3:Y:S01]  /*af7d0*/  LDL.LU.64 R6, [R1+0x3900] ;  /* 0x0039000001067983 */ /* 0x002ee20000300a00 */
[----:B--2---:R-:W-:Y:S02]  /*af7e0*/  SHF.R.S32.HI R5, RZ, 0x1f, R23 ;  /* 0x0000001fff057819 */ /* 0x004fe40000011417 */
[C---:B------:R-:W-:Y:S02]  /*af7f0*/  IADD3 R26, P5, R23.reuse, R9, RZ ;  /* 0x00000009171a7210 */ /* 0x040fe40007fbe0ff */
[----:B------:R-:W-:-:S03]  /*af800*/  IADD3 R22, P6, R23, R10, RZ ;  /* 0x0000000a17167210 */ /* 0x000fc60007fde0ff */
[C---:B------:R-:W-:Y:S02]  /*af810*/  IMAD.X R27, R5.reuse, 0x1, R11, P5 ;  /* 0x00000001051b7824 */ /* 0x040fe400028e060b */
[----:B------:R-:W-:Y:S01]  /*af820*/  IMAD.X R23, R5, 0x1, R12, P6 ;  /* 0x0000000105177824 */ /* 0x000fe200030e060c */
[----:B---3--:R1:W-:Y:S04]  /*af830*/  STL.64 [R1+0x38e0], R6 ;  /* 0x0038e00601007387 */ /* 0x0083e80000100a00 */
[----:B-1----:R-:W2:Y:S04]  /*af840*/  LDL.LU R7, [R1+0x9c] ;  /* 0x00009c0001077983 */ /* 0x002ea80000300800 */
[----:B------:R1:W-:Y:S04]  /*af850*/  STL.64 [R1+0xf08], R26 ;  /* 0x000f081a01007387 */ /* 0x0003e80000100a00 */
[----:B-1----:R-:W3:Y:S04]  /*af860*/  LDL.LU.64 R26, [R1+0x38f8] ;  /* 0x0038f800011a7983 */ /* 0x002ee80000300a00 */
[----:B------:R1:W-:Y:S04]  /*af870*/  STL.64 [R1+0xf00], R22 ;  /* 0x000f001601007387 */ /* 0x0003e80000100a00 */
[----:B-1----:R-:W4:Y:S04]  /*af880*/  LDL.LU.64 R22, [R1+0x38f0] ;  /* 0x0038f00001167983 */ /* 0x002f280000300a00 */
[----:B------:R1:W-:Y:S01]  /*af890*/  STL.64 [R1+0x38e8], R12 ;  /* 0x0038e80c01007387 */ /* 0x0003e20000100a00 */
[----:B--2---:R-:W-:-:S02]  /*af8a0*/  SHF.R.S32.HI R4, RZ, 0x1f, R7 ;  /* 0x0000001fff047819 */ /* 0x004fc40000011407 */
[----:B-1----:R-:W-:-:S05]  /*af8b0*/  IADD3 R12, P3, R7, R9, RZ ;  /* 0x00000009070c7210 */ /* 0x002fca0007f7e0ff */
[----:B------:R-:W-:Y:S01]  /*af8c0*/  IMAD.X R13, R4, 0x1, R11, P3 ;  /* 0x00000001040d7824 */ /* 0x000fe200018e060b */
[----:B----4-:R1:W-:Y:S04]  /*af8d0*/  STL.64 [R1+0x38d0], R22 ;  /* 0x0038d01601007387 */ /* 0x0103e80000100a00 */
[----:B-1----:R-:W2:Y:S04]  /*af8e0*/  LDL.LU R23, [R1+0xa8] ;  /* 0x0000a80001177983 */ /* 0x002ea80000300800 */
[----:B---3--:R-:W-:Y:S04]  /*af8f0*/  STL.64 [R1+0x38d8], R26 ;  /* 0x0038d81a01007387 */ /* 0x008fe80000100a00 */
        /* <DEDUP_REMOVED lines=41> */
[----:B------:R1:W-:Y:S04]  /*afb90*/  STL.64 [R1+0x38a8], R12 ;  /* 0x0038a80c01007387 */ /* 0x0003e80000100a00 */
[----:B------:R0:W-:Y:S04]  /*afba0*/  STL.64 [R1+0x3898], R2 ;  /* 0x0038980201007387 */ /* 0x0001e80000100a00 */
[----:B-1----:R-:W5:Y:S04]  /*afbb0*/  LDL.LU R13, [R1+0xb8] ;  /* 0x0000b800010d7983 */ /* 0x002f680000300800 */
[----:B------:R1:W-:Y:S01]  /*afbc0*/  STL.64 [R1+0x3890], R8 ;  /* 0x0038900801007387 */ /* 0x0003e20000100a00 */
[----:B--2---:R-:W-:-:S02]  /*afbd0*/  SHF.R.S32.HI R4, RZ, 0x1f, R7 ;  /* 0x0000001fff047819 */ /* 0x004fc40000011407 */
[-C--:B------:R-:W-:Y:S02]  /*afbe0*/  IADD3 R12, P3, R7, R9.reuse, RZ ;  /* 0x00000009070c7210 */ /* 0x080fe40007f7e0ff */
[----:B-----5:R-:W-:Y:S02]  /*afbf0*/  SHF.R.S32.HI R5, RZ, 0x1f, R13 ;  /* 0x0000001fff057819 */ /* 0x020fe4000001140d */
[C---:B0-----:R-:W-:Y:S02]  /*afc00*/  IADD3 R2, P5, R13.reuse, R9, RZ ;  /* 0x000000090d027210 */ /* 0x041fe40007fbe0ff */
[----:B-1----:R-:W-:Y:S01]  /*afc10*/  IADD3 R8, P6, R13, R10, RZ ;  /* 0x0000000a0d087210 */ /* 0x002fe20007fde0ff */
[----:B------:R-:W-:-:S05]  /*afc20*/  IMAD.X R13, R4, 0x1, R11, P3 ;  /* 0x00000001040d7824 */ /* 0x000fca00018e060b */
[----:B------:R0:W-:Y:S04]  /*afc30*/  STL.64 [R1+0xeb8], R12 ;  /* 0x000eb80c01007387 */ /* 0x0001e80000100a00 */
[----:B0-----:R-:W2:Y:S01]  /*afc40*/  LDL.LU.64 R12, [R1+0x38a8] ;  /* 0x0038a800010c7983 */ /* 0x001ea20000300a00 */
[----:B------:R-:W-:-:S05]  /*afc50*/  IADD3 R6, P4, R7, R10, RZ ;  /* 0x0000000a07067210 */ /* 0x000fca0007f9e0ff */
[----:B--2---:R-:W-:-:S05]  /*afc60*/  IMAD.X R7, R4, 0x1, R12, P4 ;  /* 0x0000000104077824 */ /* 0x004fca00020e060c */
[----:B------:R0:W-:Y:S04]  /*afc70*/  STL.64 [R1+0xeb0], R6 ;  /* 0x000eb00601007387 */ /* 0x0001e80000100a00 */
[----:B0-----:R-:W2:Y:S01]  /*afc80*/  LDL.LU.64 R6, [R1+0x38a0] ;  /* 0x0038a00001067983 */ /* 0x001ea20000300a00 */
[----:B------:R-:W-:-:S03]  /*afc90*/  IMAD.X R3, R5, 0x1, R11, P5 ;  /* 0x0000000105037824 */ /* 0x000fc600028e060b */
[----:B--2---:R0:W-:Y:S04]  /*afca0*/  STL.64 [R1+0x3888], R6 ;  /* 0x0038880601007387 */ /* 0x0041e80000100a00 */
[----:B0-----:R-:W2:Y:S04]  /*afcb0*/  LDL.LU R6, [R1+0xc0] ;  /* 0x0000c00001067983 */ /* 0x001ea80000300800 */
[----:B------:R0:W-:Y:S04]  /*afcc0*/  STL.64 [R1+0xea8], R2 ;  /* 0x000ea80201007387 */ /* 0x0001e80000100a00 */
[----:B0-----:R-:W5:Y:S01]  /*afcd0*/  LDL.LU.64 R2, [R1+0x3898] ;  /* 0x0038980001027983 */ /* 0x001f620000300a00 */
[----:B------:R-:W-:-:S03]  /*afce0*/  IMAD.X R9, R5, 0x1, R12, P6 ;  /* 0x0000000105097824 */ /* 0x000fc600030e060c */
[----:B-----5:R0:W-:Y:S04]  /*afcf0*/  STL.64 [R1+0x3870], R2 ;  /* 0x0038700201007387 */ /* 0x0201e80000100a00 */
[----:B0-----:R-:W5:Y:S04]  /*afd00*/  LDL.LU R2, [R1+0xb4] ;  /* 0x0000b40001027983 */ /* 0x001f680000300800 */
[----:B------:R0:W-:Y:S04]  /*afd10*/  STL.64 [R1+0xea0], R8 ;  /* 0x000ea00801007387 */ /* 0x0001e80000100a00 */
[----:B0-----:R-:W3:Y:S04]  /*afd20*/  LDL.LU.64 R8, [R1+0x3890] ;  /* 0x0038900001087983 */ /* 0x001ee80000300a00 */
[----:B------:R3:W-:Y:S01]  /*afd30*/  STL.64 [R1+0x3880], R12 ;  /* 0x0038800c01007387 */ /* 0x0007e20000100a00 */
[----:B--2---:R-:W-:-:S02]  /*afd40*/  SHF.R.S32.HI R5, RZ, 0x1f, R6 ;  /* 0x0000001fff057819 */ /* 0x004fc40000011406 */
[----:B-----5:R-:W-:Y:S02]  /*afd50*/  SHF.R.S32.HI R4, RZ, 0x1f, R2 ;  /* 0x0000001fff047819 */ /* 0x020fe40000011402 */
[C---:B---3--:R-:W-:Y:S02]  /*afd60*/  IADD3 R12, P3, R2.reuse, R9, RZ ;  /* 0x00000009020c7210 */ /* 0x048fe40007f7e0ff */
[----:B------:R-:W-:-:S05]  /*afd70*/  IADD3 R2, P4, R2, R10, RZ ;  /* 0x0000000a02027210 */ /* 0x000fca0007f9e0ff */
[----:B------:R0:W-:Y:S04]  /*afd80*/  STL [R1+0xe90], R2 ;  /* 0x000e900201007387 */ /* 0x0001e80000100800 */
[----:B------:R1:W-:Y:S01]  /*afd90*/  STL.64 [R1+0x3878], R8 ;  /* 0x0038780801007387 */ /* 0x0003e20000100a00 */
[--C-:B------:R-:W-:Y:S01]  /*afda0*/  IMAD.X R13, R4, 0x1, R11.reuse, P3 ;  /* 0x00000001040d7824 */ /* 0x100fe200018e060b */
[C---:B0-----:R-:W-:Y:S02]  /*afdb0*/  IADD3 R2, P5, R6.reuse, R9, RZ ;  /* 0x0000000906027210 */ /* 0x041fe40007fbe0ff */
[----:B------:R-:W-:Y:S01]  /*afdc0*/  IADD3 R6, P6, R6, R10, RZ ;  /* 0x0000000a06067210 */ /* 0x000fe20007fde0ff */
[----:B-1----:R0:W2:Y:S04]  /*afdd0*/  LDL.64 R8, [R1+0xe90] ;  /* 0x000e900001087983 */ /* 0x0020a80000100a00 */
[----:B------:R1:W-:Y:S04]  /*afde0*/  STL [R1+0xe80], R6 ;  /* 0x000e800601007387 */ /* 0x0003e80000100800 */
[----:B-1----:R-:W3:Y:S04]  /*afdf0*/  LDL.LU.64 R6, [R1+0x3888] ;  /* 0x0038880001067983 */ /* 0x002ee80000300a00 */
[----:B------:R1:W-:Y:S04]  /*afe00*/  STL.64 [R1+0x3850], R20 ;  /* 0x0038501401007387 */ /* 0x0003e80000100a00 */
[----:B-1----:R-:W5:Y:S04]  /*afe10*/  LDL.LU R21, [R1+0xbc] ;  /* 0x0000bc0001157983 */ /* 0x002f680000300800 */
[----:B------:R1:W-:Y:S04]  /*afe20*/  STL.64 [R1+0xe98], R12 ;  /* 0x000e980c01007387 */ /* 0x0003e80000100a00 */
[----:B-1----:R-:W2:Y:S01]  /*afe30*/  LDL.LU.64 R12, [R1+0x3880] ;  /* 0x00388000010c7983 */ /* 0x002ea20000300a00 */
[----:B------:R-:W-:-:S02]  /*afe40*/  IMAD.X R3, R5, 0x1, R11, P5 ;  /* 0x0000000105037824 */ /* 0x000fc400028e060b */
[----:B--2---:R-:W-:-:S05]  /*afe50*/  IMAD.X R9, R4, 0x1, R12, P4 ;  /* 0x0000000104097824 */ /* 0x004fca00020e060c */
[----:B------:R1:W-:Y:S04]  /*afe60*/  STL [R1+0xe94], R9 ;  /* 0x000e940901007387 */ /* 0x0003e80000100800 */
[----:B-1----:R-:W2:Y:S04]  /*afe70*/  LDL.LU.64 R8, [R1+0x3878] ;  /* 0x0038780001087983 */ /* 0x002ea80000300a00 */
[----:B------:R1:W-:Y:S04]  /*afe80*/  STL.64 [R1+0xe88], R2 ;  /* 0x000e880201007387 */ /* 0x0003e80000100a00 */
[----:B-1----:R-:W4:Y:S04]  /*afe90*/  LDL.LU.64 R2, [R1+0x3870] ;  /* 0x0038700001027983 */ /* 0x002f280000300a00 */
[----:B----4-:R1:W-:Y:S04]  /*afea0*/  STL.64 [R1+0x3858], R2 ;  /* 0x0038580201007387 */ /* 0x0103e80000100a00 */
[----:B-1----:R0:W4:Y:S04]  /*afeb0*/  LDL.64 R2, [R1+0xe80] ;  /* 0x000e800001027983 */ /* 0x0021280000100a00 */
[----:B------:R1:W-:Y:S01]  /*afec0*/  STL.64 [R1+0x3860], R12 ;  /* 0x0038600c01007387 */ /* 0x0003e20000100a00 */
[----:B----4-:R-:W-:-:S03]  /*afed0*/  IMAD.X R3, R5, 0x1, R12, P6 ;  /* 0x0000000105037824 */ /* 0x010fc600030e060c */
[----:B-1----:R-:W2:Y:S04]  /*afee0*/  LDL.LU R12, [R1+0xc8] ;  /* 0x0000c800010c7983 */ /* 0x002ea80000300800 */
[----:B------:R-:W-:Y:S04]  /*afef0*/  STL [R1+0xe84], R3 ;  /* 0x000e840301007387 */ /* 0x000fe80000100800 */
[----:B------:R2:W-:Y:S02]  /*aff00*/  STL.64 [R1+0x3868], R24 ;  /* 0x0038681801007387 */ /* 0x0005e40000100a00 */
[----:B--2---:R-:W-:-:S02]  /*aff10*/  IADD3 R24, P5, R12, R9, RZ ;  /* 0x000000090c187210 */ /* 0x004fc40007fbe0ff */
[----:B------:R-:W-:Y:S02]  /*aff20*/  SHF.R.S32.HI R5, RZ, 0x1f, R12 ;  /* 0x0000001fff057819 */ /* 0x000fe4000001140c */
[----:B------:R-:W-:Y:S01]  /*aff30*/  IADD3 R12, P6, R12, R10, RZ ;  /* 0x0000000a0c0c7210 */ /* 0x000fe20007fde0ff */
[----:B------:R1:W-:Y:S04]  /*aff40*/  STL [R1+0xe68], R24 ;  /* 0x000e681801007387 */ /* 0x0003e80000100800 */
[----:B-1----:R-:W2:Y:S04]  /*aff50*/  LDL.LU.64 R24, [R1+0x3868] ;  /* 0x0038680001187983 */ /* 0x002ea80000300a00 */
[----:B------:R1:W-:Y:S04]  /*aff60*/  STL [R1+0xe60], R12 ;  /* 0x000e600c01007387 */ /* 0x0003e80000100800 */
[----:B-1----:R-:W4:Y:S01]  /*aff70*/  LDL.LU.64 R12, [R1+0x3860] ;  /* 0x00386000010c7983 */ /* 0x002f220000300a00 */
[----:B-----5:R-:W-:-:S02]  /*aff80*/  SHF.R.S32.HI R4, RZ, 0x1f, R21 ;  /* 0x0000001fff047819 */ /* 0x020fc40000011415 */
[C---:B------:R-:W-:Y:S02]  /*aff90*/  IADD3 R2, P3, R21.reuse, R9, RZ ;  /* 0x0000000915027210 */ /* 0x040fe40007f7e0ff */
[----:B------:R-:W-:-:S03]  /*affa0*/  IADD3 R20, P4, R21, R10, RZ ;  /* 0x0000000a15147210 */ /* 0x000fc60007f9e0ff */
[----:B------:R-:W-:-:S05]  /*affb0*/  IMAD.X R3, R4, 0x1, R11, P3 ;  /* 0x0000000104037824 */ /* 0x000fca00018e060b */
[----:B------:R1:W-:Y:S04]  /*affc0*/  STL.64 [R1+0xe78], R2 ;  /* 0x000e780201007387 */ /* 0x0003e80000100a00 */
[----:B-1----:R-:W5:Y:S01]  /*affd0*/  LDL.LU.64 R2, [R1+0x3858] ;  /* 0x0038580001027983 */ /* 0x002f620000300a00 */
[----:B----4-:R-:W-:-:S05]  /*affe0*/  IMAD.X R21, R4, 0x1, R12, P4 ;  /* 0x0000000104157824 */ /* 0x010fca00020e060c */
[----:B------:R1:W-:Y:S04]  /*afff0*/  STL.64 [R1+0xe70], R20 ;  /* 0x000e701401007387 */ /* 0x0003e80000100a00 */
[----:B-1----:R-:W4:Y:S04]  /*b0000*/  LDL.LU.64 R20, [R1+0x3850] ;  /* 0x0038500001147983 */ /* 0x002f280000300a00 */
[----:B----4-:R3:W-:Y:S02]  /*b0010*/  STL.64 [R1+0x3830], R20 ;  /* 0x0038301401007387 */ /* 0x0107e40000100a00 */
[----:B---3--:R-:W-:-:S02]  /*b0020*/  IMAD.MOV.U32 R20, RZ, RZ, R7 ;  /* 0x000000ffff147224 */ /* 0x008fc400078e0007 */
[----:B------:R-:W3:Y:S04]  /*b0030*/  LDL.LU R7, [R1+0x3848] ;  /* 0x0038480001077983 */ /* 0x000ee80000300800 */
[----:B------:R-:W4:Y:S04]  /*b0040*/  LDL.LU R21, [R1+0xc4] ;  /* 0x0000c40001157983 */ /* 0x000f280000300800 */
[----:B-----5:R1:W-:Y:S04]  /*b0050*/  STL.64 [R1+0x3828], R2 ;  /* 0x0038280201007387 */ /* 0x0203e80000100a00 */
[----:B-1----:R0:W5:Y:S04]  /*b0060*/  LDL.64 R2, [R1+0xe60] ;  /* 0x000e600001027983 */ /* 0x0021680000100a00 */
[----:B--2---:R1:W-:Y:S04]  /*b0070*/  STL.64 [R1+0x3838], R24 ;  /* 0x0038381801007387 */ /* 0x0043e80000100a00 */
[----:B-1----:R0:W2:Y:S04]  /*b0080*/  LDL.64 R24, [R1+0xe68] ;  /* 0x000e680001187983 */ /* 0x0020a80000100a00 */
[----:B------:R1:W-:Y:S04]  /*b0090*/  STL.64 [R1+0x3840], R16 ;  /* 0x0038401001007387 */ /* 0x0003e80000100a00 */
[----:B-1----:R-:W3:Y:S01]  /*b00a0*/  LDL.LU R16, [R1+0xd0] ;  /* 0x0000d00001107983 */ /* 0x002ee20000300800 */
[----:B-----5:R-:W-:-:S02]  /*b00b0*/  IMAD.X R3, R5, 0x1, R12, P6 ;  /* 0x0000000105037824 */ /* 0x020fc400030e060c */
[----:B--2---:R-:W-:-:S05]  /*b00c0*/  IMAD.X R25, R5, 0x1, R11, P5 ;  /* 0x0000000105197824 */ /* 0x004fca00028e060b */
[----:B------:R-:W-:Y:S04]  /*b00d0*/  STL [R1+0xe6c], R25 ;  /* 0x000e6c1901007387 */ /* 0x000fe80000100800 */
[----:B------:R-:W-:Y:S01]  /*b00e0*/  STL [R1+0xe64], R3 ;  /* 0x000e640301007387 */ /* 0x000fe20000100800 */
[----:B---3--:R-:W-:Y:S02]  /*b00f0*/  SHF.R.S32.HI R5, RZ, 0x1f, R16 ;  /* 0x0000001fff057819 */ /* 0x008fe40000011410 */
[C---:B------:R-:W-:Y:S02]  /*b0100*/  IADD3 R2, P5, R16.reuse, R9, RZ ;  /* 0x0000000910027210 */ /* 0x040fe40007fbe0ff */
[----:B------:R-:W-:-:S05]  /*b0110*/  IADD3 R16, P6, R16, R10, RZ ;  /* 0x0000000a10107210 */ /* 0x000fca0007fde0ff */
[----:B------:R1:W-:Y:S04]  /*b0120*/  STL [R1+0xe40], R16 ;  /* 0x000e401001007387 */ /* 0x0003e80000100800 */
[----:B-1----:R-:W2:Y:S01]  /*b0130*/  LDL.LU.64 R16, [R1+0x3840] ;  /* 0x0038400001107983 */ /* 0x002ea20000300a00 */
[----:B----4-:R-:W-:Y:S02]  /*b0140*/  SHF.R.S32.HI R4, RZ, 0x1f, R21 ;  /* 0x0000001fff047819 */ /* 0x010fe40000011415 */
[C---:B------:R-:W-:Y:S01]  /*b0150*/  IADD3 R24, P3, R21.reuse, R9, RZ ;  /* 0x0000000915187210 */ /* 0x040fe20007f7e0ff */
[----:B------:R-:W-:Y:S01]  /*b0160*/  IMAD.MOV.U32 R25, RZ, RZ, R20 ;  /* 0x000000ffff197224 */ /* 0x000fe200078e0014 */
[----:B------:R-:W-:-:S03]  /*b0170*/  IADD3 R20, P4, R21, R10, RZ ;  /* 0x0000000a15147210 */ /* 0x000fc60007f9e0ff */
[----:B------:R-:W-:Y:S02]  /*b0180*/  IMAD.MOV.U32 R3, RZ, RZ, R25 ;  /* 0x000000ffff037224 */ /* 0x000fe400078e0019 */
[C---:B------:R-:W-:Y:S02]  /*b0190*/  IMAD.X R25, R4.reuse, 0x1, R11, P3 ;  /* 0x0000000104197824 */ /* 0x040fe400018e060b */
[--C-:B------:R-:W-:Y:S02]  /*b01a0*/  IMAD.X R21, R4, 0x1, R12.reuse, P4 ;  /* 0x0000000104157824 */ /* 0x100fe400020e060c */
[----:B------:R-:W-:Y:S02]  /*b01b0*/  IMAD.MOV.U32 R4, RZ, RZ, R3 ;  /* 0x000000ffff047224 */ /* 0x000fe400078e0003 */
[C---:B------:R-:W-:Y:S01]  /*b01c0*/  IMAD.X R3, R5.reuse, 0x1, R11, P5 ;  /* 0x0000000105037824 */ /* 0x040fe200028e060b */
[----:B------:R1:W-:Y:S04]  /*b01d0*/  STL.64 [R1+0xe58], R24 ;  /* 0x000e581801007387 */ /* 0x0003e80000100a00 */
[----:B-1----:R-:W3:Y:S04]  /*b01e0*/  LDL.LU.64 R24, [R1+0x3838] ;  /* 0x0038380001187983 */ /* 0x002ee80000300a00 */
[----:B------:R1:W-:Y:S04]  /*b01f0*/  STL.64 [R1+0xe50], R20 ;  /* 0x000e501401007387 */ /* 0x0003e80000100a00 */
[----:B-1----:R-:W4:Y:S04]  /*b0200*/  LDL.LU.64 R20, [R1+0x3830] ;  /* 0x0038300001147983 */ /* 0x002f280000300a00 */
[----:B------:R1:W-:Y:S04]  /*b0210*/  STL.64 [R1+0xe48], R2 ;  /* 0x000e480201007387 */ /* 0x0003e80000100a00 */
[----:B-1----:R-:W5:Y:S04]  /*b0220*/  LDL.LU.64 R2, [R1+0x3828] ;  /* 0x0038280001027983 */ /* 0x002f680000300a00 */
[----:B--2---:R1:W-:Y:S04]  /*b0230*/  STL.64 [R1+0x3820], R16 ;  /* 0x0038201001007387 */ /* 0x0043e80000100a00 */
[----:B-1----:R0:W2:Y:S04]  /*b0240*/  LDL.64 R16, [R1+0xe40] ;  /* 0x000e400001107983 */ /* 0x0020a80000100a00 */
[----:B------:R1:W-:Y:S04]  /*b0250*/  STL.64 [R1+0x3810], R22 ;  /* 0x0038101601007387 */ /* 0x0003e80000100a00 */
[----:B-1----:R-:W3:Y:S04]  /*b0260*/  LDL.LU R22, [R1+0xcc] ;  /* 0x0000cc0001167983 */ /* 0x002ee80000300800 */
[----:B------:R1:W-:Y:S01]  /*b0270*/  STL.64 [R1+0x3808], R6 ;  /* 0x0038080601007387 */ /* 0x0003e20000100a00 */
[----:B--2---:R-:W-:-:S05]  /*b0280*/  IMAD.X R17, R5, 0x1, R12, P6 ;  /* 0x0000000105117824 */ /* 0x004fca00030e060c */
[----:B------:R-:W-:Y:S04]  /*b0290*/  STL [R1+0xe44], R17 ;  /* 0x000e441101007387 */ /* 0x000fe80000100800 */
[----:B-1----:R-:W2:Y:S01]  /*b02a0*/  LDL.LU R7, [R1+0xd8] ;  /* 0x0000d80001077983 */ /* 0x002ea20000300800 */
[----:B------:R-:W-:-:S03]  /*b02b0*/  IMAD.MOV.U32 R6, RZ, RZ, R4 ;  /* 0x000000ffff067224 */ /* 0x000fc600078e0004 */
[----:B------:R1:W-:Y:S01]  /*b02c0*/  STL.64 [R1+0x3818], R26 ;  /* 0x0038181a01007387 */ /* 0x0003e20000100a00 */
[----:B---3--:R-:W-:Y:S02]  /*b02d0*/  SHF.R.S32.HI R4, RZ, 0x1f, R22 ;  /* 0x0000001fff047819 */ /* 0x008fe40000011416 */
[C---:B------:R-:W-:Y:S02]  /*b02e0*/  IADD3 R16, P3, R22.reuse, R9, RZ ;  /* 0x0000000916107210 */ /* 0x040fe40007f7e0ff */
[----:B------:R-:W-:-:S05]  /*b02f0*/  IADD3 R22, P4, R22, R10, RZ ;  /* 0x0000000a16167210 */ /* 0x000fca0007f9e0ff */
[----:B------:R-:W-:Y:S01]  /*b0300*/  STL [R1+0xe30], R22 ;  /* 0x000e301601007387 */ /* 0x000fe20000100800 */
[----:B-1----:R-:W-:Y:S02]  /*b0310*/  IMAD.MOV.U32 R26, RZ, RZ, R22 ;  /* 0x000000ffff1a7224 */ /* 0x002fe400078e0016 */
[----:B------:R-:W-:Y:S02]  /*b0320*/  IMAD.MOV.U32 R27, RZ, RZ, R23 ;  /* 0x000000ffff1b7224 */ /* 0x000fe400078e0017 */
[----:B------:R-:W-:Y:S02]  /*b0330*/  IMAD.MOV.U32 R23, RZ, RZ, R6 ;  /* 0x000000ffff177224 */ /* 0x000fe400078e0006 */
[C---:B------:R-:W-:Y:S02]  /*b0340*/  IMAD.X R17, R4.reuse, 0x1, R11, P3 ;  /* 0x0000000104117824 */ /* 0x040fe400018e060b */
[----:B------:R-:W-:Y:S02]  /*b0350*/  IMAD.X R27, R4, 0x1, R12, P4 ;  /* 0x00000001041b7824 */ /* 0x000fe400020e060c */
[----:B------:R-:W-:Y:S01]  /*b0360*/  IMAD.MOV.U32 R4, RZ, RZ, R23 ;  /* 0x000000ffff047224 */ /* 0x000fe200078e0017 */
[----:B------:R1:W-:Y:S04]  /*b0370*/  STL.64 [R1+0xe38], R16 ;  /* 0x000e381001007387 */ /* 0x0003e80000100a00 */
[----:B-1----:R-:W3:Y:S04]  /*b0380*/  LDL.LU.64 R16, [R1+0x3820] ;  /* 0x0038200001107983 */ /* 0x002ee80000300a00 */
[----:B------:R1:W-:Y:S04]  /*b0390*/  STL [R1+0xe34], R27 ;  /* 0x000e341b01007387 */ /* 0x0003e80000100800 */
[----:B-1----:R-:W4:Y:S01]  /*b03a0*/  LDL.LU.64 R26, [R1+0x3818] ;  /* 0x00381800011a7983 */ /* 0x002f220000300a00 */
[----:B--2---:R-:W-:-:S02]  /*b03b0*/  SHF.R.S32.HI R5, RZ, 0x1f, R7 ;  /* 0x0000001fff057819 */ /* 0x004fc40000011407 */
[----:B------:R-:W-:-:S05]  /*b03c0*/  IADD3 R22, P5, R7, R9, RZ ;  /* 0x0000000907167210 */ /* 0x000fca0007fbe0ff */
[----:B------:R-:W-:-:S05]  /*b03d0*/  IMAD.X R23, R5, 0x1, R11, P5 ;  /* 0x0000000105177824 */ /* 0x000fca00028e060b */
[----:B------:R1:W-:Y:S04]  /*b03e0*/  STL.64 [R1+0xe28], R22 ;  /* 0x000e281601007387 */ /* 0x0003e80000100a00 */
[----:B-1----:R-:W2:Y:S01]  /*b03f0*/  LDL.LU.64 R22, [R1+0x3810] ;  /* 0x0038100001167983 */ /* 0x002ea20000300a00 */
[----:B------:R-:W-:-:S05]  /*b0400*/  IADD3 R6, P6, R7, R10, RZ ;  /* 0x0000000a07067210 */ /* 0x000fca0007fde0ff */
[----:B------:R-:W-:Y:S01]  /*b0410*/  IMAD.X R7, R5, 0x1, R12, P6 ;  /* 0x0000000105077824 */ /* 0x000fe200030e060c */
[----:B--2---:R1:W-:Y:S04]  /*b0420*/  STL.64 [R1+0x37f0], R22 ;  /* 0x0037f01601007387 */ /* 0x0043e80000100a00 */
[----:B-1----:R-:W2:Y:S01]  /*b0430*/  LDL.LU R22, [R1+0xd4] ;  /* 0x0000d40001167983 */ /* 0x002ea20000300800 */
[----:B------:R-:W-:-:S03]  /*b0440*/  IMAD.MOV.U32 R5, RZ, RZ, R4 ;  /* 0x000000ffff057224 */ /* 0x000fc600078e0004 */
[----:B------:R1:W-:Y:S04]  /*b0450*/  STL.64 [R1+0xe20], R6 ;  /* 0x000e200601007387 */ /* 0x0003e80000100a00 */
[----:B-1----:R-:W3:Y:S04]  /*b0460*/  LDL.LU.64 R6, [R1+0x3808] ;  /* 0x0038080001067983 */ /* 0x002ee80000300a00 */
[----:B------:R1:W-:Y:S02]  /*b0470*/  STL.64 [R1+0x3800], R12 ;  /* 0x0038000c01007387 */ /* 0x0003e40000100a00 */
[----:B-1----:R-:W-:-:S04]  /*b0480*/  IMAD.MOV.U32 R13, RZ, RZ, R5 ;  /* 0x000000ffff0d7224 */ /* 0x002fc800078e0005 */
[----:B------:R-:W-:Y:S01]  /*b0490*/  IMAD.MOV.U32 R23, RZ, RZ, R13 ;  /* 0x000000ffff177224 */ /* 0x000fe200078e000d */
[----:B--2---:R-:W-:Y:S02]  /*b04a0*/  SHF.R.S32.HI R4, RZ, 0x1f, R22 ;  /* 0x0000001fff047819 */ /* 0x004fe40000011416 */
[C---:B------:R-:W-:Y:S02]  /*b04b0*/  IADD3 R12, P3, R22.reuse, R9, RZ ;  /* 0x00000009160c7210 */ /* 0x040fe40007f7e0ff */
[----:B------:R-:W-:-:S03]  /*b04c0*/  IADD3 R22, P4, R22, R10, RZ ;  /* 0x0000000a16167210 */ /* 0x000fc60007f9e0ff */
[----:B------:R-:W-:Y:S02]  /*b04d0*/  IMAD.X R13, R4, 0x1, R11, P3 ;  /* 0x00000001040d7824 */ /* 0x000fe400018e060b */
[----:B------:R-:W-:Y:S04]  /*b04e0*/  STL [R1+0xe10], R22 ;  /* 0x000e101601007387 */ /* 0x000fe80000100800 */
[----:B----4-:R1:W-:Y:S04]  /*b04f0*/  STL.64 [R1+0x37f8], R26 ;  /* 0x0037f81a01007387 */ /* 0x0103e80000100a00 */
[----:B-1----:R0:W2:Y:S04]  /*b0500*/  LDL.64 R26, [R1+0xe10] ;  /* 0x000e1000011a7983 */ /* 0x0020a80000100a00 */
[----:B-----5:R-:W-:Y:S04]  /*b0510*/  STL.64 [R1+0x37e8], R2 ;  /* 0x0037e80201007387 */ /* 0x020fe80000100a00 */
[----:B------:R1:W-:Y:S04]  /*b0520*/  STL.64 [R1+0xe18], R12 ;  /* 0x000e180c01007387 */ /* 0x0003e80000100a00 */
[----:B-1----:R-:W2:Y:S01]  /*b0530*/  LDL.LU.64 R12, [R1+0x3800] ;  /* 0x00380000010c7983 */ /* 0x002ea20000300a00 */
[----:B---3--:R-:W-:-:S02]  /*b0540*/  SHF.R.S32.HI R5, RZ, 0x1f, R7 ;  /* 0x0000001fff057819 */ /* 0x008fc40000011407 */
[----:B------:R-:W-:Y:S01]  /*b0550*/  IADD3 R22, P5, R7, R9, RZ ;  /* 0x0000000907167210 */ /* 0x000fe20007fbe0ff */
[----:B--2---:R-:W-:Y:S02]  /*b0560*/  IMAD.X R27, R4, 0x1, R12, P4 ;  /* 0x00000001041b7824 */ /* 0x004fe400020e060c */
[----:B------:R-:W-:Y:S02]  /*b0570*/  IMAD.MOV.U32 R4, RZ, RZ, R23 ;  /* 0x000000ffff047224 */ /* 0x000fe400078e0017 */
[----:B------:R-:W-:Y:S01]  /*b0580*/  IMAD.X R23, R5, 0x1, R11, P5 ;  /* 0x0000000105177824 */ /* 0x000fe200028e060b */
[----:B------:R1:W-:Y:S04]  /*b0590*/  STL [R1+0xe14], R27 ;  /* 0x000e141b01007387 */ /* 0x0003e80000100800 */
[----:B-1----:R-:W2:Y:S04]  /*b05a0*/  LDL.LU.64 R26, [R1+0x37f8] ;  /* 0x0037f800011a7983 */ /* 0x002ea80000300a00 */
[----:B------:R1:W-:Y:S04]  /*b05b0*/  STL.64 [R1+0xe08], R22 ;  /* 0x000e081601007387 */ /* 0x0003e80000100a00 */
[----:B-1----:R-:W3:Y:S01]  /*b05c0*/  LDL.LU.64 R22, [R1+0x37f0] ;  /* 0x0037f00001167983 */ /* 0x002ee20000300a00 */
[----:B------:R-:W-:-:S05]  /*b05d0*/  IADD3 R2, P6, R7, R10, RZ ;  /* 0x0000000a07027210 */ /* 0x000fca0007fde0ff */
[----:B------:R-:W-:Y:S02]  /*b05e0*/  IMAD.X R3, R5, 0x1, R12, P6 ;  /* 0x0000000105037824 */ /* 0x000fe400030e060c */
[----:B------:R-:W-:Y:S01]  /*b05f0*/  IMAD.MOV.U32 R5, RZ, RZ, R4 ;  /* 0x000000ffff057224 */ /* 0x000fe200078e0004 */
[----:B------:R-:W-:Y:S01]  /*b0600*/  SHF.R.S32.HI R4, RZ, 0x1f, R8 ;  /* 0x0000001fff047819 */ /* 0x000fe20000011408 */
[----:B---3--:R-:W-:Y:S04]  /*b0610*/  STL.64 [R1+0x37d8], R22 ;  /* 0x0037d81601007387 */ /* 0x008fe80000100a00 */
[----:B------:R1:W-:Y:S04]  /*b0620*/  STL.64 [R1+0xe00], R2 ;  /* 0x000e000201007387 */ /* 0x0003e80000100a00 */
[----:B-1----:R-:W3:Y:S04]  /*b0630*/  LDL.LU.64 R2, [R1+0x37e8] ;  /* 0x0037e80001027983 */ /* 0x002ee80000300a00 */
[----:B------:R1:W-:Y:S04]  /*b0640*/  STL.64 [R1+0x37e0], R12 ;  /* 0x0037e00c01007387 */ /* 0x0003e80000100a00 */
[----:B------:R4:W-:Y:S01]  /*b0650*/  STL.64 [R1+0x37c8], R6 ;  /* 0x0037c80601007387 */ /* 0x0009e20000100a00 */
[----:B-1----:R-:W-:-:S03]  /*b0660*/  IADD3 R12, P3, R8, R9, RZ ;  /* 0x00000009080c7210 */ /* 0x002fc60007f7e0ff */
[----:B----4-:R-:W4:Y:S02]  /*b0670*/  LDL.LU R7, [R1+0xe0] ;  /* 0x0000e00001077983 */ /* 0x010f240000300800 */
[----:B------:R-:W-:Y:S02]  /*b0680*/  IMAD.X R13, R4, 0x1, R11, P3 ;  /* 0x00000001040d7824 */ /* 0x000fe400018e060b */
[----:B------:R-:W-:Y:S04]  /*b0690*/  STL.64 [R1+0x37d0], R20 ;  /* 0x0037d01401007387 */ /* 0x000fe80000100a00 */
[----:B------:R1:W-:Y:S04]  /*b06a0*/  STL.64 [R1+0xdf8], R12 ;  /* 0x000df80c01007387 */ /* 0x0003e80000100a00 */
[----:B-1----:R-:W5:Y:S01]  /*b06b0*/  LDL.LU.64 R12, [R1+0x37e0] ;  /* 0x0037e000010c7983 */ /* 0x002f620000300a00 */
[----:B------:R-:W-:Y:S01]  /*b06c0*/  IADD3 R22, P4, R8, R10, RZ ;  /* 0x0000000a08167210 */ /* 0x000fe20007f9e0ff */
[----:B------:R-:W-:-:S04]  /*b06d0*/  IMAD.MOV.U32 R8, RZ, RZ, R5 ;  /* 0x000000ffff087224 */ /* 0x000fc800078e0005 */
[----:B-----5:R-:W-:-:S05]  /*b06e0*/  IMAD.X R23, R4, 0x1, R12, P4 ;  /* 0x0000000104177824 */ /* 0x020fca00020e060c */
[----:B------:R1:W-:Y:S04]  /*b06f0*/  STL.64 [R1+0xdf0], R22 ;  /* 0x000df01601007387 */ /* 0x0003e80000100a00 */
[----:B-1----:R-:W5:Y:S01]  /*b0700*/  LDL.LU.64 R22, [R1+0x37d8] ;  /* 0x0037d80001167983 */ /* 0x002f620000300a00 */
[----:B----4-:R-:W-:Y:S02]  /*b0710*/  SHF.R.S32.HI R5, RZ, 0x1f, R7 ;  /* 0x0000001fff057819 */ /* 0x010fe40000011407 */
[C---:B------:R-:W-:Y:S02]  /*b0720*/  IADD3 R20, P5, R7.reuse, R9, RZ ;  /* 0x0000000907147210 */ /* 0x040fe40007fbe0ff */
[----:B------:R-:W-:-:S03]  /*b0730*/  IADD3 R6, P6, R7, R10, RZ ;  /* 0x0000000a07067210 */ /* 0x000fc60007fde0ff */
[C---:B------:R-:W-:Y:S02]  /*b0740*/  IMAD.X R21, R5.reuse, 0x1, R11, P5 ;  /* 0x0000000105157824 */ /* 0x040fe400028e060b */
[----:B------:R-:W-:Y:S01]  /*b0750*/  IMAD.X R7, R5, 0x1, R12, P6 ;  /* 0x0000000105077824 */ /* 0x000fe200030e060c */
[----:B-----5:R1:W-:Y:S04]  /*b0760*/  STL.64 [R1+0x37a8], R22 ;  /* 0x0037a81601007387 */ /* 0x0203e80000100a00 */
[----:B-1----:R-:W4:Y:S04]  /*b0770*/  LDL.LU R23, [R1+0xdc] ;  /* 0x0000dc0001177983 */ /* 0x002f280000300800 */
[----:B------:R1:W-:Y:S04]  /*b0780*/  STL.64 [R1+0xde8], R20 ;  /* 0x000de81401007387 */ /* 0x0003e80000100a00 */
[----:B-1----:R-:W5:Y:S04]  /*b0790*/  LDL.LU.64 R20, [R1+0x37d0] ;  /* 0x0037d00001147983 */ /* 0x002f680000300a00 */
[----:B------:R1:W-:Y:S04]  /*b07a0*/  STL.64 [R1+0xde0], R6 ;  /* 0x000de00601007387 */ /* 0x0003e80000100a00 */
[----:B-1----:R-:W5:Y:S04]  /*b07b0*/  LDL.LU.64 R6, [R1+0x37c8] ;  /* 0x0037c80001067983 */ /* 0x002f680000300a00 */
[----:B------:R-:W-:Y:S04]  /*b07c0*/  STL.64 [R1+0x37b8], R12 ;  /* 0x0037b80c01007387 */ /* 0x000fe80000100a00 */
[----:B--2---:R-:W-:Y:S04]  /*b07d0*/  STL.64 [R1+0x37b0], R26 ;  /* 0x0037b01a01007387 */ /* 0x004fe80000100a00 */
[----:B---3--:R1:W-:Y:S04]  /*b07e0*/  STL.64 [R1+0x37c0], R2 ;  /* 0x0037c00201007387 */ /* 0x0083e80000100a00 */
[----:B-1----:R-:W2:Y:S01]  /*b07f0*/  LDL.LU R2, [R1+0xe8] ;  /* 0x0000e80001027983 */ /* 0x002ea20000300800 */
[----:B----4-:R-:W-:-:S02]  /*b0800*/  SHF.R.S32.HI R4, RZ, 0x1f, R23 ;  /* 0x0000001fff047819 */ /* 0x010fc40000011417 */
[----:B------:R-:W-:-:S05]  /*b0810*/  IADD3 R12, P3, R23, R9, RZ ;  /* 0x00000009170c7210 */ /* 0x000fca0007f7e0ff */
[----:B------:R-:W-:Y:S01]  /*b0820*/  IMAD.X R13, R4, 0x1, R11, P3 ;  /* 0x00000001040d7824 */ /* 0x000fe200018e060b */
[----:B--2---:R-:W-:Y:S02]  /*b0830*/  SHF.R.S32.HI R5, RZ, 0x1f, R2 ;  /* 0x0000001fff057819 */ /* 0x004fe40000011402 */
[C---:B------:R-:W-:Y:S02]  /*b0840*/  IADD3 R22, P5, R2.reuse, R9, RZ ;  /* 0x0000000902167210 */ /* 0x040fe40007fbe0ff */
[----:B------:R-:W-:-:S05]  /*b0850*/  IADD3 R2, P6, R2, R10, RZ ;  /* 0x0000000a02027210 */ /* 0x000fca0007fde0ff */
        /* <DEDUP_REMOVED lines=12> */
[----:B-1----:R0:W4:Y:S04]  /*b0920*/  LDL.64 R22, [R1+0xdc0] ;  /* 0x000dc00001167983 */ /* 0x0021280000100a00 */
[----:B-----5:R1:W-:Y:S04]  /*b0930*/  STL.64 [R1+0x3790], R20 ;  /* 0x0037901401007387 */ /* 0x0203e80000100a00 */
[----:B-1----:R-:W5:Y:S04]  /*b0940*/  LDL.LU R20, [R1+0xe4] ;  /* 0x0000e40001147983 */ /* 0x002f680000300800 */
[----:B------:R1:W-:Y:S04]  /*b0950*/  STL.64 [R1+0x3788], R6 ;  /* 0x0037880601007387 */ /* 0x0003e80000100a00 */
[----:B-1----:R-:W2:Y:S01]  /*b0960*/  LDL.LU R7, [R1+0xf0] ;  /* 0x0000f00001077983 */ /* 0x002ea20000300800 */
[----:B----4-:R-:W-:-:S05]  /*b0970*/  IMAD.X R23, R5, 0x1, R12, P6 ;  /* 0x0000000105177824 */ /* 0x010fca00030e060c */
[----:B------:R-:W-:Y:S01]  /*b0980*/  STL [R1+0xdc4], R23 ;  /* 0x000dc41701007387 */ /* 0x000fe20000100800 */
[----:B-----5:R-:W-:Y:S02]  /*b0990*/  SHF.R.S32.HI R4, RZ, 0x1f, R20 ;  /* 0x0000001fff047819 */ /* 0x020fe40000011414 */
[C---:B------:R-:W-:Y:S02]  /*b09a0*/  IADD3 R22, P3, R20.reuse, R9, RZ ;  /* 0x0000000914167210 */ /* 0x040fe40007f7e0ff */
[----:B------:R-:W-:-:S05]  /*b09b0*/  IADD3 R20, P4, R20, R10, RZ ;  /* 0x0000000a14147210 */ /* 0x000fca0007f9e0ff */
[----:B------:R2:W-:Y:S02]  /*b09c0*/  STL [R1+0xdb0], R20 ;  /* 0x000db01401007387 */ /* 0x0005e40000100800 */
[----:B--2---:R-:W-:-:S05]  /*b09d0*/  IADD3 R20, P5, R7, R9, RZ ;  /* 0x0000000907147210 */ /* 0x004fca0007fbe0ff */
[----:B------:R1:W-:Y:S04]  /*b09e0*/  STL [R1+0x3798], R20 ;  /* 0x0037981401007387 */ /* 0x0003e80000100800 */
[----:B-1----:R0:W2:Y:S01]  /*b09f0*/  LDL.64 R20, [R1+0xdb0] ;  /* 0x000db00001147983 */ /* 0x0020a20000100a00 */
[----:B------:R-:W-:-:S05]  /*b0a00*/  IMAD.X R23, R4, 0x1, R11, P3 ;  /* 0x0000000104177824 */ /* 0x000fca00018e060b */
[----:B------:R1:W-:Y:S04]  /*b0a10*/  STL.64 [R1+0xdb8], R22 ;  /* 0x000db81601007387 */ /* 0x0003e80000100a00 */
[----:B-1----:R-:W4:Y:S01]  /*b0a20*/  LDL.LU.64 R22, [R1+0x37a0] ;  /* 0x0037a00001167983 */ /* 0x002f220000300a00 */
[----:B--2---:R-:W-:-:S05]  /*b0a30*/  IMAD.X R21, R4, 0x1, R12, P4 ;  /* 0x0000000104157824 */ /* 0x004fca00020e060c */
[----:B------:R1:W-:Y:S04]  /*b0a40*/  STL [R1+0xdb4], R21 ;  /* 0x000db41501007387 */ /* 0x0003e80000100800 */
[----:B------:R-:W2:Y:S01]  /*b0a50*/  LDL.LU R20, [R1+0x3798] ;  /* 0x0037980001147983 */ /* 0x000ea20000300800 */
[----:B------:R-:W-:-:S05]  /*b0a60*/  SHF.R.S32.HI R5, RZ, 0x1f, R7 ;  /* 0x0000001fff057819 */ /* 0x000fca0000011407 */
[----:B-1----:R-:W-:-:S05]  /*b0a70*/  IMAD.X R21, R5, 0x1, R11, P5 ;  /* 0x0000000105157824 */ /* 0x002fca00028e060b */
[----:B--2---:R1:W-:Y:S04]  /*b0a80*/  STL.64 [R1+0xda8], R20 ;  /* 0x000da81401007387 */ /* 0x0043e80000100a00 */
[----:B-1----:R-:W2:Y:S01]  /*b0a90*/  LDL.LU.64 R20, [R1+0x3790] ;  /* 0x0037900001147983 */ /* 0x002ea20000300a00 */
[----:B------:R-:W-:-:S05]  /*b0aa0*/  IADD3 R6, P6, R7, R10, RZ ;  /* 0x0000000a07067210 */ /* 0x000fca0007fde0ff */
[----:B------:R-:W-:Y:S01]  /*b0ab0*/  IMAD.X R7, R5, 0x1, R12, P6 ;  /* 0x0000000105077824 */ /* 0x000fe200030e060c */
[----:B--2---:R1:W-:Y:S04]  /*b0ac0*/  STL.64 [R1+0x3768], R20 ;  /* 0x0037681401007387 */ /* 0x0043e80000100a00 */
[----:B-1----:R-:W2:Y:S04]  /*b0ad0*/  LDL.LU R21, [R1+0xec] ;  /* 0x0000ec0001157983 */ /* 0x002ea80000300800 */
[----:B------:R1:W-:Y:S04]  /*b0ae0*/  STL.64 [R1+0xda0], R6 ;  /* 0x000da00601007387 */ /* 0x0003e80000100a00 */
[----:B-1----:R-:W5:Y:S04]  /*b0af0*/  LDL.LU.64 R6, [R1+0x3788] ;  /* 0x0037880001067983 */ /* 0x002f680000300a00 */
[----:B------:R-:W-:Y:S04]  /*b0b00*/  STL.64 [R1+0x3770], R12 ;  /* 0x0037700c01007387 */ /* 0x000fe80000100a00 */
[----:B-----5:R1:W-:Y:S04]  /*b0b10*/  STL.64 [R1+0x3778], R6 ;  /* 0x0037780601007387 */ /* 0x0203e80000100a00 */
[----:B-1----:R-:W5:Y:S01]  /*b0b20*/  LDL.LU R6, [R1+0xf8] ;  /* 0x0000f80001067983 */ /* 0x002f620000300800 */
[----:B--2---:R-:W-:-:S05]  /*b0b30*/  IADD3 R12, P3, R21, R9, RZ ;  /* 0x00000009150c7210 */ /* 0x004fca0007f7e0ff */
[----:B------:R5:W-:Y:S02]  /*b0b40*/  STL [R1+0x3780], R12 ;  /* 0x0037800c01007387 */ /* 0x000be40000100800 */
[----:B-----5:R-:W-:-:S05]  /*b0b50*/  IADD3 R12, P5, R6, R9, RZ ;  /* 0x00000009060c7210 */ /* 0x020fca0007fbe0ff */
[----:B------:R1:W-:Y:S04]  /*b0b60*/  STL [R1+0xd88], R12 ;  /* 0x000d880c01007387 */ /* 0x0003e80000100800 */
[----:B-1----:R-:W2:Y:S01]  /*b0b70*/  LDL.LU R12, [R1+0x3780] ;  /* 0x00378000010c7983 */ /* 0x002ea20000300800 */
[----:B------:R-:W-:Y:S02]  /*b0b80*/  SHF.R.S32.HI R4, RZ, 0x1f, R21 ;  /* 0x0000001fff047819 */ /* 0x000fe40000011415 */
[----:B------:R-:W-:Y:S02]  /*b0b90*/  SHF.R.S32.HI R5, RZ, 0x1f, R6 ;  /* 0x0000001fff057819 */ /* 0x000fe40000011406 */
[----:B------:R-:W-:Y:S01]  /*b0ba0*/  IADD3 R6, P6, R6, R10, RZ ;  /* 0x0000000a06067210 */ /* 0x000fe20007fde0ff */
[----:B------:R-:W-:-:S04]  /*b0bb0*/  IMAD.X R13, R4, 0x1, R11, P3 ;  /* 0x00000001040d7824 */ /* 0x000fc800018e060b */
[----:B------:R1:W-:Y:S04]  /*b0bc0*/  STL [R1+0xd80], R6 ;  /* 0x000d800601007387 */ /* 0x0003e80000100800 */
[----:B-1----:R-:W5:Y:S04]  /*b0bd0*/  LDL.LU.64 R6, [R1+0x3778] ;  /* 0x0037780001067983 */ /* 0x002f680000300a00 */
[----:B------:R1:W-:Y:S04]  /*b0be0*/  STL.64 [R1+0x3760], R28 ;  /* 0x0037601c01007387 */ /* 0x0003e80000100a00 */
[----:B-1----:R0:W3:Y:S04]  /*b0bf0*/  LDL.64 R28, [R1+0xd88] ;  /* 0x000d8800011c7983 */ /* 0x0020e80000100a00 */
[----:B--2---:R1:W-:Y:S04]  /*b0c00*/  STL.64 [R1+0xd98], R12 ;  /* 0x000d980c01007387 */ /* 0x0043e80000100a00 */
[----:B-1----:R-:W2:Y:S01]  /*b0c10*/  LDL.LU.64 R12, [R1+0x3770] ;  /* 0x00377000010c7983 */ /* 0x002ea20000300a00 */
[----:B------:R-:W-:-:S05]  /*b0c20*/  IADD3 R20, P4, R21, R10, RZ ;  /* 0x0000000a15147210 */ /* 0x000fca0007f9e0ff */
[----:B--2---:R-:W-:-:S05]  /*b0c30*/  IMAD.X R21, R4, 0x1, R12, P4 ;  /* 0x0000000104157824 */ /* 0x004fca00020e060c */
[----:B------:R1:W-:Y:S04]  /*b0c40*/  STL.64 [R1+0xd90], R20 ;  /* 0x000d901401007387 */ /* 0x0003e80000100a00 */
[----:B-1----:R-:W2:Y:S04]  /*b0c50*/  LDL.LU.64 R20, [R1+0x3768] ;  /* 0x0037680001147983 */ /* 0x002ea80000300a00 */
[----:B--2---:R1:W-:Y:S04]  /*b0c60*/  STL.64 [R1+0x3740], R20 ;  /* 0x0037401401007387 */ /* 0x0043e80000100a00 */
[----:B-1----:R0:W2:Y:S04]  /*b0c70*/  LDL.64 R20, [R1+0xd80] ;  /* 0x000d800001147983 */ /* 0x0020a80000100a00 */
[----:B-----5:R1:W-:Y:S04]  /*b0c80*/  STL.64 [R1+0x3748], R6 ;  /* 0x0037480601007387 */ /* 0x0203e80000100a00 */
[----:B-1----:R-:W5:Y:S01]  /*b0c90*/  LDL.LU R6, [R1+0x100] ;  /* 0x0001000001067983 */ /* 0x002f620000300800 */
[----:B---3--:R-:W-:-:S03]  /*b0ca0*/  IMAD.X R29, R5, 0x1, R11, P5 ;  /* 0x00000001051d7824 */ /* 0x008fc600028e060b */
[----:B-----5:R1:W-:Y:S04]  /*b0cb0*/  STL.64 [R1+0x3758], R6 ;  /* 0x0037580601007387 */ /* 0x0203e80000100a00 */
[----:B-1----:R-:W3:Y:S01]  /*b0cc0*/  LDL.LU R6, [R1+0xf4] ;  /* 0x0000f40001067983 */ /* 0x002ee20000300800 */
[----:B--2---:R-:W-:-:S03]  /*b0cd0*/  IMAD.X R21, R5, 0x1, R12, P6 ;  /* 0x0000000105157824 */ /* 0x004fc600030e060c */
[----:B----4-:R-:W-:Y:S04]  /*b0ce0*/  STL.64 [R1+0x3750], R22 ;  /* 0x0037501601007387 */ /* 0x010fe80000100a00 */
[----:B------:R1:W-:Y:S04]  /*b0cf0*/  STL [R1+0xd8c], R29 ;  /* 0x000d8c1d01007387 */ /* 0x0003e80000100800 */
[----:B-1----:R-:W2:Y:S04]  /*b0d00*/  LDL.LU.64 R28, [R1+0x3760] ;  /* 0x00376000011c7983 */ /* 0x002ea80000300a00 */
[----:B------:R-:W-:Y:S01]  /*b0d10*/  STL [R1+0xd84], R21 ;  /* 0x000d841501007387 */ /* 0x000fe20000100800 */
[----:B---3--:R-:W-:-:S02]  /*b0d20*/  SHF.R.S32.HI R4, RZ, 0x1f, R6 ;  /* 0x0000001fff047819 */ /* 0x008fc40000011406 */
[C---:B------:R-:W-:Y:S02]  /*b0d30*/  IADD3 R20, P3, R6.reuse, R9, RZ ;  /* 0x0000000906147210 */ /* 0x040fe40007f7e0ff */
[----:B------:R-:W-:-:S05]  /*b0d40*/  IADD3 R6, P4, R6, R10, RZ ;  /* 0x0000000a06067210 */ /* 0x000fca0007f9e0ff */
[----:B------:R1:W-:Y:S04]  /*b0d50*/  STL [R1+0xd70], R6 ;  /* 0x000d700601007387 */ /* 0x0003e80000100800 */
[----:B-1----:R-:W3:Y:S01]  /*b0d60*/  LDL.LU.64 R6, [R1+0x3758] ;  /* 0x0037580001067983 */ /* 0x002ee20000300a00 */
[----:B------:R-:W-:Y:S01]  /*b0d70*/  IMAD.X R21, R4, 0x1, R11, P3 ;  /* 0x0000000104157824 */ /* 0x000fe200018e060b */
[C---:B---3--:R-:W-:Y:S02]  /*b0d80*/  IADD3 R22, P5, R6.reuse, R9, RZ ;  /* 0x0000000906167210 */ /* 0x048fe40007fbe0ff */
[----:B------:R-:W-:Y:S02]  /*b0d90*/  SHF.R.S32.HI R5, RZ, 0x1f, R6 ;  /* 0x0000001fff057819 */ /* 0x000fe40000011406 */
[----:B------:R-:W-:Y:S01]  /*b0da0*/  IADD3 R6, P6, R6, R10, RZ ;  /* 0x0000000a06067210 */ /* 0x000fe20007fde0ff */
[----:B------:R1:W-:Y:S04]  /*b0db0*/  STL [R1+0xd68], R22 ;  /* 0x000d681601007387 */ /* 0x0003e80000100800 */
[----:B-1----:R-:W3:Y:S04]  /*b0dc0*/  LDL.LU.64 R22, [R1+0x3750] ;  /* 0x0037500001167983 */ /* 0x002ee80000300a00 */
[----:B------:R1:W-:Y:S04]  /*b0dd0*/  STL [R1+0xd60], R6 ;  /* 0x000d600601007387 */ /* 0x0003e80000100800 */
[----:B-1----:R-:W4:Y:S04]  /*b0de0*/  LDL.LU.64 R6, [R1+0x3748] ;  /* 0x0037480001067983 */ /* 0x002f280000300a00 */
[----:B------:R1:W-:Y:S04]  /*b0df0*/  STL.64 [R1+0xd78], R20 ;  /* 0x000d781401007387 */ /* 0x0003e80000100a00 */
[----:B-1----:R-:W5:Y:S04]  /*b0e00*/  LDL.LU.64 R20, [R1+0x3740] ;  /* 0x0037400001147983 */ /* 0x002f680000300a00 */
[----:B------:R1:W-:Y:S04]  /*b0e10*/  STL.64 [R1+0x3738], R10 ;  /* 0x0037380a01007387 */ /* 0x0003e80000100a00 */
[----:B-1----:R0:W2:Y:S04]  /*b0e20*/  LDL.64 R10, [R1+0xd70] ;  /* 0x000d7000010a7983 */ /* 0x0020a80000100a00 */
[----:B------:R1:W-:Y:S04]  /*b0e30*/  STL.64 [R1+0x3720], R2 ;  /* 0x0037200201007387 */ /* 0x0003e80000100a00 */
[----:B-1----:R0:W3:Y:S04]  /*b0e40*/  LDL.64 R2, [R1+0xd60] ;  /* 0x000d600001027983 */ /* 0x0020e80000100a00 */
[----:B------:R1:W-:Y:S04]  /*b0e50*/  STL.64 [R1+0x3728], R18 ;  /* 0x0037281201007387 */ /* 0x0003e80000100a00 */
[----:B-1----:R-:W4:Y:S04]  /*b0e60*/  LDL.LU R18, [R1+0x108] ;  /* 0x0001080001127983 */ /* 0x002f280000300800 */
[----:B------:R1:W-:Y:S04]  /*b0e70*/  STL.64 [R1+0x3730], R26 ;  /* 0x0037301a01007387 */ /* 0x0003e80000100a00 */
[----:B-1----:R-:W5:Y:S04]  /*b0e80*/  LDL.LU R26, [R1+0xfc] ;  /* 0x0000fc00011a7983 */ /* 0x002f680000300800 */
[----:B------:R1:W-:Y:S04]  /*b0e90*/  STL.64 [R1+0x3718], R16 ;  /* 0x0037181001007387 */ /* 0x0003e80000100a00 */
[----:B-1----:R0:W4:Y:S01]  /*b0ea0*/  LDL.64 R16, [R1+0xd68] ;  /* 0x000d680001107983 */ /* 0x0021220000100a00 */
[----:B--2---:R-:W-:-:S05]  /*b0eb0*/  IMAD.X R11, R4, 0x1, R12, P4 ;  /* 0x00000001040b7824 */ /* 0x004fca00020e060c */
[----:B------:R1:W-:Y:S04]  /*b0ec0*/  STL [R1+0xd74], R11 ;  /* 0x000d740b01007387 */ /* 0x0003e80000100800 */
[----:B-1----:R-:W4:Y:S01]  /*b0ed0*/  LDL.LU.64 R10, [R1+0x3738] ;  /* 0x00373800010a7983 */ /* 0x002f220000300a00 */
[C---:B---3--:R-:W-:Y:S01]  /*b0ee0*/  IMAD.X R3, R5.reuse, 0x1, R12, P6 ;  /* 0x0000000105037824 */ /* 0x048fe200030e060c */
[----:B-----5:R-:W-:Y:S02]  /*b0ef0*/  SHF.R.S32.HI R4, RZ, 0x1f, R26 ;  /* 0x0000001fff047819 */ /* 0x020fe4000001141a */
[C---:B------:R-:W-:Y:S01]  /*b0f00*/  IADD3 R2, P3, R26.reuse, R9, RZ ;  /* 0x000000091a027210 */ /* 0x040fe20007f7e0ff */
[----:B----4-:R-:W-:Y:S01]  /*b0f10*/  IMAD.X R17, R5, 0x1, R11, P5 ;  /* 0x0000000105117824 */ /* 0x010fe200028e060b */
[----:B------:R-:W-:-:S02]  /*b0f20*/  IADD3 R16, P4, R26, R10, RZ ;  /* 0x0000000a1a107210 */ /* 0x000fc40007f9e0ff */
[C---:B------:R-:W-:Y:S02]  /*b0f30*/  IADD3 R26, P5, R18.reuse, R9, RZ ;  /* 0x00000009121a7210 */ /* 0x040fe40007fbe0ff */
[----:B------:R-:W-:Y:S02]  /*b0f40*/  SHF.R.S32.HI R5, RZ, 0x1f, R18 ;  /* 0x0000001fff057819 */ /* 0x000fe40000011412 */
[----:B------:R-:W-:Y:S01]  /*b0f50*/  IADD3 R18, P6, R18, R10, RZ ;  /* 0x0000000a12127210 */ /* 0x000fe20007fde0ff */
[----:B------:R-:W-:Y:S04]  /*b0f60*/  STL [R1+0xd6c], R17 ;  /* 0x000d6c1101007387 */ /* 0x000fe80000100800 */
[----:B------:R1:W-:Y:S04]  /*b0f70*/  STL [R1+0xd64], R3 ;  /* 0x000d640301007387 */ /* 0x0003e80000100800 */
[----:B------:R2:W-:Y:S01]  /*b0f80*/  STL [R1+0xd48], R26 ;  /* 0x000d481a01007387 */ /* 0x0005e20000100800 */
[----:B-1----:R-:W-:-:S03]  /*b0f90*/  IMAD.X R3, R4, 0x1, R11, P3 ;  /* 0x0000000104037824 */ /* 0x002fc600018e060b */
[----:B--2---:R-:W2:Y:S01]  /*b0fa0*/  LDL.LU.64 R26, [R1+0x3730] ;  /* 0x00373000011a7983 */ /* 0x004ea20000300a00 */
[----:B------:R-:W-:-:S03]  /*b0fb0*/  IMAD.X R17, R4, 0x1, R12, P4 ;  /* 0x0000000104117824 */ /* 0x000fc600020e060c */
[----:B------:R1:W-:Y:S04]  /*b0fc0*/  STL [R1+0xd40], R18 ;  /* 0x000d401201007387 */ /* 0x0003e80000100800 */
[----:B-1----:R-:W3:Y:S04]  /*b0fd0*/  LDL.LU.64 R18, [R1+0x3728] ;  /* 0x0037280001127983 */ /* 0x002ee80000300a00 */
[----:B------:R1:W-:Y:S04]  /*b0fe0*/  STL.64 [R1+0xd58], R2 ;  /* 0x000d580201007387 */ /* 0x0003e80000100a00 */
[----:B-1----:R-:W4:Y:S04]  /*b0ff0*/  LDL.LU.64 R2, [R1+0x3720] ;  /* 0x0037200001027983 */ /* 0x002f280000300a00 */
[----:B------:R1:W-:Y:S04]  /*b1000*/  STL.64 [R1+0xd50], R16 ;  /* 0x000d501001007387 */ /* 0x0003e80000100a00 */
[----:B-1----:R-:W5:Y:S04]  /*b1010*/  LDL.LU.64 R16, [R1+0x3718] ;  /* 0x0037180001107983 */ /* 0x002f680000300a00 */
[----:B-----5:R1:W-:Y:S04]  /*b1020*/  STL.64 [R1+0x3700], R16 ;  /* 0x0037001001007387 */ /* 0x0203e80000100a00 */
[----:B-1----:R-:W5:Y:S04]  /*b1030*/  LDL.LU R17, [R1+0x104] ;  /* 0x0001040001117983 */ /* 0x002f680000300800 */
[----:B------:R1:W-:Y:S04]  /*b1040*/  STL.64 [R1+0x3708], R24 ;  /* 0x0037081801007387 */ /* 0x0003e80000100a00 */
[----:B-1----:R0:W2:Y:S04]  /*b1050*/  LDL.64 R24, [R1+0xd40] ;  /* 0x000d400001187983 */ /* 0x0020a80000100a00 */
[----:B------:R1:W-:Y:S04]  /*b1060*/  STL.64 [R1+0x3710], R28 ;  /* 0x0037101c01007387 */ /* 0x0003e80000100a00 */
[----:B-1----:R-:W3:Y:S04]  /*b1070*/  LDL.LU R28, [R1+0x110] ;  /* 0x00011000011c7983 */ /* 0x002ee80000300800 */
[----:B------:R1:W-:Y:S04]  /*b1080*/  STL.64 [R1+0x36f8], R20 ;  /* 0x0036f81401007387 */ /* 0x0003e80000100a00 */
[----:B-1----:R0:W4:Y:S01]  /*b1090*/  LDL.64 R20, [R1+0xd48] ;  /* 0x000d480001147983 */ /* 0x0021220000100a00 */
[----:B-----5:R-:W-:-:S02]  /*b10a0*/  SHF.R.S32.HI R4, RZ, 0x1f, R17 ;  /* 0x0000001fff047819 */ /* 0x020fc40000011411 */
[----:B------:R-:W-:Y:S01]  /*b10b0*/  IADD3 R16, P4, R17, R10, RZ ;  /* 0x0000000a11107210 */ /* 0x000fe20007f9e0ff */
[----:B--2---:R-:W-:Y:S01]  /*b10c0*/  IMAD.X R25, R5, 0x1, R12, P6 ;  /* 0x0000000105197824 */ /* 0x004fe200030e060c */
[----:B------:R-:W-:-:S03]  /*b10d0*/  IADD3 R24, P3, R17, R9, RZ ;  /* 0x0000000911187210 */ /* 0x000fc60007f7e0ff */
[----:B------:R-:W-:Y:S02]  /*b10e0*/  IMAD.X R17, R4, 0x1, R12, P4 ;  /* 0x0000000104117824 */ /* 0x000fe400020e060c */
[--C-:B----4-:R-:W-:Y:S01]  /*b10f0*/  IMAD.X R21, R5, 0x1, R11.reuse, P5 ;  /* 0x0000000105157824 */ /* 0x110fe200028e060b */
[----:B---3--:R-:W-:Y:S02]  /*b1100*/  SHF.R.S32.HI R5, RZ, 0x1f, R28 ;  /* 0x0000001fff057819 */ /* 0x008fe4000001141c */
[C---:B------:R-:W-:Y:S02]  /*b1110*/  IADD3 R20, P5, R28.reuse, R9, RZ ;  /* 0x000000091c147210 */ /* 0x040fe40007fbe0ff */
[----:B------:R-:W-:Y:S01]  /*b1120*/  IADD3 R28, P6, R28, R10, RZ ;  /* 0x0000000a1c1c7210 */ /* 0x000fe20007fde0ff */
[----:B------:R-:W-:Y:S04]  /*b1130*/  STL [R1+0xd4c], R21 ;  /* 0x000d4c1501007387 */ /* 0x000fe80000100800 */
[----:B------:R1:W-:Y:S04]  /*b1140*/  STL [R1+0xd44], R25 ;  /* 0x000d441901007387 */ /* 0x0003e80000100800 */
[----:B------:R2:W-:Y:S01]  /*b1150*/  STL [R1+0xd10], R28 ;  /* 0x000d101c01007387 */ /* 0x0005e20000100800 */
[----:B-1----:R-:W-:-:S03]  /*b1160*/  IMAD.X R25, R4, 0x1, R11, P3 ;  /* 0x0000000104197824 */ /* 0x002fc600018e060b */
[----:B--2---:R-:W2:Y:S01]  /*b1170*/  LDL.LU.64 R28, [R1+0x3710] ;  /* 0x00371000011c7983 */ /* 0x004ea20000300a00 */
[----:B------:R-:W-:-:S03]  /*b1180*/  IMAD.X R21, R5, 0x1, R11, P5 ;  /* 0x0000000105157824 */ /* 0x000fc600028e060b */
[----:B------:R1:W-:Y:S04]  /*b1190*/  STL.64 [R1+0xd28], R24 ;  /* 0x000d281801007387 */ /* 0x0003e80000100a00 */
[----:B-1----:R-:W3:Y:S04]  /*b11a0*/  LDL.LU.64 R24, [R1+0x3708] ;  /* 0x0037080001187983 */ /* 0x002ee80000300a00 */
[----:B------:R1:W-:Y:S04]  /*b11b0*/  STL.64 [R1+0xd20], R16 ;  /* 0x000d201001007387 */ /* 0x0003e80000100a00 */
[----:B-1----:R-:W4:Y:S04]  /*b11c0*/  LDL.LU.64 R16, [R1+0x3700] ;  /* 0x0037000001107983 */ /* 0x002f280000300a00 */
[----:B------:R1:W-:Y:S04]  /*b11d0*/  STL.64 [R1+0xd18], R20 ;  /* 0x000d181401007387 */ /* 0x0003e80000100a00 */
[----:B-1----:R-:W5:Y:S04]  /*b11e0*/  LDL.LU.64 R20, [R1+0x36f8] ;  /* 0x0036f80001147983 */ /* 0x002f680000300a00 */
[----:B-----5:R1:W-:Y:S04]  /*b11f0*/  STL.64 [R1+0x36f0], R20 ;  /* 0x0036f01401007387 */ /* 0x0203e80000100a00 */
[----:B-1----:R0:W5:Y:S02]  /*b1200*/  LDL.64 R20, [R1+0xd10] ;  /* 0x000d100001147983 */ /* 0x0021640000100a00 */
[----:B-----5:R-:W-:-:S02]  /*b1210*/  IMAD.X R21, R5, 0x1, R12, P6 ;  /* 0x0000000105157824 */ /* 0x020fc400030e060c */
[----:B------:R-:W5:Y:S04]  /*b1220*/  LDL.LU R5, [R1+0x10c] ;  /* 0x00010c0001057983 */ /* 0x000f680000300800 */
[----:B------:R1:W-:Y:S04]  /*b1230*/  STL.64 [R1+0x36d8], R6 ;  /* 0x0036d80601007387 */ /* 0x0003e80000100a00 */
[----:B------:R-:W-:Y:S04]  /*b1240*/  STL [R1+0xd14], R21 ;  /* 0x000d141501007387 */ /* 0x000fe80000100800 */
[----:B-1----:R-:W2:Y:S04]  /*b1250*/  LDL.LU R7, [R1+0x118] ;  /* 0x0001180001077983 */ /* 0x002ea80000300800 */
[----:B------:R-:W-:Y:S04]  /*b1260*/  STL.64 [R1+0x36e0], R22 ;  /* 0x0036e01601007387 */ /* 0x000fe80000100a00 */
[----:B------:R1:W-:Y:S02]  /*b1270*/  STL.64 [R1+0x36e8], R2 ;  /* 0x0036e80201007387 */ /* 0x0003e40000100a00 */
[----:B-1----:R-:W-:Y:S01]  /*b1280*/  IMAD.MOV.U32 R3, RZ, RZ, R23 ;  /* 0x000000ffff037224 */ /* 0x002fe200078e0017 */
[----:B-----5:R-:W-:-:S02]  /*b1290*/  IADD3 R22, P4, R5, R10, RZ ;  /* 0x0000000a05167210 */ /* 0x020fc40007f9e0ff */
[----:B------:R-:W-:Y:S02]  /*b12a0*/  SHF.R.S32.HI R4, RZ, 0x1f, R5 ;  /* 0x0000001fff047819 */ /* 0x000fe40000011405 */
[----:B------:R-:W-:Y:S01]  /*b12b0*/  IADD3 R20, P3, R5, R9, RZ ;  /* 0x0000000905147210 */ /* 0x000fe20007f7e0ff */
[----:B------:R1:W-:Y:S01]  /*b12c0*/  STL [R1+0xd00], R22 ;  /* 0x000d001601007387 */ /* 0x0003e20000100800 */
[----:B------:R-:W-:-:S03]  /*b12d0*/  IMAD.MOV.U32 R2, RZ, RZ, R22 ;  /* 0x000000ffff027224 */ /* 0x000fc600078e0016 */
[C---:B------:R-:W-:Y:S02]  /*b12e0*/  IMAD.X R21, R4.reuse, 0x1, R11, P3 ;  /* 0x0000000104157824 */ /* 0x040fe400018e060b */
[----:B------:R-:W-:Y:S01]  /*b12f0*/  IMAD.X R3, R4, 0x1, R12, P4 ;  /* 0x0000000104037824 */ /* 0x000fe200020e060c */
[----:B--2---:R-:W-:Y:S02]  /*b1300*/  SHF.R.S32.HI R5, RZ, 0x1f, R7 ;  /* 0x0000001fff057819 */ /* 0x004fe40000011407 */
[C---:B-1----:R-:W-:Y:S02]  /*b1310*/  IADD3 R22, P5, R7.reuse, R9, RZ ;  /* 0x0000000907167210 */ /* 0x042fe40007fbe0ff */
[----:B------:R-:W-:Y:S01]  /*b1320*/  IADD3 R6, P6, R7, R10, RZ ;  /* 0x0000000a07067210 */ /* 0x000fe20007fde0ff */
[----:B------:R1:W-:Y:S02]  /*b1330*/  STL.64 [R1+0xd08], R20 ;  /* 0x000d081401007387 */ /* 0x0003e40000100a00 */
[----:B------:R-:W-:-:S02]  /*b1340*/  IMAD.X R23, R5, 0x1, R11, P5 ;  /* 0x0000000105177824 */ /* 0x000fc400028e060b */
[----:B------:R-:W-:Y:S01]  /*b1350*/  IMAD.X R7, R5, 0x1, R12, P6 ;  /* 0x0000000105077824 */ /* 0x000fe200030e060c */
[----:B-1----:R-:W2:Y:S04]  /*b1360*/  LDL.LU.64 R20, [R1+0x36f0] ;  /* 0x0036f00001147983 */ /* 0x002ea80000300a00 */
[----:B------:R1:W-:Y:S04]  /*b1370*/  STL [R1+0xd04], R3 ;  /* 0x000d040301007387 */ /* 0x0003e80000100800 */
[----:B-1----:R-:W5:Y:S04]  /*b1380*/  LDL.LU.64 R2, [R1+0x36e8] ;  /* 0x0036e80001027983 */ /* 0x002f680000300a00 */
[----:B------:R1:W-:Y:S04]  /*b1390*/  STL.64 [R1+0xcf8], R22 ;  /* 0x000cf81601007387 */ /* 0x0003e80000100a00 */
[----:B-1----:R-:W4:Y:S04]  /*b13a0*/  LDL.LU.64 R22, [R1+0x36e0] ;  /* 0x0036e00001167983 */ /* 0x002f280000300a00 */
[----:B------:R1:W-:Y:S04]  /*b13b0*/  STL.64 [R1+0xcf0], R6 ;  /* 0x000cf00601007387 */ /* 0x0003e80000100a00 */
[----:B-1----:R-:W3:Y:S04]  /*b13c0*/  LDL.LU.64 R6, [R1+0x36d8] ;  /* 0x0036d80001067983 */ /* 0x002ee80000300a00 */
[----:B------:R-:W2:Y:S04]  /*b13d0*/  LDL.LU R5, [R1+0x114] ;  /* 0x0001140001057983 */ /* 0x000ea80000300800 */
[----:B------:R1:W-:Y:S01]  /*b13e0*/  STL.64 [R1+0x36d0], R12 ;  /* 0x0036d00c01007387 */ /* 0x0003e20000100a00 */
[----:B--2---:R-:W-:-:S02]  /*b13f0*/  SHF.R.S32.HI R4, RZ, 0x1f, R5 ;  /* 0x0000001fff047819 */ /* 0x004fc40000011405 */
[C---:B-1----:R-:W-:Y:S01]  /*b1400*/  IADD3 R12, P3, R5.reuse, R9, RZ ;  /* 0x00000009050c7210 */ /* 0x042fe20007f7e0ff */
[----:B---3--:R1:W-:Y:S04]  /*b1410*/  STL.64 [R1+0x36b8], R6 ;  /* 0x0036b80601007387 */ /* 0x0083e80000100a00 */
[----:B------:R-:W-:Y:S01]  /*b1420*/  IMAD.X R13, R4, 0x1, R11, P3 ;  /* 0x00000001040d7824 */ /* 0x000fe200018e060b */
[----:B-1----:R-:W2:Y:S04]  /*b1430*/  LDL.LU R7, [R1+0x120] ;  /* 0x0001200001077983 */ /* 0x002ea80000300800 */
[----:B-----5:R-:W-:Y:S04]  /*b1440*/  STL.64 [R1+0x36c0], R2 ;  /* 0x0036c00201007387 */ /* 0x020fe80000100a00 */
[----:B------:R-:W-:Y:S04]  /*b1450*/  STL.64 [R1+0x36c8], R18 ;  /* 0x0036c81201007387 */ /* 0x000fe80000100a00 */
[----:B------:R1:W-:Y:S04]  /*b1460*/  STL.64 [R1+0xce8], R12 ;  /* 0x000ce80c01007387 */ /* 0x0003e80000100a00 */
[----:B-1----:R-:W3:Y:S01]  /*b1470*/  LDL.LU.64 R12, [R1+0x36d0] ;  /* 0x0036d000010c7983 */ /* 0x002ee20000300a00 */
[----:B------:R-:W-:-:S02]  /*b1480*/  IADD3 R18, P4, R5, R10, RZ ;  /* 0x0000000a05127210 */ /* 0x000fc40007f9e0ff */
[----:B--2---:R-:W-:Y:S02]  /*b1490*/  SHF.R.S32.HI R5, RZ, 0x1f, R7 ;  /* 0x0000001fff057819 */ /* 0x004fe40000011407 */
[C---:B------:R-:W-:Y:S02]  /*b14a0*/  IADD3 R2, P5, R7.reuse, R9, RZ ;  /* 0x0000000907027210 */ /* 0x040fe40007fbe0ff */
[----:B------:R-:W-:-:S03]  /*b14b0*/  IADD3 R6, P6, R7, R10, RZ ;  /* 0x0000000a07067210 */ /* 0x000fc60007fde0ff */
[C---:B------:R-:W-:Y:S02]  /*b14c0*/  IMAD.X R3, R5.reuse, 0x1, R11, P5 ;  /* 0x0000000105037824 */ /* 0x040fe400028e060b */
[--C-:B---3--:R-:W-:Y:S02]  /*b14d0*/  IMAD.X R19, R4, 0x1, R12.reuse, P4 ;  /* 0x0000000104137824 */ /* 0x108fe400020e060c */
[----:B------:R-:W-:-:S03]  /*b14e0*/  IMAD.X R7, R5, 0x1, R12, P6 ;  /* 0x0000000105077824 */ /* 0x000fc600030e060c */
[----:B------:R1:W-:Y:S04]  /*b14f0*/  STL.64 [R1+0xce0], R18 ;  /* 0x000ce01201007387 */ /* 0x0003e80000100a00 */
[----:B-1----:R-:W2:Y:S04]  /*b1500*/  LDL.LU.64 R18, [R1+0x36c8] ;  /* 0x0036c80001127983 */ /* 0x002ea80000300a00 */
[----:B------:R1:W-:Y:S04]  /*b1510*/  STL.64 [R1+0xcd8], R2 ;  /* 0x000cd80201007387 */ /* 0x0003e80000100a00 */
[----:B-1----:R-:W3:Y:S04]  /*b1520*/  LDL.LU.64 R2, [R1+0x36c0] ;  /* 0x0036c00001027983 */ /* 0x002ee80000300a00 */
[----:B------:R1:W-:Y:S04]  /*b1530*/  STL.64 [R1+0xcd0], R6 ;  /* 0x000cd00601007387 */ /* 0x0003e80000100a00 */
[----:B-1----:R-:W5:Y:S04]  /*b1540*/  LDL.LU.64 R6, [R1+0x36b8] ;  /* 0x0036b80001067983 */ /* 0x002f680000300a00 */
[----:B------:R-:W4:Y:S04]  /*b1550*/  LDL.LU R5, [R1+0x11c] ;  /* 0x00011c0001057983 */ /* 0x000f280000300800 */
[----:B------:R1:W-:Y:S04]  /*b1560*/  STL.64 [R1+0x36b0], R12 ;  /* 0x0036b00c01007387 */ /* 0x0003e80000100a00 */
[----:B------:R0:W-:Y:S04]  /*b1570*/  STL.64 [R1+0x36a8], R28 ;  /* 0x0036a81c01007387 */ /* 0x0001e80000100a00 */
[----:B-1----:R-:W2:Y:S04]  /*b1580*/  LDL.LU R13, [R1+0x128] ;  /* 0x00012800010d7983 */ /* 0x002ea80000300800 */
[----:B------:R2:W-:Y:S04]  /*b1590*/  STL.64 [R1+0x3698], R20 ;  /* 0x0036981401007387 */ /* 0x0005e80000100a00 */
[----:B------:R1:W-:Y:S01]  /*b15a0*/  STL.64 [R1+0x36a0], R8 ;  /* 0x0036a00801007387 */ /* 0x0003e20000100a00 */
[----:B----4-:R-:W-:-:S02]  /*b15b0*/  SHF.R.S32.HI R4, RZ, 0x1f, R5 ;  /* 0x0000001fff047819 */ /* 0x010fc40000011405 */
[CC--:B------:R-:W-:Y:S02]  /*b15c0*/  IADD3 R12, P3, R5.reuse, R9.reuse, RZ ;  /* 0x00000009050c7210 */ /* 0x0c0fe40007f7e0ff */
[----:B0-----:R-:W-:Y:S02]  /*b15d0*/  IADD3 R28, P4, R5, R10, RZ ;  /* 0x0000000a051c7210 */ /* 0x001fe40007f9e0ff */
[----:B--2---:R-:W-:Y:S02]  /*b15e0*/  IADD3 R20, P5, R13, R9, RZ ;  /* 0x000000090d147210 */ /* 0x004fe40007fbe0ff */
[----:B------:R-:W-:-:S03]  /*b15f0*/  SHF.R.S32.HI R5, RZ, 0x1f, R13 ;  /* 0x0000001fff057819 */ /* 0x000fc6000001140d */
[----:B------:R0:W-:Y:S01]  /*b1600*/  STL [R1+0xcb8], R20 ;  /* 0x000cb81401007387 */ /* 0x0001e20000100800 */
[----:B-1----:R-:W-:Y:S01]  /*b1610*/  IMAD.MOV.U32 R8, RZ, RZ, R20 ;  /* 0x000000ffff087224 */ /* 0x002fe200078e0014 */
[----:B0-----:R-:W-:Y:S01]  /*b1620*/  IADD3 R20, P6, R13, R10, RZ ;  /* 0x0000000a0d147210 */ /* 0x001fe20007fde0ff */
[----:B------:R-:W-:-:S05]  /*b1630*/  IMAD.X R13, R4, 0x1, R11, P3 ;  /* 0x00000001040d7824 */ /* 0x000fca00018e060b */
[----:B------:R0:W-:Y:S04]  /*b1640*/  STL.64 [R1+0xcc8], R12 ;  /* 0x000cc80c01007387 */ /* 0x0001e80000100a00 */
[----:B0-----:R-:W2:Y:S02]  /*b1650*/  LDL.LU.64 R12, [R1+0x36b0] ;  /* 0x0036b000010c7983 */ /* 0x001ea40000300a00 */
[----:B--2---:R-:W-:-:S05]  /*b1660*/  IMAD.X R29, R4, 0x1, R12, P4 ;  /* 0x00000001041d7824 */ /* 0x004fca00020e060c */
[----:B------:R0:W-:Y:S04]  /*b1670*/  STL.64 [R1+0xcc0], R28 ;  /* 0x000cc01c01007387 */ /* 0x0001e80000100a00 */
[----:B0-----:R-:W2:Y:S01]  /*b1680*/  LDL.LU.64 R28, [R1+0x36a8] ;  /* 0x0036a800011c7983 */ /* 0x001ea20000300a00 */
[----:B------:R-:W-:Y:S02]  /*b1690*/  IMAD.MOV.U32 R9, RZ, RZ, R21 ;  /* 0x000000ffff097224 */ /* 0x000fe400078e0015 */
[C---:B------:R-:W-:Y:S02]  /*b16a0*/  IMAD.X R9, R5.reuse, 0x1, R11, P5 ;  /* 0x0000000105097824 */ /* 0x040fe400028e060b */
[----:B------:R-:W-:Y:S01]  /*b16b0*/  IMAD.X R21, R5, 0x1, R12, P6 ;  /* 0x0000000105157824 */ /* 0x000fe200030e060c */
[----:B--2---:R0:W-:Y:S04]  /*b16c0*/  STL.64 [R1+0x3680], R28 ;  /* 0x0036801c01007387 */ /* 0x0041e80000100a00 */
[----:B0-----:R-:W2:Y:S04]  /*b16d0*/  LDL.LU R29, [R1+0x124] ;  /* 0x00012400011d7983 */ /* 0x001ea80000300800 */
[----:B------:R0:W-:Y:S04]  /*b16e0*/  STL [R1+0xcbc], R9 ;  /* 0x000cbc0901007387 */ /* 0x0001e80000100800 */
[----:B0-----:R-:W4:Y:S04]  /*b16f0*/  LDL.LU.64 R8, [R1+0x36a0] ;  /* 0x0036a00001087983 */ /* 0x001f280000300a00 */
[----:B------:R0:W-:Y:S04]  /*b1700*/  STL.64 [R1+0xcb0], R20 ;  /* 0x000cb01401007387 */ /* 0x0001e80000100a00 */
[----:B0-----:R-:W3:Y:S04]  /*b1710*/  LDL.LU.64 R20, [R1+0x3698] ;  /* 0x0036980001147983 */ /* 0x001ee80000300a00 */
[----:B------:R-:W-:Y:S04]  /*b1720*/  STL.64 [R1+0x3688], R12 ;  /* 0x0036880c01007387 */ /* 0x000fe80000100a00 */
[----:B------:R0:W-:Y:S04]  /*b1730*/  STL.64 [R1+0x3690], R24 ;  /* 0x0036901801007387 */ /* 0x0001e80000100a00 */
[----:B0-----:R-:W3:Y:S04]  /*b1740*/  LDL.LU R24, [R1+0x134] ;  /* 0x0001340001187983 */ /* 0x001ee80000300800 */
[----:B-----5:R0:W-:Y:S01]  /*b1750*/  STL.64 [R1+0x3678], R6 ;  /* 0x0036780601007387 */ /* 0x0201e20000100a00 */
[----:B--2---:R-:W-:-:S02]  /*b1760*/  SHF.R.S32.HI R4, RZ, 0x1f, R29 ;  /* 0x0000001fff047819 */ /* 0x004fc4000001141d */
[----:B----4-:R-:W-:-:S05]  /*b1770*/  IADD3 R12, P3, R29, R9, RZ ;  /* 0x000000091d0c7210 */ /* 0x010fca0007f7e0ff */
[----:B------:R-:W-:Y:S01]  /*b1780*/  IMAD.X R13, R4, 0x1, R11, P3 ;  /* 0x00000001040d7824 */ /* 0x000fe200018e060b */
[----:B---3--:R-:W-:Y:S02]  /*b1790*/  SHF.R.S32.HI R5, RZ, 0x1f, R24 ;  /* 0x0000001fff057819 */ /* 0x008fe40000011418 */
[C---:B0-----:R-:W-:Y:S02]  /*b17a0*/  IADD3 R6, P5, R24.reuse, R9, RZ ;  /* 0x0000000918067210 */ /* 0x041fe40007fbe0ff */
[----:B------:R-:W-:-:S05]  /*b17b0*/  IADD3 R24, P6, R24, R10, RZ ;  /* 0x0000000a18187210 */ /* 0x000fca0007fde0ff */
[----:B------:R0:W-:Y:S04]  /*b17c0*/  STL [R1+0xc90], R24 ;  /* 0x000c901801007387 */ /* 0x0001e80000100800 */
[----:B0-----:R-:W2:Y:S04]  /*b17d0*/  LDL.LU.64 R24, [R1+0x3690] ;  /* 0x0036900001187983 */ /* 0x001ea80000300a00 */
[----:B------:R0:W-:Y:S04]  /*b17e0*/  STL.64 [R1+0xca8], R12 ;  /* 0x000ca80c01007387 */ /* 0x0001e80000100a00 */
[----:B0-----:R-:W3:Y:S01]  /*b17f0*/  LDL.LU.64 R12, [R1+0x3688] ;  /* 0x00368800010c7983 */ /* 0x001ee20000300a00 */
[----:B------:R-:W-:-:S05]  /*b1800*/  IADD3 R28, P4, R29, R10, RZ ;  /* 0x0000000a1d1c7210 */ /* 0x000fca0007f9e0ff */
[----:B---3--:R-:W-:-:S05]  /*b1810*/  IMAD.X R29, R4, 0x1, R12, P4 ;  /* 0x00000001041d7824 */ /* 0x008fca00020e060c */
[----:B------:R0:W-:Y:S04]  /*b1820*/  STL.64 [R1+0xca0], R28 ;  /* 0x000ca01c01007387 */ /* 0x0001e80000100a00 */
[----:B0-----:R-:W3:Y:S01]  /*b1830*/  LDL.LU.64 R28, [R1+0x3680] ;  /* 0x00368000011c7983 */ /* 0x001ee20000300a00 */
[----:B------:R-:W-:-:S03]  /*b1840*/  IMAD.X R7, R5, 0x1, R11, P5 ;  /* 0x0000000105077824 */ /* 0x000fc600028e060b */
[----:B---3--:R0:W-:Y:S04]  /*b1850*/  STL.64 [R1+0x3668], R28 ;  /* 0x0036681c01007387 */ /* 0x0081e80000100a00 */
[----:B0-----:R0:W3:Y:S04]  /*b1860*/  LDL.64 R28, [R1+0xc90] ;  /* 0x000c9000011c7983 */ /* 0x0010e80000100a00 */
[----:B------:R1:W-:Y:S04]  /*b1870*/  STL.64 [R1+0x3658], R20 ;  /* 0x0036581401007387 */ /* 0x0003e80000100a00 */
[----:B-1----:R-:W4:Y:S04]  /*b1880*/  LDL.LU R21, [R1+0x130] ;  /* 0x0001300001157983 */ /* 0x002f280000300800 */
[----:B------:R1:W-:Y:S04]  /*b1890*/  STL.64 [R1+0xc98], R6 ;  /* 0x000c980601007387 */ /* 0x0003e80000100a00 */
[----:B-1----:R-:W5:Y:S04]  /*b18a0*/  LDL.LU.64 R6, [R1+0x3678] ;  /* 0x0036780001067983 */ /* 0x002f680000300a00 */
[----:B------:R1:W-:Y:S01]  /*b18b0*/  STL.64 [R1+0x3670], R12 ;  /* 0x0036700c01007387 */ /* 0x0003e20000100a00 */
[----:B---3--:R-:W-:-:S03]  /*b18c0*/  IMAD.X R29, R5, 0x1, R12, P6 ;  /* 0x00000001051d7824 */ /* 0x008fc600030e060c */
[----:B-1----:R-:W3:Y:S04]  /*b18d0*/  LDL.LU R12, [R1+0x13c] ;  /* 0x00013c00010c7983 */ /* 0x002ee80000300800 */
[----:B------:R-:W-:Y:S04]  /*b18e0*/  STL [R1+0xc94], R29 ;  /* 0x000c941d01007387 */ /* 0x000fe80000100800 */
[----:B-----5:R-:W-:Y:S01]  /*b18f0*/  STL.64 [R1+0x3660], R6 ;  /* 0x0036600601007387 */ /* 0x020fe20000100a00 */
[----:B---3--:R-:W-:Y:S02]  /*b1900*/  SHF.R.S32.HI R5, RZ, 0x1f, R12 ;  /* 0x0000001fff057819 */ /* 0x008fe4000001140c */
[----:B------:R-:W-:-:S02]  /*b1910*/  IADD3 R20, P5, R12, R9, RZ ;  /* 0x000000090c147210 */ /* 0x000fc40007fbe0ff */
[----:B------:R-:W-:-:S05]  /*b1920*/  IADD3 R12, P6, R12, R10, RZ ;  /* 0x0000000a0c0c7210 */ /* 0x000fca0007fde0ff */
[----:B------:R1:W-:Y:S04]  /*b1930*/  STL [R1+0xc70], R12 ;  /* 0x000c700c01007387 */ /* 0x0003e80000100800 */
[----:B-1----:R-:W3:Y:S01]  /*b1940*/  LDL.LU.64 R12, [R1+0x3670] ;  /* 0x00367000010c7983 */ /* 0x002ee20000300a00 */
[----:B----4-:R-:W-:Y:S02]  /*b1950*/  SHF.R.S32.HI R4, RZ, 0x1f, R21 ;  /* 0x0000001fff047819 */ /* 0x010fe40000011415 */
[C---:B------:R-:W-:Y:S02]  /*b1960*/  IADD3 R28, P3, R21.reuse, R9, RZ ;  /* 0x00000009151c7210 */ /* 0x040fe40007f7e0ff */
[----:B------:R-:W-:-:S03]  /*b1970*/  IADD3 R6, P4, R21, R10, RZ ;  /* 0x0000000a15067210 */ /* 0x000fc60007f9e0ff */
[--C-:B------:R-:W-:Y:S02]  /*b1980*/  IMAD.X R29, R4, 0x1, R11.reuse, P3 ;  /* 0x00000001041d7824 */ /* 0x100fe400018e060b */
[----:B------:R-:W-:-:S03]  /*b1990*/  IMAD.X R21, R5, 0x1, R11, P5 ;  /* 0x0000000105157824 */ /* 0x000fc600028e060b */
[----:B------:R1:W-:Y:S04]  /*b19a0*/  STL.64 [R1+0xc88], R28 ;  /* 0x000c881c01007387 */ /* 0x0003e80000100a00 */
[----:B-1----:R-:W4:Y:S01]  /*b19b0*/  LDL.LU.64 R28, [R1+0x3668] ;  /* 0x00366800011c7983 */ /* 0x002f220000300a00 */
[----:B---3--:R-:W-:-:S05]  /*b19c0*/  IMAD.X R7, R4, 0x1, R12, P4 ;  /* 0x0000000104077824 */ /* 0x008fca00020e060c */
[----:B------:R1:W-:Y:S04]  /*b19d0*/  STL.64 [R1+0xc80], R6 ;  /* 0x000c800601007387 */ /* 0x0003e80000100a00 */
[----:B-1----:R-:W3:Y:S04]  /*b19e0*/  LDL.LU.64 R6, [R1+0x3660] ;  /* 0x0036600001067983 */ /* 0x002ee80000300a00 */
[----:B------:R1:W-:Y:S04]  /*b19f0*/  STL.64 [R1+0xc78], R20 ;  /* 0x000c781401007387 */ /* 0x0003e80000100a00 */
[----:B-1----:R-:W5:Y:S04]  /*b1a00*/  LDL.LU.64 R20, [R1+0x3658] ;  /* 0x0036580001147983 */ /* 0x002f680000300a00 */
[----:B-----5:R1:W-:Y:S04]  /*b1a10*/  STL.64 [R1+0x3650], R20 ;  /* 0x0036501401007387 */ /* 0x0203e80000100a00 */
[----:B-1----:R0:W5:Y:S02]  /*b1a20*/  LDL.64 R20, [R1+0xc70] ;  /* 0x000c700001147983 */ /* 0x0021640000100a00 */
[----:B-----5:R-:W-:-:S02]  /*b1a30*/  IMAD.X R21, R5, 0x1, R12, P6 ;  /* 0x0000000105157824 */ /* 0x020fc400030e060c */
[----:B------:R-:W5:Y:S04]  /*b1a40*/  LDL.LU R5, [R1+0x138] ;  /* 0x0001380001057983 */ /* 0x000f680000300800 */
[----:B------:R-:W-:Y:S04]  /*b1a50*/  STL [R1+0xc74], R21 ;  /* 0x000c741501007387 */ /* 0x000fe80000100800 */
[----:B---3--:R1:W-:Y:S04]  /*b1a60*/  STL.64 [R1+0x3638], R6 ;  /* 0x0036380601007387 */ /* 0x0083e80000100a00 */
[----:B-1----:R-:W3:Y:S04]  /*b1a70*/  LDL.LU R7, [R1+0x144] ;  /* 0x0001440001077983 */ /* 0x002ee80000300800 */
[----:B------:R-:W-:Y:S04]  /*b1a80*/  STL.64 [R1+0x3640], R18 ;  /* 0x0036401201007387 */ /* 0x000fe80000100a00 */
[----:B------:R1:W-:Y:S01]  /*b1a90*/  STL.64 [R1+0x3648], R16 ;  /* 0x0036481001007387 */ /* 0x0003e20000100a00 */
[----:B-----5:R-:W-:-:S02]  /*b1aa0*/  SHF.R.S32.HI R4, RZ, 0x1f, R5 ;  /* 0x0000001fff047819 */ /* 0x020fc40000011405 */
[C---:B------:R-:W-:Y:S02]  /*b1ab0*/  IADD3 R20, P3, R5.reuse, R9, RZ ;  /* 0x0000000905147210 */ /* 0x040fe40007f7e0ff */
[----:B-1----:R-:W-:-:S03]  /*b1ac0*/  IADD3 R16, P4, R5, R10, RZ ;  /* 0x0000000a05107210 */ /* 0x002fc60007f9e0ff */
[C---:B------:R-:W-:Y:S02]  /*b1ad0*/  IMAD.X R21, R4.reuse, 0x1, R11, P3 ;  /* 0x0000000104157824 */ /* 0x040fe400018e060b */
[----:B------:R-:W-:Y:S01]  /*b1ae0*/  IMAD.X R17, R4, 0x1, R12, P4 ;  /* 0x0000000104117824 */ /* 0x000fe200020e060c */
[----:B---3--:R-:W-:Y:S02]  /*b1af0*/  SHF.R.S32.HI R5, RZ, 0x1f, R7 ;  /* 0x0000001fff057819 */ /* 0x008fe40000011407 */
[C---:B------:R-:W-:Y:S02]  /*b1b00*/  IADD3 R18, P5, R7.reuse, R9, RZ ;  /* 0x0000000907127210 */ /* 0x040fe40007fbe0ff */
[----:B------:R-:W-:Y:S01]  /*b1b10*/  IADD3 R6, P6, R7, R10, RZ ;  /* 0x0000000a07067210 */ /* 0x000fe20007fde0ff */
[----:B------:R1:W-:Y:S02]  /*b1b20*/  STL.64 [R1+0xc68], R20 ;  /* 0x000c681401007387 */ /* 0x0003e40000100a00 */
[----:B------:R-:W-:-:S02]  /*b1b30*/  IMAD.X R19, R5, 0x1, R11, P5 ;  /* 0x0000000105137824 */ /* 0x000fc400028e060b */
[----:B------:R-:W-:Y:S01]  /*b1b40*/  IMAD.X R7, R5, 0x1, R12, P6 ;  /* 0x0000000105077824 */ /* 0x000fe200030e060c */
[----:B-1----:R-:W3:Y:S04]  /*b1b50*/  LDL.LU.64 R20, [R1+0x3650] ;  /* 0x0036500001147983 */ /* 0x002ee80000300a00 */
[----:B------:R1:W-:Y:S04]  /*b1b60*/  STL.64 [R1+0xc60], R16 ;  /* 0x000c601001007387 */ /* 0x0003e80000100a00 */
[----:B-1----:R-:W5:Y:S04]  /*b1b70*/  LDL.LU.64 R16, [R1+0x3648] ;  /* 0x0036480001107983 */ /* 0x002f680000300a00 */
[----:B------:R1:W-:Y:S04]  /*b1b80*/  STL.64 [R1+0xc58], R18 ;  /* 0x000c581201007387 */ /* 0x0003e80000100a00 */
[----:B-1----:R-:W5:Y:S04]  /*b1b90*/  LDL.LU.64 R18, [R1+0x3640] ;  /* 0x0036400001127983 */ /* 0x002f680000300a00 */
[----:B------:R1:W-:Y:S04]  /*b1ba0*/  STL.64 [R1+0xc50], R6 ;  /* 0x000c500601007387 */ /* 0x0003e80000100a00 */
[----:B-1----:R-:W2:Y:S04]  /*b1bb0*/  LDL.LU.64 R6, [R1+0x3638] ;  /* 0x0036380001067983 */ /* 0x002ea80000300a00 */
[----:B------:R-:W4:Y:S04]  /*b1bc0*/  LDL.LU R5, [R1+0x140] ;  /* 0x0001400001057983 */ /* 0x000f280000300800 */
[----:B------:R1:W-:Y:S01]  /*b1bd0*/  STL.64 [R1+0x3630], R12 ;  /* 0x0036300c01007387 */ /* 0x0003e20000100a00 */
[----:B----4-:R-:W-:-:S02]  /*b1be0*/  SHF.R.S32.HI R4, RZ, 0x1f, R5 ;  /* 0x0000001fff047819 */ /* 0x010fc40000011405 */
[C---:B-1----:R-:W-:Y:S01]  /*b1bf0*/  IADD3 R12, P3, R5.reuse, R9, RZ ;  /* 0x00000009050c7210 */ /* 0x042fe20007f7e0ff */
[----:B--2---:R1:W-:Y:S04]  /*b1c00*/  STL.64 [R1+0x3618], R6 ;  /* 0x0036180601007387 */ /* 0x0043e80000100a00 */
[----:B------:R-:W-:Y:S01]  /*b1c10*/  IMAD.X R13, R4, 0x1, R11, P3 ;  /* 0x00000001040d7824 */ /* 0x000fe200018e060b */
[----:B-1----:R-:W2:Y:S04]  /*b1c20*/  LDL.LU R7, [R1+0x14c] ;  /* 0x00014c0001077983 */ /* 0x002ea80000300800 */
[----:B------:R-:W-:Y:S04]  /*b1c30*/  STL.64 [R1+0x3620], R28 ;  /* 0x0036201c01007387 */ /* 0x000fe80000100a00 */
[----:B------:R-:W-:Y:S04]  /*b1c40*/  STL.64 [R1+0x3628], R24 ;  /* 0x0036281801007387 */ /* 0x000fe80000100a00 */
[----:B---3--:R1:W-:Y:S04]  /*b1c50*/  STL.64 [R1+0x3610], R20 ;  /* 0x0036101401007387 */ /* 0x0083e80000100a00 */
[----:B-1----:R-:W3:Y:S04]  /*b1c60*/  LDL.LU R20, [R1+0x148] ;  /* 0x0001480001147983 */ /* 0x002ee80000300800 */
[----:B------:R1:W-:Y:S04]  /*b1c70*/  STL.64 [R1+0xc48], R12 ;  /* 0x000c480c01007387 */ /* 0x0003e80000100a00 */
[----:B-1----:R-:W4:Y:S01]  /*b1c80*/  LDL.LU.64 R12, [R1+0x3630] ;  /* 0x00363000010c7983 */ /* 0x002f220000300a00 */
[----:B------:R-:W-:-:S02]  /*b1c90*/  IADD3 R24, P4, R5, R10, RZ ;  /* 0x0000000a05187210 */ /* 0x000fc40007f9e0ff */
[----:B--2---:R-:W-:Y:S02]  /*b1ca0*/  SHF.R.S32.HI R5, RZ, 0x1f, R7 ;  /* 0x0000001fff057819 */ /* 0x004fe40000011407 */
[C---:B------:R-:W-:Y:S02]  /*b1cb0*/  IADD3 R28, P5, R7.reuse, R9, RZ ;  /* 0x00000009071c7210 */ /* 0x040fe40007fbe0ff */
[----:B------:R-:W-:-:S03]  /*b1cc0*/  IADD3 R6, P6, R7, R10, RZ ;  /* 0x0000000a07067210 */ /* 0x000fc60007fde0ff */
[C---:B------:R-:W-:Y:S02]  /*b1cd0*/  IMAD.X R29, R5.reuse, 0x1, R11, P5 ;  /* 0x00000001051d7824 */ /* 0x040fe400028e060b */
[--C-:B----4-:R-:W-:Y:S02]  /*b1ce0*/  IMAD.X R25, R4, 0x1, R12.reuse, P4 ;  /* 0x0000000104197824 */ /* 0x110fe400020e060c */
[----:B------:R-:W-:-:S03]  /*b1cf0*/  IMAD.X R7, R5, 0x1, R12, P6 ;  /* 0x0000000105077824 */ /* 0x000fc600030e060c */
[----:B------:R1:W-:Y:S04]  /*b1d00*/  STL.64 [R1+0xc40], R24 ;  /* 0x000c401801007387 */ /* 0x0003e80000100a00 */
[----:B-1----:R-:W2:Y:S04]  /*b1d10*/  LDL.LU.64 R24, [R1+0x3628] ;  /* 0x0036280001187983 */ /* 0x002ea80000300a00 */
[----:B------:R1:W-:Y:S04]  /*b1d20*/  STL.64 [R1+0xc38], R28 ;  /* 0x000c381c01007387 */ /* 0x0003e80000100a00 */
[----:B-1----:R-:W4:Y:S04]  /*b1d30*/  LDL.LU.64 R28, [R1+0x3620] ;  /* 0x00362000011c7983 */ /* 0x002f280000300a00 */
[----:B------:R1:W-:Y:S04]  /*b1d40*/  STL.64 [R1+0xc30], R6 ;  /* 0x000c300601007387 */ /* 0x0003e80000100a00 */
[----:B-1----:R-:W5:Y:S04]  /*b1d50*/  LDL.LU.64 R6, [R1+0x3618] ;  /* 0x0036180001067983 */ /* 0x002f680000300a00 */
[----:B------:R1:W-:Y:S01]  /*b1d60*/  STL.64 [R1+0x3608], R12 ;  /* 0x0036080c01007387 */ /* 0x0003e20000100a00 */
[----:B---3--:R-:W-:-:S02]  /*b1d70*/  SHF.R.S32.HI R4, RZ, 0x1f, R20 ;  /* 0x0000001fff047819 */ /* 0x008fc40000011414 */
[C---:B-1----:R-:W-:Y:S02]  /*b1d80*/  IADD3 R12, P3, R20.reuse, R9, RZ ;  /* 0x00000009140c7210 */ /* 0x042fe40007f7e0ff */
[----:B------:R-:W-:Y:S01]  /*b1d90*/  IADD3 R20, P4, R20, R10, RZ ;  /* 0x0000000a14147210 */ /* 0x000fe20007f9e0ff */
[----:B-----5:R1:W-:Y:S04]  /*b1da0*/  STL.64 [R1+0x35f0], R6 ;  /* 0x0035f00601007387 */ /* 0x0203e80000100a00 */
[----:B-1----:R-:W3:Y:S04]  /*b1db0*/  LDL.LU R7, [R1+0x154] ;  /* 0x0001540001077983 */ /* 0x002ee80000300800 */
[----:B------:R1:W-:Y:S04]  /*b1dc0*/  STL [R1+0xc20], R20 ;  /* 0x000c201401007387 */ /* 0x0003e80000100800 */
[----:B-1----:R-:W5:Y:S01]  /*b1dd0*/  LDL.LU.64 R20, [R1+0x3610] ;  /* 0x0036100001147983 */ /* 0x002f620000300a00 */
[----:B------:R-:W-:-:S03]  /*b1de0*/  IMAD.X R13, R4, 0x1, R11, P3 ;  /* 0x00000001040d7824 */ /* 0x000fc600018e060b */
[----:B-----5:R-:W-:Y:S04]  /*b1df0*/  STL.64 [R1+0x35f8], R20 ;  /* 0x0035f81401007387 */ /* 0x020fe80000100a00 */
[----:B------:R1:W-:Y:S04]  /*b1e00*/  STL.64 [R1+0x3600], R14 ;  /* 0x0036000e01007387 */ /* 0x0003e80000100a00 */
[----:B-1----:R0:W5:Y:S04]  /*b1e10*/  LDL.64 R14, [R1+0xc20] ;  /* 0x000c2000010e7983 */ /* 0x0021680000100a00 */
[----:B------:R1:W-:Y:S04]  /*b1e20*/  STL.64 [R1+0xc28], R12 ;  /* 0x000c280c01007387 */ /* 0x0003e80000100a00 */
[----:B-1----:R-:W5:Y:S01]  /*b1e30*/  LDL.LU.64 R12, [R1+0x3608] ;  /* 0x00360800010c7983 */ /* 0x002f620000300a00 */
[----:B---3--:R-:W-:-:S02]  /*b1e40*/  SHF.R.S32.HI R5, RZ, 0x1f, R7 ;  /* 0x0000001fff057819 */ /* 0x008fc40000011407 */
[C---:B------:R-:W-:Y:S02]  /*b1e50*/  IADD3 R20, P5, R7.reuse, R9, RZ ;  /* 0x0000000907147210 */ /* 0x040fe40007fbe0ff */
[----:B------:R-:W-:-:S03]  /*b1e60*/  IADD3 R6, P6, R7, R10, RZ ;  /* 0x0000000a07067210 */ /* 0x000fc60007fde0ff */
[C---:B------:R-:W-:Y:S02]  /*b1e70*/  IMAD.X R21, R5.reuse, 0x1, R11, P5 ;  /* 0x0000000105157824 */ /* 0x040fe400028e060b */
[--C-:B-----5:R-:W-:Y:S02]  /*b1e80*/  IMAD.X R15, R4, 0x1, R12.reuse, P4 ;  /* 0x00000001040f7824 */ /* 0x120fe400020e060c */
[----:B------:R-:W-:-:S03]  /*b1e90*/  IMAD.X R7, R5, 0x1, R12, P6 ;  /* 0x0000000105077824 */ /* 0x000fc600030e060c */
[----:B------:R1:W-:Y:S04]  /*b1ea0*/  STL [R1+0xc24], R15 ;  /* 0x000c240f01007387 */ /* 0x0003e80000100800 */
[----:B-1----:R-:W3:Y:S04]  /*b1eb0*/  LDL.LU.64 R14, [R1+0x3600] ;  /* 0x00360000010e7983 */ /* 0x002ee80000300a00 */
        /* <DEDUP_REMOVED lines=11> */
[----:B-----5:R-:W-:Y:S04]  /*b1f70*/  STL.64 [R1+0x35d8], R20 ;  /* 0x0035d81401007387 */ /* 0x020fe80000100a00 */
[----:B---3--:R-:W-:Y:S04]  /*b1f80*/  STL.64 [R1+0x35e0], R14 ;  /* 0x0035e00e01007387 */ /* 0x008fe80000100a00 */
        /* <DEDUP_REMOVED lines=14> */
[----:B-1----:R-:W4:Y:S04]  /*b2070*/  LDL.LU.64 R6, [R1+0x35d0] ;  /* 0x0035d00001067983 */ /* 0x002f280000300a00 */
[----:B------:R-:W5:Y:S04]  /*b2080*/  LDL.LU R5, [R1+0x158] ;  /* 0x0001580001057983 */ /* 0x000f680000300800 */
[----:B------:R-:W-:Y:S04]  /*b2090*/  STL.64 [R1+0x35c0], R12 ;  /* 0x0035c00c01007387 */ /* 0x000fe80000100a00 */
[----:B---3--:R-:W-:Y:S04]  /*b20a0*/  STL.64 [R1+0x35c8], R20 ;  /* 0x0035c81401007387 */ /* 0x008fe80000100a00 */
[----:B----4-:R-:W-:Y:S04]  /*b20b0*/  STL.64 [R1+0x35b8], R6 ;  /* 0x0035b80601007387 */ /* 0x010fe80000100a00 */
[----:B------:R1:W-:Y:S04]  /*b20c0*/  STL.64 [R1+0x35a8], R28 ;  /* 0x0035a81c01007387 */ /* 0x0003e80000100a00 */
[----:B-1----:R-:W3:Y:S01]  /*b20d0*/  LDL.LU R29, [R1+0x164] ;  /* 0x00016400011d7983 */ /* 0x002ee20000300800 */
[----:B-----5:R-:W-:-:S02]  /*b20e0*/  SHF.R.S32.HI R4, RZ, 0x1f, R5 ;  /* 0x0000001fff047819 */ /* 0x020fc40000011405 */
[C---:B------:R-:W-:Y:S02]  /*b20f0*/  IADD3 R12, P3, R5.reuse, R9, RZ ;  /* 0x00000009050c7210 */ /* 0x040fe40007f7e0ff */
[----:B------:R-:W-:-:S03]  /*b2100*/  IADD3 R6, P4, R5, R10, RZ ;  /* 0x0000000a05067210 */ /* 0x000fc60007f9e0ff */
[C---:B------:R-:W-:Y:S01]  /*b2110*/  IMAD.X R13, R4.reuse, 0x1, R11, P3 ;  /* 0x00000001040d7824 */ /* 0x040fe200018e060b */
[C---:B---3--:R-:W-:Y:S02]  /*b2120*/  IADD3 R20, P5, R29.reuse, R9, RZ ;  /* 0x000000091d147210 */ /* 0x048fe40007fbe0ff */
[----:B------:R-:W-:Y:S02]  /*b2130*/  IADD3 R28, P6, R29, R10, RZ ;  /* 0x0000000a1d1c7210 */ /* 0x000fe40007fde0ff */
[----:B------:R-:W-:Y:S01]  /*b2140*/  SHF.R.S32.HI R5, RZ, 0x1f, R29 ;  /* 0x0000001fff057819 */ /* 0x000fe2000001141d */
[----:B------:R1:W-:Y:S04]  /*b2150*/  STL [R1+0xbd8], R20 ;  /* 0x000bd81401007387 */ /* 0x0003e80000100800 */
[----:B-1----:R-:W3:Y:S04]  /*b2160*/  LDL.LU.64 R20, [R1+0x35c8] ;  /* 0x0035c80001147983 */ /* 0x002ee80000300a00 */
[----:B------:R1:W-:Y:S04]  /*b2170*/  STL [R1+0x35b0], R28 ;  /* 0x0035b01c01007387 */ /* 0x0003e80000100800 */
[----:B-1----:R0:W4:Y:S04]  /*b2180*/  LDL.64 R28, [R1+0xbd8] ;  /* 0x000bd800011c7983 */ /* 0x0021280000100a00 */
[----:B------:R1:W-:Y:S04]  /*b2190*/  STL.64 [R1+0xbe8], R12 ;  /* 0x000be80c01007387 */ /* 0x0003e80000100a00 */
[----:B-1----:R-:W5:Y:S02]  /*b21a0*/  LDL.LU.64 R12, [R1+0x35c0] ;  /* 0x0035c000010c7983 */ /* 0x002f640000300a00 */
[----:B-----5:R-:W-:-:S05]  /*b21b0*/  IMAD.X R7, R4, 0x1, R12, P4 ;  /* 0x0000000104077824 */ /* 0x020fca00020e060c */
[----:B------:R1:W-:Y:S04]  /*b21c0*/  STL.64 [R1+0xbe0], R6 ;  /* 0x000be00601007387 */ /* 0x0003e80000100a00 */
[----:B-1----:R-:W5:Y:S01]  /*b21d0*/  LDL.LU.64 R6, [R1+0x35b8] ;  /* 0x0035b80001067983 */ /* 0x002f620000300a00 */
[----:B----4-:R-:W-:-:S03]  /*b21e0*/  IMAD.X R29, R5, 0x1, R11, P5 ;  /* 0x00000001051d7824 */ /* 0x010fc600028e060b */
[----:B-----5:R1:W-:Y:S04]  /*b21f0*/  STL.64 [R1+0x3588], R6 ;  /* 0x0035880601007387 */ /* 0x0203e80000100a00 */
[----:B-1----:R-:W4:Y:S04]  /*b2200*/  LDL.LU R7, [R1+0x160] ;  /* 0x0001600001077983 */ /* 0x002f280000300800 */
[----:B------:R1:W-:Y:S04]  /*b2210*/  STL [R1+0xbdc], R29 ;  /* 0x000bdc1d01007387 */ /* 0x0003e80000100800 */
[----:B------:R-:W5:Y:S01]  /*b2220*/  LDL.LU R28, [R1+0x35b0] ;  /* 0x0035b000011c7983 */ /* 0x000f620000300800 */
[----:B-1----:R-:W-:-:S05]  /*b2230*/  IMAD.X R29, R5, 0x1, R12, P6 ;  /* 0x00000001051d7824 */ /* 0x002fca00030e060c */
[----:B-----5:R1:W-:Y:S04]  /*b2240*/  STL.64 [R1+0xbd0], R28 ;  /* 0x000bd01c01007387 */ /* 0x0203e80000100a00 */
[----:B-1----:R-:W5:Y:S04]  /*b2250*/  LDL.LU.64 R28, [R1+0x35a8] ;  /* 0x0035a800011c7983 */ /* 0x002f680000300a00 */
[----:B------:R4:W-:Y:S02]  /*b2260*/  STL.64 [R1+0x3598], R12 ;  /* 0x0035980c01007387 */ /* 0x0009e40000100a00 */
[----:B----4-:R-:W-:-:S02]  /*b2270*/  IADD3 R12, P3, R7, R9, RZ ;  /* 0x00000009070c7210 */ /* 0x010fc40007f7e0ff */
[----:B-----5:R-:W-:Y:S04]  /*b2280*/  STL.64 [R1+0x3590], R28 ;  /* 0x0035901c01007387 */ /* 0x020fe80000100a00 */
[----:B------:R1:W-:Y:S04]  /*b2290*/  STL [R1+0x35a0], R12 ;  /* 0x0035a00c01007387 */ /* 0x0003e80000100800 */
[----:B-1----:R-:W4:Y:S01]  /*b22a0*/  LDL.LU R12, [R1+0x16c] ;  /* 0x00016c00010c7983 */ /* 0x002f220000300800 */
[----:B------:R-:W-:Y:S02]  /*b22b0*/  SHF.R.S32.HI R4, RZ, 0x1f, R7 ;  /* 0x0000001fff047819 */ /* 0x000fe40000011407 */
[----:B----4-:R-:W-:-:S02]  /*b22c0*/  SHF.R.S32.HI R5, RZ, 0x1f, R12 ;  /* 0x0000001fff057819 */ /* 0x010fc4000001140c */
[C---:B------:R-:W-:Y:S02]  /*b22d0*/  IADD3 R6, P5, R12.reuse, R9, RZ ;  /* 0x000000090c067210 */ /* 0x040fe40007fbe0ff */
[----:B------:R-:W-:-:S05]  /*b22e0*/  IADD3 R12, P6, R12, R10, RZ ;  /* 0x0000000a0c0c7210 */ /* 0x000fca0007fde0ff */
[----:B------:R1:W-:Y:S04]  /*b22f0*/  STL [R1+0xbb0], R12 ;  /* 0x000bb00c01007387 */ /* 0x0003e80000100800 */
[----:B-1----:R-:W4:Y:S01]  /*b2300*/  LDL.LU R12, [R1+0x35a0] ;  /* 0x0035a000010c7983 */ /* 0x002f220000300800 */
[----:B------:R-:W-:Y:S01]  /*b2310*/  IMAD.X R13, R4, 0x1, R11, P3 ;  /* 0x00000001040d7824 */ /* 0x000fe200018e060b */
[----:B------:R-:W-:-:S04]  /*b2320*/  IADD3 R28, P4, R7, R10, RZ ;  /* 0x0000000a071c7210 */ /* 0x000fc80007f9e0ff */
[----:B----4-:R1:W-:Y:S04]  /*b2330*/  STL.64 [R1+0xbc8], R12 ;  /* 0x000bc80c01007387 */ /* 0x0103e80000100a00 */
[----:B-1----:R-:W4:Y:S01]  /*b2340*/  LDL.LU.64 R12, [R1+0x3598] ;  /* 0x00359800010c7983 */ /* 0x002f220000300a00 */
[----:B------:R-:W-:Y:S02]  /*b2350*/  IMAD.X R7, R5, 0x1, R11, P5 ;  /* 0x0000000105077824 */ /* 0x000fe400028e060b */
[----:B----4-:R-:W-:-:S05]  /*b2360*/  IMAD.X R29, R4, 0x1, R12, P4 ;  /* 0x00000001041d7824 */ /* 0x010fca00020e060c */
[----:B------:R1:W-:Y:S04]  /*b2370*/  STL.64 [R1+0xbc0], R28 ;  /* 0x000bc01c01007387 */ /* 0x0003e80000100a00 */
[----:B-1----:R-:W4:Y:S04]  /*b2380*/  LDL.LU.64 R28, [R1+0x3590] ;  /* 0x00359000011c7983 */ /* 0x002f280000300a00 */
[----:B------:R1:W-:Y:S04]  /*b2390*/  STL.64 [R1+0xbb8], R6 ;  /* 0x000bb80601007387 */ /* 0x0003e80000100a00 */
[----:B-1----:R-:W5:Y:S04]  /*b23a0*/  LDL.LU.64 R6, [R1+0x3588] ;  /* 0x0035880001067983 */ /* 0x002f680000300a00 */
[----:B-----5:R1:W-:Y:S04]  /*b23b0*/  STL.64 [R1+0x3570], R6 ;  /* 0x0035700601007387 */ /* 0x0203e80000100a00 */
[----:B-1----:R0:W5:Y:S04]  /*b23c0*/  LDL.64 R6, [R1+0xbb0] ;  /* 0x000bb00001067983 */ /* 0x0021680000100a00 */
[----:B----4-:R1:W-:Y:S04]  /*b23d0*/  STL.64 [R1+0x3578], R28 ;  /* 0x0035781c01007387 */ /* 0x0103e80000100a00 */
[----:B-1----:R-:W4:Y:S04]  /*b23e0*/  LDL.LU R28, [R1+0x174] ;  /* 0x00017400011c7983 */ /* 0x002f280000300800 */
[----:B----4-:R1:W-:Y:S04]  /*b23f0*/  STL.64 [R1+0x3580], R28 ;  /* 0x0035801c01007387 */ /* 0x0103e80000100a00 */
[----:B-1----:R-:W4:Y:S01]  /*b2400*/  LDL.LU R28, [R1+0x168] ;  /* 0x00016800011c7983 */ /* 0x002f220000300800 */
[----:B-----5:R-:W-:-:S05]  /*b2410*/  IMAD.X R7, R5, 0x1, R12, P6 ;  /* 0x0000000105077824 */ /* 0x020fca00030e060c */
[----:B------:R-:W-:Y:S01]  /*b2420*/  STL [R1+0xbb4], R7 ;  /* 0x000bb40701007387 */ /* 0x000fe20000100800 */
[----:B----4-:R-:W-:Y:S02]  /*b2430*/  SHF.R.S32.HI R4, RZ, 0x1f, R28 ;  /* 0x0000001fff047819 */ /* 0x010fe4000001141c */
[C---:B------:R-:W-:Y:S02]  /*b2440*/  IADD3 R6, P3, R28.reuse, R9, RZ ;  /* 0x000000091c067210 */ /* 0x040fe40007f7e0ff */
[----:B------:R-:W-:-:S05]  /*b2450*/  IADD3 R28, P4, R28, R10, RZ ;  /* 0x0000000a1c1c7210 */ /* 0x000fca0007f9e0ff */
[----:B------:R1:W-:Y:S04]  /*b2460*/  STL [R1+0xba0], R28 ;  /* 0x000ba01c01007387 */ /* 0x0003e80000100800 */
[----:B-1----:R-:W4:Y:S04]  /*b2470*/  LDL.LU.64 R28, [R1+0x3580] ;  /* 0x00358000011c7983 */ /* 0x002f280000300a00 */
[----:B------:R4:W-:Y:S02]  /*b2480*/  STL.64 [R1+0x3560], R22 ;  /* 0x0035601601007387 */ /* 0x0009e40000100a00 */
[----:B----4-:R-:W-:-:S05]  /*b2490*/  IADD3 R22, P5, R28, R9, RZ ;  /* 0x000000091c167210 */ /* 0x010fca0007fbe0ff */
[----:B------:R1:W-:Y:S04]  /*b24a0*/  STL [R1+0x3568], R22 ;  /* 0x0035681601007387 */ /* 0x0003e80000100800 */
[----:B-1----:R0:W4:Y:S01]  /*b24b0*/  LDL.64 R22, [R1+0xba0] ;  /* 0x000ba00001167983 */ /* 0x0021220000100a00 */
[----:B------:R-:W-:Y:S02]  /*b24c0*/  SHF.R.S32.HI R5, RZ, 0x1f, R28 ;  /* 0x0000001fff057819 */ /* 0x000fe4000001141c */
[----:B------:R-:W-:Y:S01]  /*b24d0*/  IADD3 R28, P6, R28, R10, RZ ;  /* 0x0000000a1c1c7210 */ /* 0x000fe20007fde0ff */
[----:B------:R-:W-:-:S04]  /*b24e0*/  IMAD.X R7, R4, 0x1, R11, P3 ;  /* 0x0000000104077824 */ /* 0x000fc800018e060b */
[----:B------:R1:W-:Y:S04]  /*b24f0*/  STL [R1+0xb90], R28 ;  /* 0x000b901c01007387 */ /* 0x0003e80000100800 */
[----:B-1----:R-:W5:Y:S04]  /*b2500*/  LDL.LU.64 R28, [R1+0x3578] ;  /* 0x00357800011c7983 */ /* 0x002f680000300a00 */
[----:B------:R1:W-:Y:S04]  /*b2510*/  STL.64 [R1+0xba8], R6 ;  /* 0x000ba80601007387 */ /* 0x0003e80000100a00 */
[----:B-1----:R-:W3:Y:S04]  /*b2520*/  LDL.LU.64 R6, [R1+0x3570] ;  /* 0x0035700001067983 */ /* 0x002ee80000300a00 */
[----:B------:R1:W-:Y:S04]  /*b2530*/  STL.64 [R1+0x3540], R26 ;  /* 0x0035401a01007387 */ /* 0x0003e80000100a00 */
[----:B-1----:R-:W2:Y:S01]  /*b2540*/  LDL.LU R27, [R1+0x170] ;  /* 0x00017000011b7983 */ /* 0x002ea20000300800 */
[----:B----4-:R-:W-:-:S05]  /*b2550*/  IMAD.X R23, R4, 0x1, R12, P4 ;  /* 0x0000000104177824 */ /* 0x010fca00020e060c */
[----:B------:R1:W-:Y:S04]  /*b2560*/  STL [R1+0xba4], R23 ;  /* 0x000ba41701007387 */ /* 0x0003e80000100800 */
[----:B------:R-:W4:Y:S01]  /*b2570*/  LDL.LU R22, [R1+0x3568] ;  /* 0x0035680001167983 */ /* 0x000f220000300800 */
[----:B-1----:R-:W-:-:S05]  /*b2580*/  IMAD.X R23, R5, 0x1, R11, P5 ;  /* 0x0000000105177824 */ /* 0x002fca00028e060b */
[----:B----4-:R1:W-:Y:S04]  /*b2590*/  STL.64 [R1+0xb98], R22 ;  /* 0x000b981601007387 */ /* 0x0103e80000100a00 */
[----:B-1----:R-:W4:Y:S04]  /*b25a0*/  LDL.LU.64 R22, [R1+0x3560] ;  /* 0x0035600001167983 */ /* 0x002f280000300a00 */
[----:B------:R1:W-:Y:S04]  /*b25b0*/  STL.64 [R1+0x3548], R16 ;  /* 0x0035481001007387 */ /* 0x0003e80000100a00 */
[----:B-1----:R0:W5:Y:S04]  /*b25c0*/  LDL.64 R16, [R1+0xb90] ;  /* 0x000b900001107983 */ /* 0x0021680000100a00 */
[----:B------:R1:W-:Y:S01]  /*b25d0*/  STL.64 [R1+0x3550], R12 ;  /* 0x0035500c01007387 */ /* 0x0003e20000100a00 */
[----:B-----5:R-:W-:-:S03]  /*b25e0*/  IMAD.X R17, R5, 0x1, R12, P6 ;  /* 0x0000000105117824 */ /* 0x020fc600030e060c */
[----:B-1----:R-:W5:Y:S04]  /*b25f0*/  LDL.LU R12, [R1+0x17c] ;  /* 0x00017c00010c7983 */ /* 0x002f680000300800 */
[----:B------:R-:W-:Y:S04]  /*b2600*/  STL [R1+0xb94], R17 ;  /* 0x000b941101007387 */ /* 0x000fe80000100800 */
[----:B----4-:R5:W-:Y:S02]  /*b2610*/  STL.64 [R1+0x3558], R22 ;  /* 0x0035581601007387 */ /* 0x010be40000100a00 */
[----:B-----5:R-:W-:-:S02]  /*b2620*/  IADD3 R22, P5, R12, R9, RZ ;  /* 0x000000090c167210 */ /* 0x020fc40007fbe0ff */
[----:B------:R-:W-:Y:S02]  /*b2630*/  SHF.R.S32.HI R5, RZ, 0x1f, R12 ;  /* 0x0000001fff057819 */ /* 0x000fe4000001140c */
[----:B------:R-:W-:Y:S01]  /*b2640*/  IADD3 R12, P6, R12, R10, RZ ;  /* 0x0000000a0c0c7210 */ /* 0x000fe20007fde0ff */
[----:B------:R1:W-:Y:S04]  /*b2650*/  STL [R1+0xb78], R22 ;  /* 0x000b781601007387 */ /* 0x0003e80000100800 */
[----:B-1----:R-:W4:Y:S04]  /*b2660*/  LDL.LU.64 R22, [R1+0x3558] ;  /* 0x0035580001167983 */ /* 0x002f280000300a00 */
[----:B------:R1:W-:Y:S04]  /*b2670*/  STL [R1+0xb70], R12 ;  /* 0x000b700c01007387 */ /* 0x0003e80000100800 */
[----:B-1----:R-:W5:Y:S01]  /*b2680*/  LDL.LU.64 R12, [R1+0x3550] ;  /* 0x00355000010c7983 */ /* 0x002f620000300a00 */
[----:B--2---:R-:W-:-:S02]  /*b2690*/  SHF.R.S32.HI R4, RZ, 0x1f, R27 ;  /* 0x0000001fff047819 */ /* 0x004fc4000001141b */
[C---:B------:R-:W-:Y:S02]  /*b26a0*/  IADD3 R16, P3, R27.reuse, R9, RZ ;  /* 0x000000091b107210 */ /* 0x040fe40007f7e0ff */
[----:B------:R-:W-:-:S03]  /*b26b0*/  IADD3 R26, P4, R27, R10, RZ ;  /* 0x0000000a1b1a7210 */ /* 0x000fc60007f9e0ff */
[----:B------:R-:W-:-:S05]  /*b26c0*/  IMAD.X R17, R4, 0x1, R11, P3 ;  /* 0x0000000104117824 */ /* 0x000fca00018e060b */
[----:B------:R1:W-:Y:S04]  /*b26d0*/  STL.64 [R1+0xb88], R16 ;  /* 0x000b881001007387 */ /* 0x0003e80000100a00 */
[----:B-1----:R-:W2:Y:S01]  /*b26e0*/  LDL.LU.64 R16, [R1+0x3548] ;  /* 0x0035480001107983 */ /* 0x002ea20000300a00 */
[----:B-----5:R-:W-:-:S05]  /*b26f0*/  IMAD.X R27, R4, 0x1, R12, P4 ;  /* 0x00000001041b7824 */ /* 0x020fca00020e060c */
[----:B------:R1:W-:Y:S04]  /*b2700*/  STL.64 [R1+0xb80], R26 ;  /* 0x000b801a01007387 */ /* 0x0003e80000100a00 */
[----:B-1----:R-:W5:Y:S04]  /*b2710*/  LDL.LU.64 R26, [R1+0x3540] ;  /* 0x00354000011a7983 */ /* 0x002f680000300a00 */
[----:B-----5:R1:W-:Y:S04]  /*b2720*/  STL.64 [R1+0x3520], R26 ;  /* 0x0035201a01007387 */ /* 0x0203e80000100a00 */
[----:B-1----:R-:W5:Y:S04]  /*b2730*/  LDL.LU R27, [R1+0x178] ;  /* 0x00017800011b7983 */ /* 0x002f680000300800 */
[----:B--2---:R1:W-:Y:S04]  /*b2740*/  STL.64 [R1+0x3528], R16 ;  /* 0x0035281001007387 */ /* 0x0043e80000100a00 */
[----:B-1----:R0:W2:Y:S04]  /*b2750*/  LDL.64 R16, [R1+0xb70] ;  /* 0x000b700001107983 */ /* 0x0020a80000100a00 */
[----:B----4-:R1:W-:Y:S04]  /*b2760*/  STL.64 [R1+0x3530], R22 ;  /* 0x0035301601007387 */ /* 0x0103e80000100a00 */
[----:B-1----:R0:W4:Y:S04]  /*b2770*/  LDL.64 R22, [R1+0xb78] ;  /* 0x000b780001167983 */ /* 0x0021280000100a00 */
[----:B------:R1:W-:Y:S04]  /*b2780*/  STL.64 [R1+0x3538], R14 ;  /* 0x0035380e01007387 */ /* 0x0003e80000100a00 */
[----:B-1----:R-:W3:Y:S01]  /*b2790*/  LDL.LU R14, [R1+0x184] ;  /* 0x00018400010e7983 */ /* 0x002ee20000300800 */
[----:B-----5:R-:W-:Y:S01]  /*b27a0*/  SHF.R.S32.HI R4, RZ, 0x1f, R27 ;  /* 0x0000001fff047819 */ /* 0x020fe2000001141b */
[----:B--2---:R-:W-:Y:S01]  /*b27b0*/  IMAD.X R17, R5, 0x1, R12, P6 ;  /* 0x0000000105117824 */ /* 0x004fe200030e060c */
[----:B------:R-:W-:Y:S01]  /*b27c0*/  IADD3 R16, P4, R27, R10, RZ ;  /* 0x0000000a1b107210 */ /* 0x000fe20007f9e0ff */
[----:B----4-:R-:W-:Y:S01]  /*b27d0*/  IMAD.X R23, R5, 0x1, R11, P5 ;  /* 0x0000000105177824 */ /* 0x010fe200028e060b */
[----:B------:R-:W-:-:S04]  /*b27e0*/  IADD3 R22, P3, R27, R9, RZ ;  /* 0x000000091b167210 */ /* 0x000fc80007f7e0ff */
[----:B------:R1:W-:Y:S04]  /*b27f0*/  STL [R1+0xb7c], R23 ;  /* 0x000b7c1701007387 */ /* 0x0003e80000100800 */
[----:B------:R2:W-:Y:S01]  /*b2800*/  STL [R1+0xb74], R17 ;  /* 0x000b741101007387 */ /* 0x0005e20000100800 */
[----:B---3--:R-:W-:Y:S02]  /*b2810*/  SHF.R.S32.HI R5, RZ, 0x1f, R14 ;  /* 0x0000001fff057819 */ /* 0x008fe4000001140e */
[C---:B------:R-:W-:Y:S02]  /*b2820*/  IADD3 R26, P5, R14.reuse, R9, RZ ;  /* 0x000000090e1a7210 */ /* 0x040fe40007fbe0ff */
[----:B------:R-:W-:Y:S01]  /*b2830*/  IADD3 R14, P6, R14, R10, RZ ;  /* 0x0000000a0e0e7210 */ /* 0x000fe20007fde0ff */
[----:B-1----:R-:W-:-:S02]  /*b2840*/  IMAD.X R23, R4, 0x1, R11, P3 ;  /* 0x0000000104177824 */ /* 0x002fc400018e060b */
[--C-:B--2---:R-:W-:Y:S02]  /*b2850*/  IMAD.X R17, R4, 0x1, R12.reuse, P4 ;  /* 0x0000000104117824 */ /* 0x104fe400020e060c */
[C---:B------:R-:W-:Y:S01]  /*b2860*/  IMAD.X R27, R5.reuse, 0x1, R11, P5 ;  /* 0x00000001051b7824 */ /* 0x040fe200028e060b */
[----:B------:R1:W-:Y:S04]  /*b2870*/  STL [R1+0xb50], R14 ;  /* 0x000b500e01007387 */ /* 0x0003e80000100800 */
[----:B-1----:R-:W2:Y:S04]  /*b2880*/  LDL.LU.64 R14, [R1+0x3538] ;  /* 0x00353800010e7983 */ /* 0x002ea80000300a00 */
[----:B------:R1:W-:Y:S04]  /*b2890*/  STL.64 [R1+0xb68], R22 ;  /* 0x000b681601007387 */ /* 0x0003e80000100a00 */
[----:B-1----:R-:W3:Y:S04]  /*b28a0*/  LDL.LU.64 R22, [R1+0x3530] ;  /* 0x0035300001167983 */ /* 0x002ee80000300a00 */
[----:B------:R1:W-:Y:S04]  /*b28b0*/  STL.64 [R1+0xb60], R16 ;  /* 0x000b601001007387 */ /* 0x0003e80000100a00 */
[----:B-1----:R-:W4:Y:S04]  /*b28c0*/  LDL.LU.64 R16, [R1+0x3528] ;  /* 0x0035280001107983 */ /* 0x002f280000300a00 */
[----:B------:R1:W-:Y:S04]  /*b28d0*/  STL.64 [R1+0xb58], R26 ;  /* 0x000b581a01007387 */ /* 0x0003e80000100a00 */
[----:B-1----:R-:W5:Y:S04]  /*b28e0*/  LDL.LU.64 R26, [R1+0x3520] ;  /* 0x00352000011a7983 */ /* 0x002f680000300a00 */
[----:B------:R1:W-:Y:S04]  /*b28f0*/  STL.64 [R1+0x3518], R28 ;  /* 0x0035181c01007387 */ /* 0x0003e80000100a00 */
[----:B-1----:R0:W2:Y:S04]  /*b2900*/  LDL.64 R28, [R1+0xb50] ;  /* 0x000b5000011c7983 */ /* 0x0020a80000100a00 */
[----:B------:R1:W-:Y:S04]  /*b2910*/  STL.64 [R1+0x3508], R2 ;  /* 0x0035080201007387 */ /* 0x0003e80000100a00 */
[----:B-1----:R-:W3:Y:S04]  /*b2920*/  LDL.LU R2, [R1+0x180] ;  /* 0x0001800001027983 */ /* 0x002ee80000300800 */
[----:B------:R1:W-:Y:S04]  /*b2930*/  STL.64 [R1+0x3500], R6 ;  /* 0x0035000601007387 */ /* 0x0003e80000100a00 */
[----:B-1----:R-:W4:Y:S01]  /*b2940*/  LDL.LU R7, [R1+0x18c] ;  /* 0x00018c0001077983 */ /* 0x002f220000300800 */
[----:B--2---:R-:W-:-:S05]  /*b2950*/  IMAD.X R29, R5, 0x1, R12, P6 ;  /* 0x00000001051d7824 */ /* 0x004fca00030e060c */
[----:B------:R-:W-:Y:S01]  /*b2960*/  STL [R1+0xb54], R29 ;  /* 0x000b541d01007387 */ /* 0x000fe20000100800 */
[----:B---3--:R-:W-:Y:S02]  /*b2970*/  SHF.R.S32.HI R4, RZ, 0x1f, R2 ;  /* 0x0000001fff047819 */ /* 0x008fe40000011402 */
[C---:B------:R-:W-:Y:S02]  /*b2980*/  IADD3 R28, P3, R2.reuse, R9, RZ ;  /* 0x00000009021c7210 */ /* 0x040fe40007f7e0ff */
[----:B------:R-:W-:-:S05]  /*b2990*/  IADD3 R2, P4, R2, R10, RZ ;  /* 0x0000000a02027210 */ /* 0x000fca0007f9e0ff */
[----:B------:R4:W-:Y:S04]  /*b29a0*/  STL [R1+0xb40], R2 ;  /* 0x000b400201007387 */ /* 0x0009e80000100800 */
[----:B------:R1:W-:Y:S01]  /*b29b0*/  STL.64 [R1+0x3510], R8 ;  /* 0x0035100801007387 */ /* 0x0003e20000100a00 */
[----:B----4-:R-:W-:-:S03]  /*b29c0*/  IADD3 R2, P5, R7, R9, RZ ;  /* 0x0000000907027210 */ /* 0x010fc60007fbe0ff */
[----:B-1----:R0:W2:Y:S01]  /*b29d0*/  LDL.64 R8, [R1+0xb40] ;  /* 0x000b400001087983 */ /* 0x0020a20000100a00 */
[----:B------:R-:W-:Y:S01]  /*b29e0*/  SHF.R.S32.HI R5, RZ, 0x1f, R7 ;  /* 0x0000001fff057819 */ /* 0x000fe20000011407 */
[----:B------:R-:W-:-:S04]  /*b29f0*/  IMAD.X R29, R4, 0x1, R11, P3 ;  /* 0x00000001041d7824 */ /* 0x000fc800018e060b */
[----:B------:R-:W-:Y:S01]  /*b2a00*/  IMAD.X R3, R5, 0x1, R11, P5 ;  /* 0x0000000105037824 */ /* 0x000fe200028e060b */
[----:B------:R1:W-:Y:S04]  /*b2a10*/  STL.64 [R1+0xb48], R28 ;  /* 0x000b481c01007387 */ /* 0x0003e80000100a00 */
[----:B-1----:R-:W3:Y:S01]  /*b2a20*/  LDL.LU.64 R28, [R1+0x3518] ;  /* 0x00351800011c7983 */ /* 0x002ee20000300a00 */
[----:B--2---:R-:W-:-:S05]  /*b2a30*/  IMAD.X R9, R4, 0x1, R12, P4 ;  /* 0x0000000104097824 */ /* 0x004fca00020e060c */
        /* <DEDUP_REMOVED lines=10> */
[----:B------:R2:W-:Y:S01]  /*b2ae0*/  STL.64 [R1+0x34f8], R12 ;  /* 0x0034f80c01007387 */ /* 0x0005e20000100a00 */
[----:B----4-:R-:W-:-:S02]  /*b2af0*/  SHF.R.S32.HI R4, RZ, 0x1f, R3 ;  /* 0x0000001fff047819 */ /* 0x010fc40000011403 */
[----:B--2---:R-:W-:-:S05]  /*b2b00*/  IADD3 R12, P3, R3, R9, RZ ;  /* 0x00000009030c7210 */ /* 0x004fca0007f7e0ff */
[----:B------:R-:W-:Y:S01]  /*b2b10*/  IMAD.X R13, R4, 0x1, R11, P3 ;  /* 0x00000001040d7824 */ /* 0x000fe200018e060b */
[----:B-----5:R1:W-:Y:S04]  /*b2b20*/  STL.64 [R1+0x34e0], R6 ;  /* 0x0034e00601007387 */ /* 0x0203e80000100a00 */
[----:B-1----:R-:W2:Y:S04]  /*b2b30*/  LDL.LU R7, [R1+0x194] ;  /* 0x0001940001077983 */ /* 0x002ea80000300800 */
[----:B------:R-:W-:Y:S04]  /*b2b40*/  STL.64 [R1+0x34e8], R16 ;  /* 0x0034e81001007387 */ /* 0x000fe80000100a00 */
[----:B------:R1:W-:Y:S04]  /*b2b50*/  STL.64 [R1+0xb28], R12 ;  /* 0x000b280c01007387 */ /* 0x0003e80000100a00 */
[----:B-1----:R-:W4:Y:S01]  /*b2b60*/  LDL.LU.64 R12, [R1+0x34f8] ;  /* 0x0034f800010c7983 */ /* 0x002f220000300a00 */
[----:B------:R-:W-:-:S05]  /*b2b70*/  IADD3 R2, P4, R3, R10, RZ ;  /* 0x0000000a03027210 */ /* 0x000fca0007f9e0ff */
[----:B----4-:R-:W-:-:S05]  /*b2b80*/  IMAD.X R3, R4, 0x1, R12, P4 ;  /* 0x0000000104037824 */ /* 0x010fca00020e060c */
[----:B------:R1:W-:Y:S04]  /*b2b90*/  STL.64 [R1+0xb20], R2 ;  /* 0x000b200201007387 */ /* 0x0003e80000100a00 */
[----:B-1----:R-:W4:Y:S01]  /*b2ba0*/  LDL.LU.64 R2, [R1+0x34f0] ;  /* 0x0034f00001027983 */ /* 0x002f220000300a00 */
[----:B--2---:R-:W-:Y:S02]  /*b2bb0*/  SHF.R.S32.HI R5, RZ, 0x1f, R7 ;  /* 0x0000001fff057819 */ /* 0x004fe40000011407 */
[C---:B------:R-:W-:Y:S02]  /*b2bc0*/  IADD3 R16, P5, R7.reuse, R9, RZ ;  /* 0x0000000907107210 */ /* 0x040fe40007fbe0ff */
[----:B------:R-:W-:-:S03]  /*b2bd0*/  IADD3 R6, P6, R7, R10, RZ ;  /* 0x0000000a07067210 */ /* 0x000fc60007fde0ff */
[C---:B------:R-:W-:Y:S02]  /*b2be0*/  IMAD.X R17, R5.reuse, 0x1, R11, P5 ;  /* 0x0000000105117824 */ /* 0x040fe400028e060b */
[----:B------:R-:W-:Y:S01]  /*b2bf0*/  IMAD.X R7, R5, 0x1, R12, P6 ;  /* 0x0000000105077824 */ /* 0x000fe200030e060c */
[----:B----4-:R1:W-:Y:S04]  /*b2c00*/  STL.64 [R1+0x34d0], R2 ;  /* 0x0034d00201007387 */ /* 0x0103e80000100a00 */
[----:B-1----:R-:W2:Y:S04]  /*b2c10*/  LDL.LU R3, [R1+0x190] ;  /* 0x0001900001037983 */ /* 0x002ea80000300800 */
[----:B------:R1:W-:Y:S04]  /*b2c20*/  STL.64 [R1+0xb18], R16 ;  /* 0x000b181001007387 */ /* 0x0003e80000100a00 */
[----:B-1----:R-:W4:Y:S04]  /*b2c30*/  LDL.LU.64 R16, [R1+0x34e8] ;  /* 0x0034e80001107983 */ /* 0x002f280000300a00 */
[----:B------:R1:W-:Y:S04]  /*b2c40*/  STL.64 [R1+0xb10], R6 ;  /* 0x000b100601007387 */ /* 0x0003e80000100a00 */
[----:B-1----:R-:W5:Y:S04]  /*b2c50*/  LDL.LU.64 R6, [R1+0x34e0] ;  /* 0x0034e00001067983 */ /* 0x002f680000300a00 */
[----:B------:R1:W-:Y:S04]  /*b2c60*/  STL.64 [R1+0x34d8], R12 ;  /* 0x0034d80c01007387 */ /* 0x0003e80000100a00 */
[----:B-1----:R-:W3:Y:S04]  /*b2c70*/  LDL.LU R13, [R1+0x19c] ;  /* 0x00019c00010d7983 */ /* 0x002ee80000300800 */
[----:B------:R3:W-:Y:S01]  /*b2c80*/  STL.64 [R1+0x34c8], R14 ;  /* 0x0034c80e01007387 */ /* 0x0007e20000100a00 */
[----:B--2---:R-:W-:-:S02]  /*b2c90*/  SHF.R.S32.HI R4, RZ, 0x1f, R3 ;  /* 0x0000001fff047819 */ /* 0x004fc40000011403 */
[-C--:B------:R-:W-:Y:S02]  /*b2ca0*/  IADD3 R12, P3, R3, R9.reuse, RZ ;  /* 0x00000009030c7210 */ /* 0x080fe40007f7e0ff */
[----:B---3--:R-:W-:Y:S02]  /*b2cb0*/  IADD3 R14, P5, R13, R9, RZ ;  /* 0x000000090d0e7210 */ /* 0x008fe40007fbe0ff */
        /* <DEDUP_REMOVED lines=12> */
[----:B-1----:R0:W2:Y:S04]  /*b2d80*/  LDL.64 R2, [R1+0xaf8] ;  /* 0x000af80001027983 */ /* 0x0020a80000100a00 */
[----:B-----5:R1:W-:Y:S04]  /*b2d90*/  STL.64 [R1+0x34a8], R6 ;  /* 0x0034a80601007387 */ /* 0x0203e80000100a00 */
[----:B-1----:R-:W3:Y:S04]  /*b2da0*/  LDL.LU R7, [R1+0x198] ;  /* 0x0001980001077983 */ /* 0x002ee80000300800 */
[----:B------:R1:W-:Y:S04]  /*b2db0*/  STL.64 [R1+0xaf0], R14 ;  /* 0x000af00e01007387 */ /* 0x0003e80000100a00 */
[----:B-1----:R-:W5:Y:S01]  /*b2dc0*/  LDL.LU.64 R14, [R1+0x34c8] ;  /* 0x0034c800010e7983 */ /* 0x002f620000300a00 */
[----:B--2---:R-:W-:-:S05]  /*b2dd0*/  IMAD.X R3, R5, 0x1, R11, P5 ;  /* 0x0000000105037824 */ /* 0x004fca00028e060b */
[----:B------:R-:W-:Y:S04]  /*b2de0*/  STL [R1+0xafc], R3 ;  /* 0x000afc0301007387 */ /* 0x000fe80000100800 */
[----:B------:R1:W-:Y:S04]  /*b2df0*/  STL.64 [R1+0x34c0], R12 ;  /* 0x0034c00c01007387 */ /* 0x0003e80000100a00 */
[----:B-1----:R-:W2:Y:S04]  /*b2e00*/  LDL.LU R12, [R1+0x1a4] ;  /* 0x0001a400010c7983 */ /* 0x002ea80000300800 */
[----:B------:R-:W-:Y:S01]  /*b2e10*/  STL.64 [R1+0x34b0], R22 ;  /* 0x0034b01601007387 */ /* 0x000fe20000100a00 */
[----:B--2---:R-:W-:-:S02]  /*b2e20*/  SHF.R.S32.HI R5, RZ, 0x1f, R12 ;  /* 0x0000001fff057819 */ /* 0x004fc4000001140c */
[C---:B------:R-:W-:Y:S02]  /*b2e30*/  IADD3 R6, P5, R12.reuse, R9, RZ ;  /* 0x000000090c067210 */ /* 0x040fe40007fbe0ff */
[----:B------:R-:W-:-:S05]  /*b2e40*/  IADD3 R12, P6, R12, R10, RZ ;  /* 0x0000000a0c0c7210 */ /* 0x000fca0007fde0ff */
[----:B------:R1:W-:Y:S04]  /*b2e50*/  STL [R1+0xad0], R12 ;  /* 0x000ad00c01007387 */ /* 0x0003e80000100800 */
[----:B-1----:R-:W2:Y:S01]  /*b2e60*/  LDL.LU.64 R12, [R1+0x34c0] ;  /* 0x0034c000010c7983 */ /* 0x002ea20000300a00 */
[----:B---3--:R-:W-:Y:S02]  /*b2e70*/  SHF.R.S32.HI R4, RZ, 0x1f, R7 ;  /* 0x0000001fff047819 */ /* 0x008fe40000011407 */
[C---:B------:R-:W-:Y:S02]  /*b2e80*/  IADD3 R2, P3, R7.reuse, R9, RZ ;  /* 0x0000000907027210 */ /* 0x040fe40007f7e0ff */
[----:B------:R-:W-:-:S03]  /*b2e90*/  IADD3 R22, P4, R7, R10, RZ ;  /* 0x0000000a07167210 */ /* 0x000fc60007f9e0ff */
[--C-:B------:R-:W-:Y:S02]  /*b2ea0*/  IMAD.X R3, R4, 0x1, R11.reuse, P3 ;  /* 0x0000000104037824 */ /* 0x100fe400018e060b */
[----:B------:R-:W-:-:S03]  /*b2eb0*/  IMAD.X R7, R5, 0x1, R11, P5 ;  /* 0x0000000105077824 */ /* 0x000fc600028e060b */
[----:B------:R1:W-:Y:S04]  /*b2ec0*/  STL.64 [R1+0xae8], R2 ;  /* 0x000ae80201007387 */ /* 0x0003e80000100a00 */
[----:B-1----:R-:W3:Y:S01]  /*b2ed0*/  LDL.LU.64 R2, [R1+0x34b8] ;  /* 0x0034b80001027983 */ /* 0x002ee20000300a00 */
[----:B--2---:R-:W-:-:S05]  /*b2ee0*/  IMAD.X R23, R4, 0x1, R12, P4 ;  /* 0x0000000104177824 */ /* 0x004fca00020e060c */
[----:B------:R1:W-:Y:S04]  /*b2ef0*/  STL.64 [R1+0xae0], R22 ;  /* 0x000ae01601007387 */ /* 0x0003e80000100a00 */
[----:B-1----:R-:W2:Y:S04]  /*b2f00*/  LDL.LU.64 R22, [R1+0x34b0] ;  /* 0x0034b00001167983 */ /* 0x002ea80000300a00 */
[----:B------:R1:W-:Y:S04]  /*b2f10*/  STL.64 [R1+0xad8], R6 ;  /* 0x000ad80601007387 */ /* 0x0003e80000100a00 */
[----:B-1----:R-:W4:Y:S04]  /*b2f20*/  LDL.LU.64 R6, [R1+0x34a8] ;  /* 0x0034a80001067983 */ /* 0x002f280000300a00 */
[----:B----4-:R1:W-:Y:S04]  /*b2f30*/  STL.64 [R1+0x34a0], R6 ;  /* 0x0034a00601007387 */ /* 0x0103e80000100a00 */
[----:B-1----:R0:W4:Y:S04]  /*b2f40*/  LDL.64 R6, [R1+0xad0] ;  /* 0x000ad00001067983 */ /* 0x0021280000100a00 */
[----:B--2---:R1:W-:Y:S04]  /*b2f50*/  STL.64 [R1+0x3498], R22 ;  /* 0x0034981601007387 */ /* 0x0043e80000100a00 */
[----:B-1----:R-:W2:Y:S01]  /*b2f60*/  LDL.LU R23, [R1+0x1a0] ;  /* 0x0001a00001177983 */ /* 0x002ea20000300800 */
[----:B----4-:R-:W-:-:S05]  /*b2f70*/  IMAD.X R7, R5, 0x1, R12, P6 ;  /* 0x0000000105077824 */ /* 0x010fca00030e060c */
[----:B------:R-:W-:Y:S04]  /*b2f80*/  STL [R1+0xad4], R7 ;  /* 0x000ad40701007387 */ /* 0x000fe80000100800 */
[----:B------:R1:W-:Y:S04]  /*b2f90*/  STL.64 [R1+0x3488], R28 ;  /* 0x0034881c01007387 */ /* 0x0003e80000100a00 */
[----:B-1----:R-:W4:Y:S01]  /*b2fa0*/  LDL.LU R29, [R1+0x1ac] ;  /* 0x0001ac00011d7983 */ /* 0x002f220000300800 */
[----:B--2---:R-:W-:Y:S02]  /*b2fb0*/  SHF.R.S32.HI R4, RZ, 0x1f, R23 ;  /* 0x0000001fff047819 */ /* 0x004fe40000011417 */
[----:B------:R-:W-:-:S02]  /*b2fc0*/  IADD3 R6, P3, R23, R9, RZ ;  /* 0x0000000917067210 */ /* 0x000fc40007f7e0ff */
[----:B------:R-:W-:Y:S01]  /*b2fd0*/  IADD3 R22, P4, R23, R10, RZ ;  /* 0x0000000a17167210 */ /* 0x000fe20007f9e0ff */
[----:B------:R-:W-:Y:S02]  /*b2fe0*/  STL.64 [R1+0x3490], R20 ;  /* 0x0034901401007387 */ /* 0x000fe40000100a00 */
[C---:B------:R-:W-:Y:S02]  /*b2ff0*/  IMAD.X R7, R4.reuse, 0x1, R11, P3 ;  /* 0x0000000104077824 */ /* 0x040fe400018e060b */
[----:B------:R-:W-:-:S03]  /*b3000*/  IMAD.X R23, R4, 0x1, R12, P4 ;  /* 0x0000000104177824 */ /* 0x000fc600020e060c */
[----:B------:R1:W-:Y:S04]  /*b3010*/  STL.64 [R1+0xac8], R6 ;  /* 0x000ac80601007387 */ /* 0x0003e80000100a00 */
[----:B-1----:R-:W2:Y:S04]  /*b3020*/  LDL.LU.64 R6, [R1+0x34a0] ;  /* 0x0034a00001067983 */ /* 0x002ea80000300a00 */
[----:B------:R1:W-:Y:S04]  /*b3030*/  STL.64 [R1+0xac0], R22 ;  /* 0x000ac01601007387 */ /* 0x0003e80000100a00 */
[----:B-1----:R-:W5:Y:S01]  /*b3040*/  LDL.LU.64 R22, [R1+0x3498] ;  /* 0x0034980001167983 */ /* 0x002f620000300a00 */
        /* <DEDUP_REMOVED lines=9> */
[----:B------:R-:W2:Y:S04]  /*b30e0*/  LDL.LU R5, [R1+0x1a8] ;  /* 0x0001a80001057983 */ /* 0x000ea80000300800 */
[----:B------:R1:W-:Y:S04]  /*b30f0*/  STL.64 [R1+0x3480], R12 ;  /* 0x0034800c01007387 */ /* 0x0003e80000100a00 */
[----:B----4-:R-:W-:Y:S04]  /*b3100*/  STL.64 [R1+0x3470], R20 ;  /* 0x0034701401007387 */ /* 0x010fe80000100a00 */
[----:B---3--:R3:W-:Y:S04]  /*b3110*/  STL.64 [R1+0x3478], R28 ;  /* 0x0034781c01007387 */ /* 0x0087e80000100a00 */
[----:B-1----:R-:W4:Y:S01]  /*b3120*/  LDL.LU R13, [R1+0x1b4] ;  /* 0x0001b400010d7983 */ /* 0x002f220000300800 */
[----:B--2---:R-:W-:-:S02]  /*b3130*/  SHF.R.S32.HI R4, RZ, 0x1f, R5 ;  /* 0x0000001fff047819 */ /* 0x004fc40000011405 */
[CC--:B------:R-:W-:Y:S01]  /*b3140*/  IADD3 R12, P3, R5.reuse, R9.reuse, RZ ;  /* 0x00000009050c7210 */ /* 0x0c0fe20007f7e0ff */
[----:B------:R1:W-:Y:S04]  /*b3150*/  STL.64 [R1+0x3468], R2 ;  /* 0x0034680201007387 */ /* 0x0003e80000100a00 */
[----:B------:R-:W-:Y:S01]  /*b3160*/  STL.64 [R1+0x3460], R6 ;  /* 0x0034600601007387 */ /* 0x000fe20000100a00 */
[----:B---3--:R-:W-:Y:S02]  /*b3170*/  IADD3 R28, P4, R5, R10, RZ ;  /* 0x0000000a051c7210 */ /* 0x008fe40007f9e0ff */
[----:B----4-:R-:W-:Y:S02]  /*b3180*/  SHF.R.S32.HI R5, RZ, 0x1f, R13 ;  /* 0x0000001fff057819 */ /* 0x010fe4000001140d */
[----:B------:R-:W-:-:S02]  /*b3190*/  IADD3 R20, P5, R13, R9, RZ ;  /* 0x000000090d147210 */ /* 0x000fc40007fbe0ff */
[----:B-1----:R-:W-:Y:S01]  /*b31a0*/  IADD3 R2, P6, R13, R10, RZ ;  /* 0x0000000a0d027210 */ /* 0x002fe20007fde0ff */
[----:B------:R-:W-:-:S05]  /*b31b0*/  IMAD.X R13, R4, 0x1, R11, P3 ;  /* 0x00000001040d7824 */ /* 0x000fca00018e060b */
[----:B------:R1:W-:Y:S04]  /*b31c0*/  STL.64 [R1+0xaa8], R12 ;  /* 0x000aa80c01007387 */ /* 0x0003e80000100a00 */
[----:B-1----:R-:W2:Y:S01]  /*b31d0*/  LDL.LU.64 R12, [R1+0x3480] ;  /* 0x00348000010c7983 */ /* 0x002ea20000300a00 */
[C---:B------:R-:W-:Y:S02]  /*b31e0*/  IMAD.X R21, R5.reuse, 0x1, R11, P5 ;  /* 0x0000000105157824 */ /* 0x040fe400028e060b */
[--C-:B--2---:R-:W-:Y:S02]  /*b31f0*/  IMAD.X R29, R4, 0x1, R12.reuse, P4 ;  /* 0x00000001041d7824 */ /* 0x104fe400020e060c */
[----:B------:R-:W-:Y:S01]  /*b3200*/  IMAD.X R3, R5, 0x1, R12, P6 ;  /* 0x0000000105037824 */ /* 0x000fe200030e060c */
[----:B------:R-:W-:-:S02]  /*b3210*/  IADD3 R6, P4, R8, R10, RZ ;  /* 0x0000000a08067210 */ /* 0x000fc40007f9e0ff */
[----:B------:R1:W-:Y:S04]  /*b3220*/  STL.64 [R1+0xaa0], R28 ;  /* 0x000aa01c01007387 */ /* 0x0003e80000100a00 */
[----:B-1----:R-:W2:Y:S04]  /*b3230*/  LDL.LU.64 R28, [R1+0x3478] ;  /* 0x00347800011c7983 */ /* 0x002ea80000300a00 */
[----:B------:R1:W-:Y:S04]  /*b3240*/  STL.64 [R1+0xa98], R20 ;  /* 0x000a981401007387 */ /* 0x0003e80000100a00 */
[----:B-1----:R-:W3:Y:S04]  /*b3250*/  LDL.LU.64 R20, [R1+0x3470] ;  /* 0x0034700001147983 */ /* 0x002ee80000300a00 */
[----:B------:R1:W-:Y:S04]  /*b3260*/  STL.64 [R1+0xa90], R2 ;  /* 0x000a900201007387 */ /* 0x0003e80000100a00 */
[----:B-1----:R-:W4:Y:S04]  /*b3270*/  LDL.LU.64 R2, [R1+0x3468] ;  /* 0x0034680001027983 */ /* 0x002f280000300a00 */
[----:B------:R1:W-:Y:S04]  /*b3280*/  STL.64 [R1+0x3458], R12 ;  /* 0x0034580c01007387 */ /* 0x0003e80000100a00 */
[----:B-1----:R-:W5:Y:S04]  /*b3290*/  LDL.LU R13, [R1+0x1bc] ;  /* 0x0001bc00010d7983 */ /* 0x002f680000300800 */
[----:B------:R1:W-:Y:S04]  /*b32a0*/  STL [R1+0xa80], R6 ;  /* 0x000a800601007387 */ /* 0x0003e80000100800 */
[----:B-1----:R-:W2:Y:S01]  /*b32b0*/  LDL.LU.64 R6, [R1+0x3460] ;  /* 0x0034600001067983 */ /* 0x002ea20000300a00 */
[----:B------:R-:W-:-:S02]  /*b32c0*/  SHF.R.S32.HI R4, RZ, 0x1f, R8 ;  /* 0x0000001fff047819 */ /* 0x000fc40000011408 */
[-C--:B------:R-:W-:Y:S02]  /*b32d0*/  IADD3 R12, P3, R8, R9.reuse, RZ ;  /* 0x00000009080c7210 */ /* 0x080fe40007f7e0ff */
[----:B-----5:R-:W-:Y:S01]  /*b32e0*/  SHF.R.S32.HI R5, RZ, 0x1f, R13 ;  /* 0x0000001fff057819 */ /* 0x020fe2000001140d */
[----:B--2---:R1:W-:Y:S04]  /*b32f0*/  STL.64 [R1+0x3450], R6 ;  /* 0x0034500601007387 */ /* 0x0043e80000100a00 */
[----:B-1----:R0:W2:Y:S04]  /*b3300*/  LDL.64 R6, [R1+0xa80] ;  /* 0x000a800001067983 */ /* 0x0020a80000100a00 */
[----:B------:R1:W-:Y:S04]  /*b3310*/  STL.64 [R1+0x3448], R24 ;  /* 0x0034481801007387 */ /* 0x0003e80000100a00 */
[----:B------:R-:W5:Y:S01]  /*b3320*/  LDL.LU R8, [R1+0x1c4] ;  /* 0x0001c40001087983 */ /* 0x000f620000300800 */
[----:B-1----:R-:W-:-:S05]  /*b3330*/  IADD3 R24, P5, R13, R9, RZ ;  /* 0x000000090d187210 */ /* 0x002fca0007fbe0ff */
[----:B------:R1:W-:Y:S02]  /*b3340*/  STL [R1+0xa78], R24 ;  /* 0x000a781801007387 */ /* 0x0003e40000100800 */
[----:B-1----:R-:W-:Y:S01]  /*b3350*/  IADD3 R24, P6, R13, R10, RZ ;  /* 0x0000000a0d187210 */ /* 0x002fe20007fde0ff */
[----:B------:R-:W-:-:S05]  /*b3360*/  IMAD.X R13, R4, 0x1, R11, P3 ;  /* 0x00000001040d7824 */ /* 0x000fca00018e060b */
[----:B------:R1:W-:Y:S04]  /*b3370*/  STL.64 [R1+0xa88], R12 ;  /* 0x000a880c01007387 */ /* 0x0003e80000100a00 */
[----:B-1----:R-:W2:Y:S04]  /*b3380*/  LDL.LU.64 R12, [R1+0x3458] ;  /* 0x00345800010c7983 */ /* 0x002ea80000300a00 */
[----:B---3--:R1:W-:Y:S04]  /*b3390*/  STL.64 [R1+0x3438], R20 ;  /* 0x0034381401007387 */ /* 0x0083e80000100a00 */
[----:B-1----:R-:W3:Y:S04]  /*b33a0*/  LDL.LU R20, [R1+0x1b8] ;  /* 0x0001b80001147983 */ /* 0x002ee80000300800 */
[----:B------:R-:W-:Y:S04]  /*b33b0*/  STL [R1+0x3440], R21 ;  /* 0x0034401501007387 */ /* 0x000fe80000100800 */
[----:B------:R1:W-:Y:S04]  /*b33c0*/  STL.64 [R1+0x3430], R28 ;  /* 0x0034301c01007387 */ /* 0x0003e80000100a00 */
[----:B-1----:R0:W4:Y:S01]  /*b33d0*/  LDL.64 R28, [R1+0xa78] ;  /* 0x000a7800011c7983 */ /* 0x0021220000100a00 */
[----:B--2---:R-:W-:-:S05]  /*b33e0*/  IMAD.X R7, R4, 0x1, R12, P4 ;  /* 0x0000000104077824 */ /* 0x004fca00020e060c */
[----:B------:R1:W-:Y:S04]  /*b33f0*/  STL [R1+0xa84], R7 ;  /* 0x000a840701007387 */ /* 0x0003e80000100800 */
[----:B-1----:R-:W2:Y:S01]  /*b3400*/  LDL.LU.64 R6, [R1+0x3450] ;  /* 0x0034500001067983 */ /* 0x002ea20000300a00 */
[----:B------:R-:W-:Y:S01]  /*b3410*/  IMAD.X R25, R5, 0x1, R12, P6 ;  /* 0x0000000105197824 */ /* 0x000fe200030e060c */
[----:B---3--:R-:W-:-:S04]  /*b3420*/  SHF.R.S32.HI R4, RZ, 0x1f, R20 ;  /* 0x0000001fff047819 */ /* 0x008fc80000011414 */
[----:B------:R1:W-:Y:S01]  /*b3430*/  STL.64 [R1+0xa70], R24 ;  /* 0x000a701801007387 */ /* 0x0003e20000100a00 */
[----:B----4-:R-:W-:Y:S01]  /*b3440*/  IMAD.X R29, R5, 0x1, R11, P5 ;  /* 0x00000001051d7824 */ /* 0x010fe200028e060b */
[----:B------:R-:W-:-:S04]  /*b3450*/  IADD3 R28, P3, R20, R9, RZ ;  /* 0x00000009141c7210 */ /* 0x000fc80007f7e0ff */
[----:B------:R-:W-:Y:S04]  /*b3460*/  STL [R1+0xa7c], R29 ;  /* 0x000a7c1d01007387 */ /* 0x000fe80000100800 */
[----:B-1----:R-:W3:Y:S04]  /*b3470*/  LDL.LU.64 R24, [R1+0x3448] ;  /* 0x0034480001187983 */ /* 0x002ee80000300a00 */
[----:B--2---:R1:W-:Y:S02]  /*b3480*/  STL.64 [R1+0x3428], R6 ;  /* 0x0034280601007387 */ /* 0x0043e40000100a00 */
[----:B-1----:R-:W-:-:S02]  /*b3490*/  IADD3 R6, P4, R20, R10, RZ ;  /* 0x0000000a14067210 */ /* 0x002fc40007f9e0ff */
[----:B-----5:R-:W-:-:S05]  /*b34a0*/  IADD3 R20, P5, R8, R9, RZ ;  /* 0x0000000908147210 */ /* 0x020fca0007fbe0ff */
[----:B------:R1:W-:Y:S04]  /*b34b0*/  STL [R1+0xa58], R20 ;  /* 0x000a581401007387 */ /* 0x0003e80000100800 */
[----:B------:R0:W2:Y:S01]  /*b34c0*/  LDL.LU R21, [R1+0x3440] ;  /* 0x0034400001157983 */ /* 0x0000a20000300800 */
[----:B------:R-:W-:Y:S01]  /*b34d0*/  IMAD.X R29, R4, 0x1, R11, P3 ;  /* 0x00000001041d7824 */ /* 0x000fe200018e060b */
[----:B------:R-:W-:Y:S02]  /*b34e0*/  SHF.R.S32.HI R5, RZ, 0x1f, R8 ;  /* 0x0000001fff057819 */ /* 0x000fe40000011408 */
[----:B-1----:R-:W-:-:S05]  /*b34f0*/  IADD3 R20, P6, R8, R10, RZ ;  /* 0x0000000a08147210 */ /* 0x002fca0007fde0ff */
[----:B------:R2:W-:Y:S04]  /*b3500*/  STL [R1+0xa50], R20 ;  /* 0x000a501401007387 */ /* 0x0005e80000100800 */
[----:B--2---:R-:W2:Y:S04]  /*b3510*/  LDL.LU.64 R20, [R1+0x3438] ;  /* 0x0034380001147983 */ /* 0x004ea80000300a00 */
[----:B------:R-:W4:Y:S04]  /*b3520*/  LDL.LU R8, [R1+0x1cc] ;  /* 0x0001cc0001087983 */ /* 0x000f280000300800 */
[----:B------:R1:W-:Y:S04]  /*b3530*/  STL.64 [R1+0xa68], R28 ;  /* 0x000a681c01007387 */ /* 0x0003e80000100a00 */
[----:B-1----:R-:W5:Y:S01]  /*b3540*/  LDL.LU.64 R28, [R1+0x3430] ;  /* 0x00343000011c7983 */ /* 0x002f620000300a00 */
[----:B------:R-:W-:-:S03]  /*b3550*/  IMAD.X R7, R4, 0x1, R12, P4 ;  /* 0x0000000104077824 */ /* 0x000fc600020e060c */
[----:B-----5:R1:W-:Y:S04]  /*b3560*/  STL.64 [R1+0x3420], R28 ;  /* 0x0034201c01007387 */ /* 0x0203e80000100a00 */
[----:B-1----:R-:W5:Y:S04]  /*b3570*/  LDL.LU R28, [R1+0x1c0] ;  /* 0x0001c000011c7983 */ /* 0x002f680000300800 */
[----:B------:R1:W-:Y:S04]  /*b3580*/  STL.64 [R1+0x3418], R2 ;  /* 0x0034180201007387 */ /* 0x0003e80000100a00 */
[----:B-1----:R0:W3:Y:S04]  /*b3590*/  LDL.64 R2, [R1+0xa50] ;  /* 0x000a500001027983 */ /* 0x0020e80000100a00 */
[----:B------:R1:W-:Y:S04]  /*b35a0*/  STL.64 [R1+0xa60], R6 ;  /* 0x000a600601007387 */ /* 0x0003e80000100a00 */
[----:B-1----:R-:W2:Y:S04]  /*b35b0*/  LDL.LU.64 R6, [R1+0x3428] ;  /* 0x0034280001067983 */ /* 0x002ea80000300a00 */
[----:B--2---:R1:W-:Y:S04]  /*b35c0*/  STL.64 [R1+0x3408], R6 ;  /* 0x0034080601007387 */ /* 0x0043e80000100a00 */
[----:B-1----:R0:W2:Y:S01]  /*b35d0*/  LDL.64 R6, [R1+0xa58] ;  /* 0x000a580001067983 */ /* 0x0020a20000100a00 */
[----:B---3--:R-:W-:Y:S01]  /*b35e0*/  IMAD.X R3, R5, 0x1, R12, P6 ;  /* 0x0000000105037824 */ /* 0x008fe200030e060c */
[----:B-----5:R-:W-:-:S02]  /*b35f0*/  SHF.R.S32.HI R4, RZ, 0x1f, R28 ;  /* 0x0000001fff047819 */ /* 0x020fc4000001141c */
[----:B------:R-:W-:Y:S01]  /*b3600*/  IADD3 R2, P3, R28, R9, RZ ;  /* 0x000000091c027210 */ /* 0x000fe20007f7e0ff */
[----:B--2---:R-:W-:-:S05]  /*b3610*/  IMAD.X R7, R5, 0x1, R11, P5 ;  /* 0x0000000105077824 */ /* 0x004fca00028e060b */
[----:B------:R-:W-:Y:S04]  /*b3620*/  STL [R1+0xa5c], R7 ;  /* 0x000a5c0701007387 */ /* 0x000fe80000100800 */
[----:B------:R1:W-:Y:S04]  /*b3630*/  STL.64 [R1+0x3410], R26 ;  /* 0x0034101a01007387 */ /* 0x0003e80000100a00 */
[----:B------:R2:W-:Y:S01]  /*b3640*/  STL [R1+0xa54], R3 ;  /* 0x000a540301007387 */ /* 0x0005e20000100800 */
[----:B----4-:R-:W-:Y:S02]  /*b3650*/  SHF.R.S32.HI R5, RZ, 0x1f, R8 ;  /* 0x0000001fff057819 */ /* 0x010fe40000011408 */
[----:B------:R-:W-:-:S02]  /*b3660*/  IADD3 R6, P5, R8, R9, RZ ;  /* 0x0000000908067210 */ /* 0x000fc40007fbe0ff */
[-C--:B-1----:R-:W-:Y:S02]  /*b3670*/  IADD3 R26, P4, R28, R10.reuse, RZ ;  /* 0x0000000a1c1a7210 */ /* 0x082fe40007f9e0ff */
[----:B------:R-:W-:Y:S01]  /*b3680*/  IADD3 R28, P6, R8, R10, RZ ;  /* 0x0000000a081c7210 */ /* 0x000fe20007fde0ff */
[C-C-:B--2---:R-:W-:Y:S02]  /*b3690*/  IMAD.X R3, R4.reuse, 0x1, R11.reuse, P3 ;  /* 0x0000000104037824 */ /* 0x144fe400018e060b */
[C---:B------:R-:W-:Y:S02]  /*b36a0*/  IMAD.X R7, R5.reuse, 0x1, R11, P5 ;  /* 0x0000000105077824 */ /* 0x040fe400028e060b */
[--C-:B------:R-:W-:Y:S01]  /*b36b0*/  IMAD.X R27, R4, 0x1, R12.reuse, P4 ;  /* 0x00000001041b7824 */ /* 0x100fe200020e060c */
[----:B------:R1:W-:Y:S04]  /*b36c0*/  STL [R1+0xa30], R28 ;  /* 0x000a301c01007387 */ /* 0x0003e80000100800 */
[----:B-1----:R-:W2:Y:S04]  /*b36d0*/  LDL.LU.64 R28, [R1+0x3420] ;  /* 0x00342000011c7983 */ /* 0x002ea80000300a00 */
[----:B------:R1:W-:Y:S04]  /*b36e0*/  STL.64 [R1+0xa48], R2 ;  /* 0x000a480201007387 */ /* 0x0003e80000100a00 */
[----:B-1----:R-:W3:Y:S04]  /*b36f0*/  LDL.LU.64 R2, [R1+0x3418] ;  /* 0x0034180001027983 */ /* 0x002ee80000300a00 */
[----:B------:R-:W4:Y:S04]  /*b3700*/  LDL.LU R8, [R1+0x1d4] ;  /* 0x0001d40001087983 */ /* 0x000f280000300800 */
[----:B------:R1:W-:Y:S04]  /*b3710*/  STL.64 [R1+0xa40], R26 ;  /* 0x000a401a01007387 */ /* 0x0003e80000100a00 */
[----:B-1----:R-:W5:Y:S04]  /*b3720*/  LDL.LU.64 R26, [R1+0x3410] ;  /* 0x00341000011a7983 */ /* 0x002f680000300a00 */
[----:B------:R1:W-:Y:S04]  /*b3730*/  STL.64 [R1+0xa38], R6 ;  /* 0x000a380601007387 */ /* 0x0003e80000100a00 */
[----:B-1----:R-:W2:Y:S04]  /*b3740*/  LDL.LU.64 R6, [R1+0x3408] ;  /* 0x0034080001067983 */ /* 0x002ea80000300a00 */
[----:B--2---:R1:W-:Y:S04]  /*b3750*/  STL.64 [R1+0x33f8], R6 ;  /* 0x0033f80601007387 */ /* 0x0043e80000100a00 */
[----:B-1----:R0:W2:Y:S02]  /*b3760*/  LDL.64 R6, [R1+0xa30] ;  /* 0x000a300001067983 */ /* 0x0020a40000100a00 */
[----:B--2---:R-:W-:-:S02]  /*b3770*/  IMAD.X R7, R5, 0x1, R12, P6 ;  /* 0x0000000105077824 */ /* 0x004fc400030e060c */
[----:B------:R-:W2:Y:S04]  /*b3780*/  LDL.LU R5, [R1+0x1c8] ;  /* 0x0001c80001057983 */ /* 0x000ea80000300800 */
[----:B------:R4:W-:Y:S04]  /*b3790*/  STL.64 [R1+0x3400], R12 ;  /* 0x0034000c01007387 */ /* 0x0009e80000100a00 */
[----:B------:R-:W-:Y:S04]  /*b37a0*/  STL [R1+0xa34], R7 ;  /* 0x000a340701007387 */ /* 0x000fe80000100800 */
[----:B------:R1:W-:Y:S01]  /*b37b0*/  STL.64 [R1+0x33e8], R24 ;  /* 0x0033e81801007387 */ /* 0x0003e20000100a00 */
[----:B----4-:R-:W-:-:S02]  /*b37c0*/  IADD3 R12, P6, R8, R10, RZ ;  /* 0x0000000a080c7210 */ /* 0x010fc40007fde0ff */
[----:B--2---:R-:W-:Y:S02]  /*b37d0*/  SHF.R.S32.HI R4, RZ, 0x1f, R5 ;  /* 0x0000001fff047819 */ /* 0x004fe40000011405 */
[CC--:B------:R-:W-:Y:S02]  /*b37e0*/  IADD3 R6, P3, R5.reuse, R9.reuse, RZ ;  /* 0x0000000905067210 */ /* 0x0c0fe40007f7e0ff */
[----:B-1----:R-:W-:Y:S02]  /*b37f0*/  IADD3 R24, P4, R5, R10, RZ ;  /* 0x0000000a05187210 */ /* 0x002fe40007f9e0ff */
[----:B------:R-:W-:Y:S01]  /*b3800*/  SHF.R.S32.HI R5, RZ, 0x1f, R8 ;  /* 0x0000001fff057819 */ /* 0x000fe20000011408 */
[----:B------:R-:W-:Y:S02]  /*b3810*/  IMAD.X R7, R4, 0x1, R11, P3 ;  /* 0x0000000104077824 */ /* 0x000fe400018e060b */
[----:B------:R-:W-:Y:S04]  /*b3820*/  STL [R1+0xa20], R24 ;  /* 0x000a201801007387 */ /* 0x000fe80000100800 */
[----:B------:R-:W-:Y:S04]  /*b3830*/  STL.64 [R1+0x33f0], R20 ;  /* 0x0033f01401007387 */ /* 0x000fe80000100a00 */
[----:B------:R1:W-:Y:S04]  /*b3840*/  STL [R1+0xa10], R12 ;  /* 0x000a100c01007387 */ /* 0x0003e80000100800 */
[----:B-1----:R-:W2:Y:S01]  /*b3850*/  LDL.LU.64 R12, [R1+0x3400] ;  /* 0x00340000010c7983 */ /* 0x002ea20000300a00 */
[----:B------:R-:W-:Y:S01]  /*b3860*/  IMAD.MOV.U32 R20, RZ, RZ, R24 ;  /* 0x000000ffff147224 */ /* 0x000fe200078e0018 */
[----:B------:R-:W-:-:S02]  /*b3870*/  IADD3 R24, P5, R8, R9, RZ ;  /* 0x0000000908187210 */ /* 0x000fc40007fbe0ff */
[----:B------:R-:W4:Y:S04]  /*b3880*/  LDL.LU R8, [R1+0x1dc] ;  /* 0x0001dc0001087983 */ /* 0x000f280000300800 */
[----:B------:R1:W-:Y:S04]  /*b3890*/  STL.64 [R1+0xa28], R6 ;  /* 0x000a280601007387 */ /* 0x0003e80000100a00 */
[----:B-1----:R-:W3:Y:S01]  /*b38a0*/  LDL.LU.64 R6, [R1+0x33f8] ;  /* 0x0033f80001067983 */ /* 0x002ee20000300a00 */
[----:B------:R-:W-:Y:S02]  /*b38b0*/  IMAD.MOV.U32 R21, RZ, RZ, R25 ;  /* 0x000000ffff157224 */ /* 0x000fe400078e0019 */
[----:B------:R-:W-:-:S02]  /*b38c0*/  IMAD.X R25, R5, 0x1, R11, P5 ;  /* 0x0000000105197824 */ /* 0x000fc400028e060b */
[----:B--2---:R-:W-:Y:S01]  /*b38d0*/  IMAD.X R21, R4, 0x1, R12, P4 ;  /* 0x0000000104157824 */ /* 0x004fe200020e060c */
[----:B---3--:R1:W-:Y:S04]  /*b38e0*/  STL.64 [R1+0x33d0], R6 ;  /* 0x0033d00601007387 */ /* 0x0083e80000100a00 */
[----:B-1----:R-:W2:Y:S04]  /*b38f0*/  LDL.LU R7, [R1+0x1d0] ;  /* 0x0001d00001077983 */ /* 0x002ea80000300800 */
[----:B------:R1:W-:Y:S04]  /*b3900*/  STL [R1+0xa24], R21 ;  /* 0x000a241501007387 */ /* 0x0003e80000100800 */
[----:B-1----:R-:W3:Y:S04]  /*b3910*/  LDL.LU.64 R20, [R1+0x33f0] ;  /* 0x0033f00001147983 */ /* 0x002ee80000300a00 */
[----:B------:R1:W-:Y:S04]  /*b3920*/  STL.64 [R1+0xa18], R24 ;  /* 0x000a181801007387 */ /* 0x0003e80000100a00 */
[----:B-1----:R-:W4:Y:S04]  /*b3930*/  LDL.LU.64 R24, [R1+0x33e8] ;  /* 0x0033e80001187983 */ /* 0x002f280000300a00 */
[----:B-----5:R1:W-:Y:S04]  /*b3940*/  STL.64 [R1+0x33d8], R26 ;  /* 0x0033d81a01007387 */ /* 0x0203e80000100a00 */
[----:B-1----:R0:W5:Y:S01]  /*b3950*/  LDL.64 R26, [R1+0xa10] ;  /* 0x000a1000011a7983 */ /* 0x0021620000100a00 */
[----:B--2---:R-:W-:-:S02]  /*b3960*/  SHF.R.S32.HI R4, RZ, 0x1f, R7 ;  /* 0x0000001fff047819 */ /* 0x004fc40000011407 */
[-C--:B------:R-:W-:Y:S01]  /*b3970*/  IADD3 R6, P4, R7, R10.reuse, RZ ;  /* 0x0000000a07067210 */ /* 0x080fe20007f9e0ff */
[----:B----4-:R1:W-:Y:S01]  /*b3980*/  STL.64 [R1+0x33e0], R24 ;  /* 0x0033e01801007387 */ /* 0x0103e20000100a00 */
[--C-:B-----5:R-:W-:Y:S01]  /*b3990*/  IMAD.X R27, R5, 0x1, R12.reuse, P6 ;  /* 0x00000001051b7824 */ /* 0x120fe200030e060c */
[----:B------:R-:W-:Y:S02]  /*b39a0*/  IADD3 R26, P3, R7, R9, RZ ;  /* 0x00000009071a7210 */ /* 0x000fe40007f7e0ff */
[----:B-1----:R-:W-:Y:S02]  /*b39b0*/  IADD3 R24, P6, R8, R10, RZ ;  /* 0x0000000a08187210 */ /* 0x002fe40007fde0ff */
[----:B------:R1:W-:Y:S04]  /*b39c0*/  STL [R1+0xa14], R27 ;  /* 0x000a141b01007387 */ /* 0x0003e80000100800 */
[----:B------:R-:W-:Y:S01]  /*b39d0*/  STL.64 [R1+0x33c8], R2 ;  /* 0x0033c80201007387 */ /* 0x000fe20000100a00 */
[----:B------:R-:W-:-:S03]  /*b39e0*/  IMAD.X R7, R4, 0x1, R12, P4 ;  /* 0x0000000104077824 */ /* 0x000fc600020e060c */
[----:B------:R2:W-:Y:S01]  /*b39f0*/  STL [R1+0x9f0], R24 ;  /* 0x0009f01801007387 */ /* 0x0005e20000100800 */
[----:B-1----:R-:W-:-:S03]  /*b3a00*/  IMAD.X R27, R4, 0x1, R11, P3 ;  /* 0x00000001041b7824 */ /* 0x002fc600018e060b */
[----:B--2---:R-:W2:Y:S04]  /*b3a10*/  LDL.LU.64 R24, [R1+0x33e0] ;  /* 0x0033e00001187983 */ /* 0x004ea80000300a00 */
[----:B------:R1:W-:Y:S04]  /*b3a20*/  STL.64 [R1+0xa08], R26 ;  /* 0x000a081a01007387 */ /* 0x0003e80000100a00 */
[----:B-1----:R-:W4:Y:S04]  /*b3a30*/  LDL.LU.64 R26, [R1+0x33d8] ;  /* 0x0033d800011a7983 */ /* 0x002f280000300a00 */
[----:B------:R1:W-:Y:S04]  /*b3a40*/  STL.64 [R1+0xa00], R6 ;  /* 0x000a000601007387 */ /* 0x0003e80000100a00 */
[----:B-1----:R-:W5:Y:S01]  /*b3a50*/  LDL.LU.64 R6, [R1+0x33d0] ;  /* 0x0033d00001067983 */ /* 0x002f620000300a00 */
[----:B------:R-:W-:-:S02]  /*b3a60*/  SHF.R.S32.HI R5, RZ, 0x1f, R8 ;  /* 0x0000001fff057819 */ /* 0x000fc40000011408 */
[----:B------:R-:W-:Y:S01]  /*b3a70*/  IADD3 R2, P5, R8, R9, RZ ;  /* 0x0000000908027210 */ /* 0x000fe20007fbe0ff */
[----:B-----5:R1:W-:Y:S04]  /*b3a80*/  STL.64 [R1+0x33c0], R6 ;  /* 0x0033c00601007387 */ /* 0x0203e80000100a00 */
[----:B-1----:R-:W5:Y:S04]  /*b3a90*/  LDL.LU R6, [R1+0x1e4] ;  /* 0x0001e40001067983 */ /* 0x002f680000300800 */
[----:B--2---:R1:W-:Y:S04]  /*b3aa0*/  STL.64 [R1+0x33a8], R24 ;  /* 0x0033a81801007387 */ /* 0x0043e80000100a00 */
[----:B-1----:R-:W2:Y:S04]  /*b3ab0*/  LDL.LU R25, [R1+0x1d8] ;  /* 0x0001d80001197983 */ /* 0x002ea80000300800 */
[----:B---3--:R1:W-:Y:S04]  /*b3ac0*/  STL.64 [R1+0x33b0], R20 ;  /* 0x0033b01401007387 */ /* 0x0083e80000100a00 */
[----:B-1----:R0:W3:Y:S01]  /*b3ad0*/  LDL.64 R20, [R1+0x9f0] ;  /* 0x0009f00001147983 */ /* 0x0020e20000100a00 */
[----:B------:R-:W-:-:S05]  /*b3ae0*/  IMAD.X R3, R5, 0x1, R11, P5 ;  /* 0x0000000105037824 */ /* 0x000fca00028e060b */
[----:B------:R1:W-:Y:S04]  /*b3af0*/  STL.64 [R1+0x9f8], R2 ;  /* 0x0009f80201007387 */ /* 0x0003e80000100a00 */
[----:B-1----:R-:W4:Y:S04]  /*b3b00*/  LDL.LU.64 R2, [R1+0x33c8] ;  /* 0x0033c80001027983 */ /* 0x002f280000300a00 */
[----:B------:R1:W-:Y:S01]  /*b3b10*/  STL.64 [R1+0x33b8], R12 ;  /* 0x0033b80c01007387 */ /* 0x0003e20000100a00 */
[-C--:B-----5:R-:W-:Y:S02]  /*b3b20*/  IADD3 R24, P5, R6, R9.reuse, RZ ;  /* 0x0000000906187210 */ /* 0x0a0fe40007fbe0ff */
[----:B--2---:R-:W-:Y:S01]  /*b3b30*/  SHF.R.S32.HI R4, RZ, 0x1f, R25 ;  /* 0x0000001fff047819 */ /* 0x004fe20000011419 */
[----:B---3--:R-:W-:Y:S01]  /*b3b40*/  IMAD.X R21, R5, 0x1, R12, P6 ;  /* 0x0000000105157824 */ /* 0x008fe200030e060c */
[----:B-1----:R-:W-:-:S02]  /*b3b50*/  IADD3 R12, P3, R25, R9, RZ ;  /* 0x00000009190c7210 */ /* 0x002fc40007f7e0ff */
[----:B------:R-:W-:Y:S02]  /*b3b60*/  SHF.R.S32.HI R5, RZ, 0x1f, R6 ;  /* 0x0000001fff057819 */ /* 0x000fe40000011406 */
[----:B------:R-:W-:Y:S01]  /*b3b70*/  IADD3 R6, P6, R6, R10, RZ ;  /* 0x0000000a06067210 */ /* 0x000fe20007fde0ff */
[----:B------:R-:W-:Y:S01]  /*b3b80*/  STL [R1+0x9f4], R21 ;  /* 0x0009f41501007387 */ /* 0x000fe20000100800 */
[----:B------:R-:W-:-:S03]  /*b3b90*/  IMAD.X R13, R4, 0x1, R11, P3 ;  /* 0x00000001040d7824 */ /* 0x000fc600018e060b */
[----:B------:R-:W2:Y:S04]  /*b3ba0*/  LDL.LU R8, [R1+0x1e0] ;  /* 0x0001e00001087983 */ /* 0x000ea80000300800 */
[----:B------:R1:W-:Y:S04]  /*b3bb0*/  STL [R1+0x9d0], R6 ;  /* 0x0009d00601007387 */ /* 0x0003e80000100800 */
[----:B-1----:R-:W3:Y:S04]  /*b3bc0*/  LDL.LU.64 R6, [R1+0x33c0] ;  /* 0x0033c00001067983 */ /* 0x002ee80000300a00 */
[----:B------:R1:W-:Y:S04]  /*b3bd0*/  STL.64 [R1+0x9e8], R12 ;  /* 0x0009e80c01007387 */ /* 0x0003e80000100a00 */
[----:B-1----:R-:W5:Y:S01]  /*b3be0*/  LDL.LU.64 R12, [R1+0x33b8] ;  /* 0x0033b800010c7983 */ /* 0x002f620000300a00 */
[----:B------:R-:W-:-:S05]  /*b3bf0*/  IADD3 R20, P4, R25, R10, RZ ;  /* 0x0000000a19147210 */ /* 0x000fca0007f9e0ff */
[----:B-----5:R-:W-:-:S05]  /*b3c00*/  IMAD.X R21, R4, 0x1, R12, P4 ;  /* 0x0000000104157824 */ /* 0x020fca00020e060c */
[----:B------:R1:W-:Y:S04]  /*b3c10*/  STL.64 [R1+0x9e0], R20 ;  /* 0x0009e01401007387 */ /* 0x0003e80000100a00 */
[----:B-1----:R-:W5:Y:S01]  /*b3c20*/  LDL.LU.64 R20, [R1+0x33b0] ;  /* 0x0033b00001147983 */ /* 0x002f620000300a00 */
[----:B------:R-:W-:-:S05]  /*b3c30*/  IMAD.X R25, R5, 0x1, R11, P5 ;  /* 0x0000000105197824 */ /* 0x000fca00028e060b */
[----:B------:R1:W-:Y:S04]  /*b3c40*/  STL.64 [R1+0x9d8], R24 ;  /* 0x0009d81801007387 */ /* 0x0003e80000100a00 */
[----:B-1----:R-:W4:Y:S04]  /*b3c50*/  LDL.LU.64 R24, [R1+0x33a8] ;  /* 0x0033a80001187983 */ /* 0x002f280000300a00 */
[----:B-----5:R1:W-:Y:S04]  /*b3c60*/  STL.64 [R1+0x3390], R20 ;  /* 0x0033901401007387 */ /* 0x0203e80000100a00 */
[----:B-1----:R0:W5:Y:S04]  /*b3c70*/  LDL.64 R20, [R1+0x9d0] ;  /* 0x0009d00001147983 */ /* 0x0021680000100a00 */
[----:B------:R1:W-:Y:S01]  /*b3c80*/  STL.64 [R1+0x33a0], R12 ;  /* 0x0033a00c01007387 */ /* 0x0003e20000100a00 */
[----:B-----5:R-:W-:-:S05]  /*b3c90*/  IMAD.X R21, R5, 0x1, R12, P6 ;  /* 0x0000000105157824 */ /* 0x020fca00030e060c */
[----:B------:R-:W-:Y:S04]  /*b3ca0*/  STL [R1+0x9d4], R21 ;  /* 0x0009d41501007387 */ /* 0x000fe80000100800 */
[----:B------:R5:W-:Y:S04]  /*b3cb0*/  STL.64 [R1+0x3398], R18 ;  /* 0x0033981201007387 */ /* 0x000be80000100a00 */
[----:B-1----:R-:W4:Y:S01]  /*b3cc0*/  LDL.LU R13, [R1+0x1ec] ;  /* 0x0001ec00010d7983 */ /* 0x002f220000300800 */
[----:B--2---:R-:W-:Y:S02]  /*b3cd0*/  SHF.R.S32.HI R4, RZ, 0x1f, R8 ;  /* 0x0000001fff047819 */ /* 0x004fe40000011408 */
[----:B------:R-:W-:-:S02]  /*b3ce0*/  IADD3 R12, P3, R8, R9, RZ ;  /* 0x00000009080c7210 */ /* 0x000fc40007f7e0ff */
[-C--:B-----5:R-:W-:Y:S02]  /*b3cf0*/  IADD3 R18, P4, R8, R10.reuse, RZ ;  /* 0x0000000a08127210 */ /* 0x0a0fe40007f9e0ff */
[----:B------:R-:W2:Y:S04]  /*b3d00*/  LDL.LU R8, [R1+0x1e8] ;  /* 0x0001e80001087983 */ /* 0x000ea80000300800 */
[----:B---3--:R1:W-:Y:S01]  /*b3d10*/  STL.64 [R1+0x3388], R6 ;  /* 0x0033880601007387 */ /* 0x0083e20000100a00 */
[----:B----4-:R-:W-:Y:S02]  /*b3d20*/  SHF.R.S32.HI R5, RZ, 0x1f, R13 ;  /* 0x0000001fff057819 */ /* 0x010fe4000001140d */
[C---:B------:R-:W-:Y:S02]  /*b3d30*/  IADD3 R20, P5, R13.reuse, R9, RZ ;  /* 0x000000090d147210 */ /* 0x040fe40007fbe0ff */
[----:B-1----:R-:W-:Y:S01]  /*b3d40*/  IADD3 R6, P6, R13, R10, RZ ;  /* 0x0000000a0d067210 */ /* 0x002fe20007fde0ff */
[----:B------:R-:W-:-:S05]  /*b3d50*/  IMAD.X R13, R4, 0x1, R11, P3 ;  /* 0x00000001040d7824 */ /* 0x000fca00018e060b */
[----:B------:R1:W-:Y:S04]  /*b3d60*/  STL.64 [R1+0x9c8], R12 ;  /* 0x0009c80c01007387 */ /* 0x0003e80000100a00 */
[----:B-1----:R-:W3:Y:S01]  /*b3d70*/  LDL.LU.64 R12, [R1+0x33a0] ;  /* 0x0033a000010c7983 */ /* 0x002ee20000300a00 */
[----:B------:R-:W-:Y:S02]  /*b3d80*/  IMAD.X R21, R5, 0x1, R11, P5 ;  /* 0x0000000105157824 */ /* 0x000fe400028e060b */
[----:B---3--:R-:W-:-:S05]  /*b3d90*/  IMAD.X R19, R4, 0x1, R12, P4 ;  /* 0x0000000104137824 */ /* 0x008fca00020e060c */
[----:B------:R1:W-:Y:S04]  /*b3da0*/  STL.64 [R1+0x9c0], R18 ;  /* 0x0009c01201007387 */ /* 0x0003e80000100a00 */
[----:B-1----:R-:W3:Y:S04]  /*b3db0*/  LDL.LU.64 R18, [R1+0x3398] ;  /* 0x0033980001127983 */ /* 0x002ee80000300a00 */
[----:B------:R1:W-:Y:S04]  /*b3dc0*/  STL.64 [R1+0x9b8], R20 ;  /* 0x0009b81401007387 */ /* 0x0003e80000100a00 */
[----:B-1----:R-:W4:Y:S01]  /*b3dd0*/  LDL.LU.64 R20, [R1+0x3390] ;  /* 0x0033900001147983 */ /* 0x002f220000300a00 */
[----:B------:R-:W-:Y:S01]  /*b3de0*/  IMAD.X R7, R5, 0x1, R12, P6 ;  /* 0x0000000105077824 */ /* 0x000fe200030e060c */
[----:B--2---:R-:W-:-:S02]  /*b3df0*/  SHF.R.S32.HI R4, RZ, 0x1f, R8 ;  /* 0x0000001fff047819 */ /* 0x004fc40000011408 */
[----:B----4-:R-:W-:Y:S04]  /*b3e00*/  STL.64 [R1+0x3378], R20 ;  /* 0x0033781401007387 */ /* 0x010fe80000100a00 */
[----:B------:R1:W-:Y:S04]  /*b3e10*/  STL.64 [R1+0x9b0], R6 ;  /* 0x0009b00601007387 */ /* 0x0003e80000100a00 */
[----:B-1----:R-:W2:Y:S04]  /*b3e20*/  LDL.LU.64 R6, [R1+0x3388] ;  /* 0x0033880001067983 */ /* 0x002ea80000300a00 */
[----:B------:R1:W-:Y:S04]  /*b3e30*/  STL.64 [R1+0x3380], R12 ;  /* 0x0033800c01007387 */ /* 0x0003e80000100a00 */
[----:B------:R4:W-:Y:S01]  /*b3e40*/  STL.64 [R1+0x3368], R2 ;  /* 0x0033680201007387 */ /* 0x0009e20000100a00 */
[----:B------:R-:W-:-:S02]  /*b3e50*/  IADD3 R20, P4, R8, R10, RZ ;  /* 0x0000000a08147210 */ /* 0x000fc40007f9e0ff */
[----:B-1----:R-:W-:Y:S01]  /*b3e60*/  IADD3 R12, P3, R8, R9, RZ ;  /* 0x00000009080c7210 */ /* 0x002fe20007f7e0ff */
[----:B----4-:R-:W4:Y:S04]  /*b3e70*/  LDL.LU R3, [R1+0x1f4] ;  /* 0x0001f40001037983 */ /* 0x010f280000300800 */
[----:B------:R-:W-:Y:S01]  /*b3e80*/  IMAD.X R13, R4, 0x1, R11, P3 ;  /* 0x00000001040d7824 */ /* 0x000fe200018e060b */
[----:B--2---:R-:W-:Y:S04]  /*b3e90*/  STL.64 [R1+0x3370], R6 ;  /* 0x0033700601007387 */ /* 0x004fe80000100a00 */
[----:B------:R-:W2:Y:S04]  /*b3ea0*/  LDL.LU R8, [R1+0x1fc] ;  /* 0x0001fc0001087983 */ /* 0x000ea80000300800 */
[----:B------:R1:W-:Y:S04]  /*b3eb0*/  STL.64 [R1+0x9a8], R12 ;  /* 0x0009a80c01007387 */ /* 0x0003e80000100a00 */
[----:B-1----:R-:W5:Y:S01]  /*b3ec0*/  LDL.LU.64 R12, [R1+0x3380] ;  /* 0x00338000010c7983 */ /* 0x002f620000300a00 */
[----:B----4-:R-:W-:-:S02]  /*b3ed0*/  SHF.R.S32.HI R5, RZ, 0x1f, R3 ;  /* 0x0000001fff057819 */ /* 0x010fc40000011403 */
[----:B------:R-:W-:Y:S01]  /*b3ee0*/  IADD3 R6, P5, R3, R9, RZ ;  /* 0x0000000903067210 */ /* 0x000fe20007fbe0ff */
[----:B-----5:R-:W-:-:S05]  /*b3ef0*/  IMAD.X R21, R4, 0x1, R12, P4 ;  /* 0x0000000104157824 */ /* 0x020fca00020e060c */
[----:B------:R1:W-:Y:S04]  /*b3f00*/  STL.64 [R1+0x9a0], R20 ;  /* 0x0009a01401007387 */ /* 0x0003e80000100a00 */
[----:B-1----:R-:W4:Y:S01]  /*b3f10*/  LDL.LU.64 R20, [R1+0x3378] ;  /* 0x0033780001147983 */ /* 0x002f220000300a00 */
[----:B------:R-:W-:Y:S01]  /*b3f20*/  IMAD.X R7, R5, 0x1, R11, P5 ;  /* 0x0000000105077824 */ /* 0x000fe200028e060b */
[----:B------:R-:W-:Y:S02]  /*b3f30*/  IADD3 R2, P6, R3, R10, RZ ;  /* 0x0000000a03027210 */ /* 0x000fe40007fde0ff */
[----:B----4-:R1:W-:Y:S04]  /*b3f40*/  STL.64 [R1+0x3358], R20 ;  /* 0x0033581401007387 */ /* 0x0103e80000100a00 */
[----:B-1----:R-:W4:Y:S04]  /*b3f50*/  LDL.LU R21, [R1+0x1f0] ;  /* 0x0001f00001157983 */ /* 0x002f280000300800 */
[----:B------:R1:W-:Y:S04]  /*b3f60*/  STL.64 [R1+0x998], R6 ;  /* 0x0009980601007387 */ /* 0x0003e80000100a00 */
[----:B-1----:R-:W5:Y:S01]  /*b3f70*/  LDL.LU.64 R6, [R1+0x3370] ;  /* 0x0033700001067983 */ /* 0x002f620000300a00 */
[----:B------:R-:W-:-:S05]  /*b3f80*/  IMAD.X R3, R5, 0x1, R12, P6 ;  /* 0x0000000105037824 */ /* 0x000fca00030e060c */
[----:B------:R1:W-:Y:S01]  /*b3f90*/  STL.64 [R1+0x990], R2 ;  /* 0x0009900201007387 */ /* 0x0003e20000100a00 */
[----:B--2---:R-:W-:-:S03]  /*b3fa0*/  SHF.R.S32.HI R5, RZ, 0x1f, R8 ;  /* 0x0000001fff057819 */ /* 0x004fc60000011408 */
[----:B-1----:R-:W2:Y:S04]  /*b3fb0*/  LDL.LU.64 R2, [R1+0x3368] ;  /* 0x0033680001027983 */ /* 0x002ea80000300a00 */
[----:B------:R1:W-:Y:S01]  /*b3fc0*/  STL.64 [R1+0x3360], R12 ;  /* 0x0033600c01007387 */ /* 0x0003e20000100a00 */
[----:B----4-:R-:W-:Y:S02]  /*b3fd0*/  SHF.R.S32.HI R4, RZ, 0x1f, R21 ;  /* 0x0000001fff047819 */ /* 0x010fe40000011415 */
[----:B-1----:R-:W-:-:S05]  /*b3fe0*/  IADD3 R12, P3, R21, R9, RZ ;  /* 0x00000009150c7210 */ /* 0x002fca0007f7e0ff */
[----:B------:R-:W-:Y:S01]  /*b3ff0*/  IMAD.X R13, R4, 0x1, R11, P3 ;  /* 0x00000001040d7824 */ /* 0x000fe200018e060b */
[----:B-----5:R1:W-:Y:S02]  /*b4000*/  STL.64 [R1+0x3350], R6 ;  /* 0x0033500601007387 */ /* 0x0203e40000100a00 */
[----:B-1----:R-:W-:-:S05]  /*b4010*/  IADD3 R6, P5, R8, R9, RZ ;  /* 0x0000000908067210 */ /* 0x002fca0007fbe0ff */
[----:B------:R1:W-:Y:S02]  /*b4020*/  STL [R1+0x978], R6 ;  /* 0x0009780601007387 */ /* 0x0003e40000100800 */
[-C--:B-1----:R-:W-:Y:S02]  /*b4030*/  IADD3 R6, P6, R8, R10.reuse, RZ ;  /* 0x0000000a08067210 */ /* 0x082fe40007fde0ff */
[----:B------:R-:W4:Y:S04]  /*b4040*/  LDL.LU R8, [R1+0x204] ;  /* 0x0002040001087983 */ /* 0x000f280000300800 */
[----:B------:R1:W-:Y:S04]  /*b4050*/  STL.64 [R1+0x988], R12 ;  /* 0x0009880c01007387 */ /* 0x0003e80000100a00 */
[----:B-1----:R-:W5:Y:S01]  /*b4060*/  LDL.LU.64 R12, [R1+0x3360] ;  /* 0x00336000010c7983 */ /* 0x002f620000300a00 */
[----:B------:R-:W-:-:S05]  /*b4070*/  IADD3 R20, P4, R21, R10, RZ ;  /* 0x0000000a15147210 */ /* 0x000fca0007f9e0ff */
[----:B-----5:R-:W-:-:S05]  /*b4080*/  IMAD.X R21, R4, 0x1, R12, P4 ;  /* 0x0000000104157824 */ /* 0x020fca00020e060c */
[----:B------:R1:W-:Y:S04]  /*b4090*/  STL.64 [R1+0x980], R20 ;  /* 0x0009801401007387 */ /* 0x0003e80000100a00 */
[----:B-1----:R-:W5:Y:S01]  /*b40a0*/  LDL.LU.64 R20, [R1+0x3358] ;  /* 0x0033580001147983 */ /* 0x002f620000300a00 */
[----:B------:R-:W-:-:S03]  /*b40b0*/  IMAD.X R7, R5, 0x1, R12, P6 ;  /* 0x0000000105077824 */ /* 0x000fc600030e060c */
[----:B-----5:R1:W-:Y:S04]  /*b40c0*/  STL.64 [R1+0x3340], R20 ;  /* 0x0033401401007387 */ /* 0x0203e80000100a00 */
[----:B-1----:R0:W5:Y:S04]  /*b40d0*/  LDL.64 R20, [R1+0x978] ;  /* 0x0009780001147983 */ /* 0x0021680000100a00 */
[----:B------:R1:W-:Y:S04]  /*b40e0*/  STL.64 [R1+0x970], R6 ;  /* 0x0009700601007387 */ /* 0x0003e80000100a00 */
[----:B-1----:R-:W3:Y:S01]  /*b40f0*/  LDL.LU.64 R6, [R1+0x3350] ;  /* 0x0033500001067983 */ /* 0x002ee20000300a00 */
[----:B-----5:R-:W-:-:S05]  /*b4100*/  IMAD.X R21, R5, 0x1, R11, P5 ;  /* 0x0000000105157824 */ /* 0x020fca00028e060b */
[----:B------:R-:W-:Y:S04]  /*b4110*/  STL [R1+0x97c], R21 ;  /* 0x00097c1501007387 */ /* 0x000fe80000100800 */
[----:B------:R-:W5:Y:S04]  /*b4120*/  LDL.LU R5, [R1+0x1f8] ;  /* 0x0001f80001057983 */ /* 0x000f680000300800 */
[----:B------:R4:W-:Y:S04]  /*b4130*/  STL.64 [R1+0x3348], R12 ;  /* 0x0033480c01007387 */ /* 0x0009e80000100a00 */
[----:B--2---:R-:W-:Y:S04]  /*b4140*/  STL.64 [R1+0x3338], R2 ;  /* 0x0033380201007387 */ /* 0x004fe80000100a00 */
[----:B---3--:R1:W-:Y:S01]  /*b4150*/  STL.64 [R1+0x3330], R6 ;  /* 0x0033300601007387 */ /* 0x0083e20000100a00 */
[----:B----4-:R-:W-:-:S05]  /*b4160*/  IADD3 R12, P6, R8, R10, RZ ;  /* 0x0000000a080c7210 */ /* 0x010fca0007fde0ff */
[----:B------:R2:W-:Y:S01]  /*b4170*/  STL [R1+0x950], R12 ;  /* 0x0009500c01007387 */ /* 0x0005e20000100800 */
[----:B-1----:R-:W-:-:S03]  /*b4180*/  IADD3 R6, P5, R8, R9, RZ ;  /* 0x0000000908067210 */ /* 0x002fc60007fbe0ff */
[----:B--2---:R-:W2:Y:S01]  /*b4190*/  LDL.LU.64 R12, [R1+0x3348] ;  /* 0x00334800010c7983 */ /* 0x004ea20000300a00 */
[----:B-----5:R-:W-:Y:S02]  /*b41a0*/  SHF.R.S32.HI R4, RZ, 0x1f, R5 ;  /* 0x0000001fff047819 */ /* 0x020fe40000011405 */
[C---:B------:R-:W-:Y:S02]  /*b41b0*/  IADD3 R20, P3, R5.reuse, R9, RZ ;  /* 0x0000000905147210 */ /* 0x040fe40007f7e0ff */
[----:B------:R-:W-:Y:S02]  /*b41c0*/  IADD3 R2, P4, R5, R10, RZ ;  /* 0x0000000a05027210 */ /* 0x000fe40007f9e0ff */
[----:B------:R-:W-:Y:S02]  /*b41d0*/  SHF.R.S32.HI R5, RZ, 0x1f, R8 ;  /* 0x0000001fff057819 */ /* 0x000fe40000011408 */
[----:B------:R-:W3:Y:S01]  /*b41e0*/  LDL.LU R8, [R1+0x20c] ;  /* 0x00020c0001087983 */ /* 0x000ee20000300800 */
[----:B------:R-:W-:-:S05]  /*b41f0*/  IMAD.X R21, R4, 0x1, R11, P3 ;  /* 0x0000000104157824 */ /* 0x000fca00018e060b */
[----:B------:R1:W-:Y:S04]  /*b4200*/  STL.64 [R1+0x968], R20 ;  /* 0x0009681401007387 */ /* 0x0003e80000100a00 */
[----:B-1----:R-:W4:Y:S01]  /*b4210*/  LDL.LU.64 R20, [R1+0x3340] ;  /* 0x0033400001147983 */ /* 0x002f220000300a00 */
[----:B--2---:R-:W-:-:S03]  /*b4220*/  IMAD.X R3, R4, 0x1, R12, P4 ;  /* 0x0000000104037824 */ /* 0x004fc600020e060c */
[----:B----4-:R1:W-:Y:S04]  /*b4230*/  STL.64 [R1+0x3328], R20 ;  /* 0x0033281401007387 */ /* 0x0103e80000100a00 */
[----:B-1----:R-:W2:Y:S04]  /*b4240*/  LDL.LU R20, [R1+0x200] ;  /* 0x0002000001147983 */ /* 0x002ea80000300800 */
[----:B------:R1:W-:Y:S04]  /*b4250*/  STL.64 [R1+0x960], R2 ;  /* 0x0009600201007387 */ /* 0x0003e80000100a00 */
[----:B-1----:R-:W4:Y:S01]  /*b4260*/  LDL.LU.64 R2, [R1+0x3338] ;  /* 0x0033380001027983 */ /* 0x002f220000300a00 */
[----:B------:R-:W-:-:S03]  /*b4270*/  IMAD.X R7, R5, 0x1, R11, P5 ;  /* 0x0000000105077824 */ /* 0x000fc600028e060b */
[----:B----4-:R1:W-:Y:S04]  /*b4280*/  STL.64 [R1+0x3320], R2 ;  /* 0x0033200201007387 */ /* 0x0103e80000100a00 */
[----:B-1----:R0:W4:Y:S04]  /*b4290*/  LDL.64 R2, [R1+0x950] ;  /* 0x0009500001027983 */ /* 0x0021280000100a00 */
[----:B------:R1:W-:Y:S04]  /*b42a0*/  STL.64 [R1+0x958], R6 ;  /* 0x0009580601007387 */ /* 0x0003e80000100a00 */
[----:B-1----:R-:W5:Y:S01]  /*b42b0*/  LDL.LU.64 R6, [R1+0x3330] ;  /* 0x0033300001067983 */ /* 0x002f620000300a00 */
[----:B--2---:R-:W-:Y:S01]  /*b42c0*/  SHF.R.S32.HI R4, RZ, 0x1f, R20 ;  /* 0x0000001fff047819 */ /* 0x004fe20000011414 */
[----:B----4-:R-:W-:Y:S01]  /*b42d0*/  IMAD.X R3, R5, 0x1, R12, P6 ;  /* 0x0000000105037824 */ /* 0x010fe200030e060c */
[----:B------:R-:W-:-:S04]  /*b42e0*/  IADD3 R2, P3, R20, R9, RZ ;  /* 0x0000000914027210 */ /* 0x000fc80007f7e0ff */
[----:B------:R-:W-:Y:S04]  /*b42f0*/  STL [R1+0x954], R3 ;  /* 0x0009540301007387 */ /* 0x000fe80000100800 */
[----:B------:R1:W-:Y:S01]  /*b4300*/  STL.64 [R1+0x3318], R22 ;  /* 0x0033181601007387 */ /* 0x0003e20000100a00 */
[----:B---3--:R-:W-:-:S03]  /*b4310*/  SHF.R.S32.HI R5, RZ, 0x1f, R8 ;  /* 0x0000001fff057819 */ /* 0x008fc60000011408 */
[----:B-----5:R2:W-:Y:S01]  /*b4320*/  STL.64 [R1+0x3310], R6 ;  /* 0x0033100601007387 */ /* 0x0205e20000100a00 */
[-C--:B-1----:R-:W-:Y:S02]  /*b4330*/  IADD3 R22, P4, R20, R10.reuse, RZ ;  /* 0x0000000a14167210 */ /* 0x082fe40007f9e0ff */
[----:B------:R-:W-:Y:S01]  /*b4340*/  IADD3 R20, P6, R8, R10, RZ ;  /* 0x0000000a08147210 */ /* 0x000fe20007fde0ff */
[C---:B------:R-:W-:Y:S02]  /*b4350*/  IMAD.X R3, R4.reuse, 0x1, R11, P3 ;  /* 0x0000000104037824 */ /* 0x040fe400018e060b */
[----:B------:R-:W-:Y:S02]  /*b4360*/  IMAD.X R23, R4, 0x1, R12, P4 ;  /* 0x0000000104177824 */ /* 0x000fe400020e060c */
[----:B------:R1:W-:Y:S01]  /*b4370*/  STL [R1+0x930], R20 ;  /* 0x0009301401007387 */ /* 0x0003e20000100800 */
[----:B--2---:R-:W-:-:S03]  /*b4380*/  IADD3 R6, P5, R8, R9, RZ ;  /* 0x0000000908067210 */ /* 0x004fc60007fbe0ff */
[----:B-1----:R-:W2:Y:S04]  /*b4390*/  LDL.LU.64 R20, [R1+0x3328] ;  /* 0x0033280001147983 */ /* 0x002ea80000300a00 */
[----:B------:R-:W3:Y:S04]  /*b43a0*/  LDL.LU R8, [R1+0x214] ;  /* 0x0002140001087983 */ /* 0x000ee80000300800 */
[----:B------:R1:W-:Y:S04]  /*b43b0*/  STL.64 [R1+0x948], R2 ;  /* 0x0009480201007387 */ /* 0x0003e80000100a00 */
[----:B-1----:R-:W4:Y:S04]  /*b43c0*/  LDL.LU.64 R2, [R1+0x3320] ;  /* 0x0033200001027983 */ /* 0x002f280000300a00 */
[----:B------:R1:W-:Y:S04]  /*b43d0*/  STL.64 [R1+0x940], R22 ;  /* 0x0009401601007387 */ /* 0x0003e80000100a00 */
[----:B-1----:R-:W5:Y:S01]  /*b43e0*/  LDL.LU.64 R22, [R1+0x3318] ;  /* 0x0033180001167983 */ /* 0x002f620000300a00 */
[----:B------:R-:W-:-:S03]  /*b43f0*/  IMAD.X R7, R5, 0x1, R11, P5 ;  /* 0x0000000105077824 */ /* 0x000fc600028e060b */
[----:B----4-:R1:W-:Y:S04]  /*b4400*/  STL.64 [R1+0x3308], R2 ;  /* 0x0033080201007387 */ /* 0x0103e80000100a00 */
[----:B-1----:R-:W4:Y:S04]  /*b4410*/  LDL.LU R2, [R1+0x208] ;  /* 0x0002080001027983 */ /* 0x002f280000300800 */
[----:B-----5:R1:W-:Y:S04]  /*b4420*/  STL.64 [R1+0x32f8], R22 ;  /* 0x0032f81601007387 */ /* 0x0203e80000100a00 */
[----:B-1----:R0:W5:Y:S04]  /*b4430*/  LDL.64 R22, [R1+0x930] ;  /* 0x0009300001167983 */ /* 0x0021680000100a00 */
[----:B------:R1:W-:Y:S04]  /*b4440*/  STL.64 [R1+0x938], R6 ;  /* 0x0009380601007387 */ /* 0x0003e80000100a00 */
[----:B-1----:R-:W2:Y:S04]  /*b4450*/  LDL.LU.64 R6, [R1+0x3310] ;  /* 0x0033100001067983 */ /* 0x002ea80000300a00 */
[----:B------:R1:W-:Y:S01]  /*b4460*/  STL.64 [R1+0x3300], R12 ;  /* 0x0033000c01007387 */ /* 0x0003e20000100a00 */
[----:B----4-:R-:W-:Y:S01]  /*b4470*/  SHF.R.S32.HI R4, RZ, 0x1f, R2 ;  /* 0x0000001fff047819 */ /* 0x010fe20000011402 */
[----:B-----5:R-:W-:Y:S01]  /*b4480*/  IMAD.X R23, R5, 0x1, R12, P6 ;  /* 0x0000000105177824 */ /* 0x020fe200030e060c */
[----:B-1----:R-:W-:-:S02]  /*b4490*/  IADD3 R12, P3, R2, R9, RZ ;  /* 0x00000009020c7210 */ /* 0x002fc40007f7e0ff */
[-C--:B------:R-:W-:Y:S02]  /*b44a0*/  IADD3 R22, P4, R2, R10.reuse, RZ ;  /* 0x0000000a02167210 */ /* 0x080fe40007f9e0ff */
[----:B---3--:R-:W-:Y:S01]  /*b44b0*/  IADD3 R2, P6, R8, R10, RZ ;  /* 0x0000000a08027210 */ /* 0x008fe20007fde0ff */
[----:B------:R-:W-:Y:S01]  /*b44c0*/  STL [R1+0x934], R23 ;  /* 0x0009341701007387 */ /* 0x000fe20000100800 */
[----:B------:R-:W-:Y:S01]  /*b44d0*/  IMAD.X R13, R4, 0x1, R11, P3 ;  /* 0x00000001040d7824 */ /* 0x000fe200018e060b */
[----:B------:R-:W-:Y:S02]  /*b44e0*/  SHF.R.S32.HI R5, RZ, 0x1f, R8 ;  /* 0x0000001fff057819 */ /* 0x000fe40000011408 */
[----:B--2---:R-:W-:Y:S04]  /*b44f0*/  STL.64 [R1+0x32f0], R6 ;  /* 0x0032f00601007387 */ /* 0x004fe80000100a00 */
[----:B------:R1:W-:Y:S04]  /*b4500*/  STL [R1+0x910], R2 ;  /* 0x0009100201007387 */ /* 0x0003e80000100800 */
[----:B-1----:R-:W2:Y:S01]  /*b4510*/  LDL.LU.64 R2, [R1+0x3308] ;  /* 0x0033080001027983 */ /* 0x002ea20000300a00 */
[----:B------:R-:W-:-:S03]  /*b4520*/  IADD3 R6, P5, R8, R9, RZ ;  /* 0x0000000908067210 */ /* 0x000fc60007fbe0ff */
[----:B------:R-:W3:Y:S04]  /*b4530*/  LDL.LU R8, [R1+0x21c] ;  /* 0x00021c0001087983 */ /* 0x000ee80000300800 */
[----:B------:R1:W-:Y:S04]  /*b4540*/  STL.64 [R1+0x928], R12 ;  /* 0x0009280c01007387 */ /* 0x0003e80000100a00 */
[----:B-1----:R-:W4:Y:S02]  /*b4550*/  LDL.LU.64 R12, [R1+0x3300] ;  /* 0x00330000010c7983 */ /* 0x002f240000300a00 */
[----:B----4-:R-:W-:-:S05]  /*b4560*/  IMAD.X R23, R4, 0x1, R12, P4 ;  /* 0x0000000104177824 */ /* 0x010fca00020e060c */
[----:B------:R1:W-:Y:S04]  /*b4570*/  STL.64 [R1+0x920], R22 ;  /* 0x0009201601007387 */ /* 0x0003e80000100a00 */
[----:B-1----:R-:W4:Y:S01]  /*b4580*/  LDL.LU.64 R22, [R1+0x32f8] ;  /* 0x0032f80001167983 */ /* 0x002f220000300a00 */
[----:B------:R-:W-:-:S03]  /*b4590*/  IMAD.X R7, R5, 0x1, R11, P5 ;  /* 0x0000000105077824 */ /* 0x000fc600028e060b */
[----:B----4-:R1:W-:Y:S04]  /*b45a0*/  STL.64 [R1+0x32e0], R22 ;  /* 0x0032e01601007387 */ /* 0x0103e80000100a00 */
[----:B-1----:R-:W4:Y:S04]  /*b45b0*/  LDL.LU R23, [R1+0x210] ;  /* 0x0002100001177983 */ /* 0x002f280000300800 */
[----:B------:R1:W-:Y:S04]  /*b45c0*/  STL.64 [R1+0x32e8], R24 ;  /* 0x0032e81801007387 */ /* 0x0003e80000100a00 */
[----:B-1----:R0:W5:Y:S04]  /*b45d0*/  LDL.64 R24, [R1+0x910] ;  /* 0x0009100001187983 */ /* 0x0021680000100a00 */
[----:B------:R1:W-:Y:S04]  /*b45e0*/  STL.64 [R1+0x918], R6 ;  /* 0x0009180601007387 */ /* 0x0003e80000100a00 */
[----:B-1----:R-:W2:Y:S01]  /*b45f0*/  LDL.LU.64 R6, [R1+0x32f0] ;  /* 0x0032f00001067983 */ /* 0x002ea20000300a00 */
[----:B----4-:R-:W-:Y:S01]  /*b4600*/  SHF.R.S32.HI R4, RZ, 0x1f, R23 ;  /* 0x0000001fff047819 */ /* 0x010fe20000011417 */
[----:B-----5:R-:W-:Y:S01]  /*b4610*/  IMAD.X R25, R5, 0x1, R12, P6 ;  /* 0x0000000105197824 */ /* 0x020fe200030e060c */
[----:B------:R-:W-:Y:S01]  /*b4620*/  IADD3 R24, P3, R23, R9, RZ ;  /* 0x0000000917187210 */ /* 0x000fe20007f7e0ff */
[----:B--2---:R-:W-:Y:S04]  /*b4630*/  STL.64 [R1+0x32d0], R6 ;  /* 0x0032d00601007387 */ /* 0x004fe80000100a00 */
[----:B------:R1:W-:Y:S04]  /*b4640*/  STL [R1+0x914], R25 ;  /* 0x0009141901007387 */ /* 0x0003e80000100800 */
[----:B------:R-:W-:Y:S01]  /*b4650*/  STL.64 [R1+0x32d8], R20 ;  /* 0x0032d81401007387 */ /* 0x000fe20000100a00 */
[----:B-1----:R-:W-:-:S05]  /*b4660*/  IMAD.X R25, R4, 0x1, R11, P3 ;  /* 0x0000000104197824 */ /* 0x002fca00018e060b */
[----:B------:R1:W-:Y:S04]  /*b4670*/  STL.64 [R1+0x908], R24 ;  /* 0x0009081801007387 */ /* 0x0003e80000100a00 */
[----:B-1----:R-:W2:Y:S01]  /*b4680*/  LDL.LU.64 R24, [R1+0x32e8] ;  /* 0x0032e80001187983 */ /* 0x002ea20000300a00 */
[-C--:B------:R-:W-:Y:S02]  /*b4690*/  IADD3 R22, P4, R23, R10.reuse, RZ ;  /* 0x0000000a17167210 */ /* 0x080fe40007f9e0ff */
[----:B---3--:R-:W-:Y:S02]  /*b46a0*/  SHF.R.S32.HI R5, RZ, 0x1f, R8 ;  /* 0x0000001fff057819 */ /* 0x008fe40000011408 */
[C---:B------:R-:W-:Y:S02]  /*b46b0*/  IADD3 R20, P5, R8.reuse, R9, RZ ;  /* 0x0000000908147210 */ /* 0x040fe40007fbe0ff */
[----:B------:R-:W-:Y:S01]  /*b46c0*/  IADD3 R6, P6, R8, R10, RZ ;  /* 0x0000000a08067210 */ /* 0x000fe20007fde0ff */
[----:B------:R-:W-:-:S02]  /*b46d0*/  IMAD.X R23, R4, 0x1, R12, P4 ;  /* 0x0000000104177824 */ /* 0x000fc400020e060c */
[C---:B------:R-:W-:Y:S02]  /*b46e0*/  IMAD.X R21, R5.reuse, 0x1, R11, P5 ;  /* 0x0000000105157824 */ /* 0x040fe400028e060b */
[----:B------:R-:W-:Y:S01]  /*b46f0*/  IMAD.X R7, R5, 0x1, R12, P6 ;  /* 0x0000000105077824 */ /* 0x000fe200030e060c */
[----:B------:R1:W-:Y:S04]  /*b4700*/  STL.64 [R1+0x900], R22 ;  /* 0x0009001601007387 */ /* 0x0003e80000100a00 */
[----:B-1----:R-:W3:Y:S04]  /*b4710*/  LDL.LU.64 R22, [R1+0x32e0] ;  /* 0x0032e00001167983 */ /* 0x002ee80000300a00 */
[----:B--2---:R1:W-:Y:S04]  /*b4720*/  STL.64 [R1+0x32c0], R24 ;  /* 0x0032c01801007387 */ /* 0x0043e80000100a00 */
[----:B-1----:R-:W2:Y:S04]  /*b4730*/  LDL.LU R25, [R1+0x218] ;  /* 0x0002180001197983 */ /* 0x002ea80000300800 */
[----:B------:R1:W-:Y:S04]  /*b4740*/  STL.64 [R1+0x8f8], R20 ;  /* 0x0008f81401007387 */ /* 0x0003e80000100a00 */
[----:B-1----:R-:W4:Y:S04]  /*b4750*/  LDL.LU.64 R20, [R1+0x32d8] ;  /* 0x0032d80001147983 */ /* 0x002f280000300a00 */
[----:B------:R1:W-:Y:S04]  /*b4760*/  STL.64 [R1+0x8f0], R6 ;  /* 0x0008f00601007387 */ /* 0x0003e80000100a00 */
[----:B-1----:R-:W5:Y:S04]  /*b4770*/  LDL.LU.64 R6, [R1+0x32d0] ;  /* 0x0032d00001067983 */ /* 0x002f680000300a00 */
[----:B------:R1:W-:Y:S04]  /*b4780*/  STL.64 [R1+0x32c8], R12 ;  /* 0x0032c80c01007387 */ /* 0x0003e80000100a00 */
[----:B------:R-:W3:Y:S04]  /*b4790*/  LDL.LU R8, [R1+0x220] ;  /* 0x0002200001087983 */ /* 0x000ee80000300800 */
[----:B-1----:R-:W5:Y:S01]  /*b47a0*/  LDL.LU R13, [R1+0x224] ;  /* 0x00022400010d7983 */ /* 0x002f620000300800 */
[----:B--2---:R-:W-:-:S02]  /*b47b0*/  SHF.R.S32.HI R4, RZ, 0x1f, R25 ;  /* 0x0000001fff047819 */ /* 0x004fc40000011419 */
[-C--:B------:R-:W-:Y:S01]  /*b47c0*/  IADD3 R12, P3, R25, R9.reuse, RZ ;  /* 0x00000009190c7210 */ /* 0x080fe20007f7e0ff */
[----:B----4-:R5:W-:Y:S02]  /*b47d0*/  STL.64 [R1+0x32b8], R20 ;  /* 0x0032b81401007387 */ /* 0x010be40000100a00 */
[----:B-----5:R-:W-:Y:S02]  /*b47e0*/  IADD3 R20, P5, R13, R9, RZ ;  /* 0x000000090d147210 */ /* 0x020fe40007fbe0ff */
        /* <DEDUP_REMOVED lines=13> */
[----:B------:R1:W-:Y:S04]  /*b48c0*/  STL.64 [R1+0x8d0], R20 ;  /* 0x0008d01401007387 */ /* 0x0003e80000100a00 */
[----:B-1----:R-:W4:Y:S01]  /*b48d0*/  LDL.LU.64 R20, [R1+0x32b8] ;  /* 0x0032b80001147983 */ /* 0x002f220000300a00 */
[----:B--2---:R-:W-:-:S05]  /*b48e0*/  IMAD.X R25, R5, 0x1, R11, P5 ;  /* 0x0000000105197824 */ /* 0x004fca00028e060b */
[----:B------:R-:W-:Y:S04]  /*b48f0*/  STL [R1+0x8dc], R25 ;  /* 0x0008dc1901007387 */ /* 0x000fe80000100800 */
[----:B------:R1:W-:Y:S04]  /*b4900*/  STL.64 [R1+0x32b0], R12 ;  /* 0x0032b00c01007387 */ /* 0x0003e80000100a00 */
[----:B-1----:R-:W2:Y:S01]  /*b4910*/  LDL.LU R13, [R1+0x22c] ;  /* 0x00022c00010d7983 */ /* 0x002ea20000300800 */
[----:B---3--:R-:W-:Y:S02]  /*b4920*/  SHF.R.S32.HI R4, RZ, 0x1f, R8 ;  /* 0x0000001fff047819 */ /* 0x008fe40000011408 */
[----:B------:R-:W-:-:S02]  /*b4930*/  IADD3 R12, P3, R8, R9, RZ ;  /* 0x00000009080c7210 */ /* 0x000fc40007f7e0ff */
[----:B------:R-:W-:Y:S02]  /*b4940*/  IADD3 R24, P4, R8, R10, RZ ;  /* 0x0000000a08187210 */ /* 0x000fe40007f9e0ff */
[----:B------:R-:W3:Y:S04]  /*b4950*/  LDL.LU R8, [R1+0x228] ;  /* 0x0002280001087983 */ /* 0x000ee80000300800 */
[----:B----4-:R2:W-:Y:S02]  /*b4960*/  STL.64 [R1+0x32a0], R20 ;  /* 0x0032a01401007387 */ /* 0x0105e40000100a00 */
[----:B--2---:R-:W-:Y:S02]  /*b4970*/  IADD3 R20, P5, R13, R9, RZ ;  /* 0x000000090d147210 */ /* 0x004fe40007fbe0ff */
[----:B------:R-:W-:-:S03]  /*b4980*/  SHF.R.S32.HI R5, RZ, 0x1f, R13 ;  /* 0x0000001fff057819 */ /* 0x000fc6000001140d */
[----:B------:R1:W-:Y:S02]  /*b4990*/  STL [R1+0x8b8], R20 ;  /* 0x0008b81401007387 */ /* 0x0003e40000100800 */
[----:B-1----:R-:W-:Y:S01]  /*b49a0*/  IADD3 R20, P6, R13, R10, RZ ;  /* 0x0000000a0d147210 */ /* 0x002fe20007fde0ff */
[----:B------:R-:W-:-:S05]  /*b49b0*/  IMAD.X R13, R4, 0x1, R11, P3 ;  /* 0x00000001040d7824 */ /* 0x000fca00018e060b */
[----:B------:R1:W-:Y:S04]  /*b49c0*/  STL.64 [R1+0x8c8], R12 ;  /* 0x0008c80c01007387 */ /* 0x0003e80000100a00 */
[----:B-1----:R-:W2:Y:S02]  /*b49d0*/  LDL.LU.64 R12, [R1+0x32b0] ;  /* 0x0032b000010c7983 */ /* 0x002ea40000300a00 */
[----:B--2---:R-:W-:-:S05]  /*b49e0*/  IMAD.X R25, R4, 0x1, R12, P4 ;  /* 0x0000000104197824 */ /* 0x004fca00020e060c */
[----:B------:R1:W-:Y:S04]  /*b49f0*/  STL.64 [R1+0x8c0], R24 ;  /* 0x0008c01801007387 */ /* 0x0003e80000100a00 */
[----:B-1----:R-:W2:Y:S01]  /*b4a00*/  LDL.LU.64 R24, [R1+0x32a8] ;  /* 0x0032a80001187983 */ /* 0x002ea20000300a00 */
[----:B------:R-:W-:-:S03]  /*b4a10*/  IMAD.X R21, R5, 0x1, R12, P6 ;  /* 0x0000000105157824 */ /* 0x000fc600030e060c */
[----:B--2---:R1:W-:Y:S04]  /*b4a20*/  STL.64 [R1+0x3298], R24 ;  /* 0x0032981801007387 */ /* 0x0043e80000100a00 */
[----:B-1----:R-:W2:Y:S04]  /*b4a30*/  LDL.LU R24, [R1+0x234] ;  /* 0x0002340001187983 */ /* 0x002ea80000300800 */
[----:B------:R1:W-:Y:S04]  /*b4a40*/  STL.64 [R1+0x3288], R6 ;  /* 0x0032880601007387 */ /* 0x0003e80000100a00 */
[----:B-1----:R0:W4:Y:S04]  /*b4a50*/  LDL.64 R6, [R1+0x8b8] ;  /* 0x0008b80001067983 */ /* 0x0021280000100a00 */
[----:B------:R1:W-:Y:S04]  /*b4a60*/  STL.64 [R1+0x8b0], R20 ;  /* 0x0008b01401007387 */ /* 0x0003e80000100a00 */
[----:B-1----:R-:W5:Y:S01]  /*b4a70*/  LDL.LU.64 R20, [R1+0x32a0] ;  /* 0x0032a00001147983 */ /* 0x002f620000300a00 */
[----:B---3--:R-:W-:Y:S01]  /*b4a80*/  SHF.R.S32.HI R4, RZ, 0x1f, R8 ;  /* 0x0000001fff047819 */ /* 0x008fe20000011408 */
[----:B----4-:R-:W-:Y:S01]  /*b4a90*/  IMAD.X R7, R5, 0x1, R11, P5 ;  /* 0x0000000105077824 */ /* 0x010fe200028e060b */
[----:B--2---:R-:W-:-:S04]  /*b4aa0*/  SHF.R.S32.HI R5, RZ, 0x1f, R24 ;  /* 0x0000001fff057819 */ /* 0x004fc80000011418 */
[----:B------:R-:W-:Y:S04]  /*b4ab0*/  STL [R1+0x8bc], R7 ;  /* 0x0008bc0701007387 */ /* 0x000fe80000100800 */
[----:B------:R1:W-:Y:S01]  /*b4ac0*/  STL.64 [R1+0x3290], R12 ;  /* 0x0032900c01007387 */ /* 0x0003e20000100a00 */
[----:B------:R-:W-:-:S03]  /*b4ad0*/  IADD3 R6, P4, R8, R10, RZ ;  /* 0x0000000a08067210 */ /* 0x000fc60007f9e0ff */
[----:B-----5:R2:W-:Y:S01]  /*b4ae0*/  STL.64 [R1+0x3280], R20 ;  /* 0x0032801401007387 */ /* 0x0205e20000100a00 */
[----:B-1----:R-:W-:-:S03]  /*b4af0*/  IADD3 R12, P3, R8, R9, RZ ;  /* 0x00000009080c7210 */ /* 0x002fc60007f7e0ff */
[----:B------:R-:W3:Y:S01]  /*b4b00*/  LDL.LU R8, [R1+0x230] ;  /* 0x0002300001087983 */ /* 0x000ee20000300800 */
[C---:B--2---:R-:W-:Y:S02]  /*b4b10*/  IADD3 R20, P5, R24.reuse, R9, RZ ;  /* 0x0000000918147210 */ /* 0x044fe40007fbe0ff */
[----:B------:R-:W-:Y:S01]  /*b4b20*/  IADD3 R24, P6, R24, R10, RZ ;  /* 0x0000000a18187210 */ /* 0x000fe20007fde0ff */
[----:B------:R-:W-:-:S04]  /*b4b30*/  IMAD.X R13, R4, 0x1, R11, P3 ;  /* 0x00000001040d7824 */ /* 0x000fc800018e060b */
[----:B------:R1:W-:Y:S04]  /*b4b40*/  STL [R1+0x890], R24 ;  /* 0x0008901801007387 */ /* 0x0003e80000100800 */
[----:B-1----:R-:W2:Y:S04]  /*b4b50*/  LDL.LU.64 R24, [R1+0x3298] ;  /* 0x0032980001187983 */ /* 0x002ea80000300a00 */
[----:B------:R1:W-:Y:S04]  /*b4b60*/  STL.64 [R1+0x8a8], R12 ;  /* 0x0008a80c01007387 */ /* 0x0003e80000100a00 */
[----:B-1----:R-:W4:Y:S02]  /*b4b70*/  LDL.LU.64 R12, [R1+0x3290] ;  /* 0x00329000010c7983 */ /* 0x002f240000300a00 */
[----:B----4-:R-:W-:-:S05]  /*b4b80*/  IMAD.X R7, R4, 0x1, R12, P4 ;  /* 0x0000000104077824 */ /* 0x010fca00020e060c */
[----:B------:R1:W-:Y:S04]  /*b4b90*/  STL.64 [R1+0x8a0], R6 ;  /* 0x0008a00601007387 */ /* 0x0003e80000100a00 */
[----:B-1----:R-:W4:Y:S01]  /*b4ba0*/  LDL.LU.64 R6, [R1+0x3288] ;  /* 0x0032880001067983 */ /* 0x002f220000300a00 */
[----:B------:R-:W-:-:S03]  /*b4bb0*/  IMAD.X R21, R5, 0x1, R11, P5 ;  /* 0x0000000105157824 */ /* 0x000fc600028e060b */
[----:B----4-:R1:W-:Y:S04]  /*b4bc0*/  STL.64 [R1+0x3268], R6 ;  /* 0x0032680601007387 */ /* 0x0103e80000100a00 */
[----:B-1----:R0:W4:Y:S04]  /*b4bd0*/  LDL.64 R6, [R1+0x890] ;  /* 0x0008900001067983 */ /* 0x0021280000100a00 */
[----:B------:R1:W-:Y:S04]  /*b4be0*/  STL.64 [R1+0x898], R20 ;  /* 0x0008981401007387 */ /* 0x0003e80000100a00 */
[----:B-1----:R-:W5:Y:S04]  /*b4bf0*/  LDL.LU.64 R20, [R1+0x3280] ;  /* 0x0032800001147983 */ /* 0x002f680000300a00 */
[----:B------:R-:W-:Y:S01]  /*b4c00*/  STL.64 [R1+0x3270], R12 ;  /* 0x0032700c01007387 */ /* 0x000fe20000100a00 */
[----:B----4-:R-:W-:-:S05]  /*b4c10*/  IMAD.X R7, R5, 0x1, R12, P6 ;  /* 0x0000000105077824 */ /* 0x010fca00030e060c */
[----:B------:R-:W-:Y:S04]  /*b4c20*/  STL [R1+0x894], R7 ;  /* 0x0008940701007387 */ /* 0x000fe80000100800 */
[----:B------:R1:W-:Y:S04]  /*b4c30*/  STL.64 [R1+0x3278], R28 ;  /* 0x0032781c01007387 */ /* 0x0003e80000100a00 */
[----:B-1----:R-:W4:Y:S01]  /*b4c40*/  LDL.LU R28, [R1+0x23c] ;  /* 0x00023c00011c7983 */ /* 0x002f220000300800 */
[----:B---3--:R-:W-:Y:S02]  /*b4c50*/  SHF.R.S32.HI R4, RZ, 0x1f, R8 ;  /* 0x0000001fff047819 */ /* 0x008fe40000011408 */
[C---:B------:R-:W-:Y:S01]  /*b4c60*/  IADD3 R12, P3, R8.reuse, R9, RZ ;  /* 0x00000009080c7210 */ /* 0x040fe20007f7e0ff */
[----:B-----5:R1:W-:Y:S01]  /*b4c70*/  STL.64 [R1+0x3260], R20 ;  /* 0x0032601401007387 */ /* 0x0203e20000100a00 */
[----:B------:R-:W-:-:S03]  /*b4c80*/  IADD3 R6, P4, R8, R10, RZ ;  /* 0x0000000a08067210 */ /* 0x000fc60007f9e0ff */
[----:B------:R-:W3:Y:S01]  /*b4c90*/  LDL.LU R8, [R1+0x238] ;  /* 0x0002380001087983 */ /* 0x000ee20000300800 */
[----:B------:R-:W-:Y:S01]  /*b4ca0*/  IMAD.X R13, R4, 0x1, R11, P3 ;  /* 0x00000001040d7824 */ /* 0x000fe200018e060b */
[----:B----4-:R-:W-:Y:S02]  /*b4cb0*/  SHF.R.S32.HI R5, RZ, 0x1f, R28 ;  /* 0x0000001fff057819 */ /* 0x010fe4000001141c */
[C---:B-1----:R-:W-:Y:S02]  /*b4cc0*/  IADD3 R20, P5, R28.reuse, R9, RZ ;  /* 0x000000091c147210 */ /* 0x042fe40007fbe0ff */
[----:B------:R-:W-:-:S05]  /*b4cd0*/  IADD3 R28, P6, R28, R10, RZ ;  /* 0x0000000a1c1c7210 */ /* 0x000fca0007fde0ff */
[----:B------:R1:W-:Y:S04]  /*b4ce0*/  STL [R1+0x870], R28 ;  /* 0x0008701c01007387 */ /* 0x0003e80000100800 */
[----:B-1----:R-:W4:Y:S04]  /*b4cf0*/  LDL.LU.64 R28, [R1+0x3278] ;  /* 0x00327800011c7983 */ /* 0x002f280000300a00 */
[----:B------:R1:W-:Y:S04]  /*b4d00*/  STL.64 [R1+0x888], R12 ;  /* 0x0008880c01007387 */ /* 0x0003e80000100a00 */
[----:B-1----:R-:W5:Y:S02]  /*b4d10*/  LDL.LU.64 R12, [R1+0x3270] ;  /* 0x00327000010c7983 */ /* 0x002f640000300a00 */
[----:B-----5:R-:W-:-:S05]  /*b4d20*/  IMAD.X R7, R4, 0x1, R12, P4 ;  /* 0x0000000104077824 */ /* 0x020fca00020e060c */
[----:B------:R1:W-:Y:S04]  /*b4d30*/  STL.64 [R1+0x880], R6 ;  /* 0x0008800601007387 */ /* 0x0003e80000100a00 */
[----:B-1----:R-:W5:Y:S01]  /*b4d40*/  LDL.LU.64 R6, [R1+0x3268] ;  /* 0x0032680001067983 */ /* 0x002f620000300a00 */
[----:B------:R-:W-:-:S03]  /*b4d50*/  IMAD.X R21, R5, 0x1, R11, P5 ;  /* 0x0000000105157824 */ /* 0x000fc600028e060b */
[----:B-----5:R1:W-:Y:S04]  /*b4d60*/  STL.64 [R1+0x3258], R6 ;  /* 0x0032580601007387 */ /* 0x0203e80000100a00 */
[----:B-1----:R0:W5:Y:S04]  /*b4d70*/  LDL.64 R6, [R1+0x870] ;  /* 0x0008700001067983 */ /* 0x0021680000100a00 */
[----:B------:R-:W-:Y:S04]  /*b4d80*/  STL.64 [R1+0x3248], R22 ;  /* 0x0032481601007387 */ /* 0x000fe80000100a00 */
[----:B------:R1:W-:Y:S04]  /*b4d90*/  STL.64 [R1+0x878], R20 ;  /* 0x0008781401007387 */ /* 0x0003e80000100a00 */
[----:B-1----:R-:W2:Y:S01]  /*b4da0*/  LDL.LU.64 R20, [R1+0x3260] ;  /* 0x0032600001147983 */ /* 0x002ea20000300a00 */
[----:B-----5:R-:W-:-:S03]  /*b4db0*/  IMAD.X R7, R5, 0x1, R12, P6 ;  /* 0x0000000105077824 */ /* 0x020fc600030e060c */
[----:B--2---:R1:W-:Y:S04]  /*b4dc0*/  STL.64 [R1+0x3240], R20 ;  /* 0x0032401401007387 */ /* 0x0043e80000100a00 */
[----:B------:R-:W-:Y:S04]  /*b4dd0*/  STL [R1+0x874], R7 ;  /* 0x0008740701007387 */ /* 0x000fe80000100800 */
[----:B-1----:R-:W2:Y:S01]  /*b4de0*/  LDL.LU R21, [R1+0x244] ;  /* 0x0002440001157983 */ /* 0x002ea20000300800 */
[----:B---3--:R-:W-:Y:S02]  /*b4df0*/  IADD3 R22, P4, R8, R10, RZ ;  /* 0x0000000a08167210 */ /* 0x008fe40007f9e0ff */
[----:B------:R-:W-:-:S02]  /*b4e00*/  SHF.R.S32.HI R4, RZ, 0x1f, R8 ;  /* 0x0000001fff047819 */ /* 0x000fc40000011408 */
[-C--:B------:R-:W-:Y:S01]  /*b4e10*/  IADD3 R6, P3, R8, R9.reuse, RZ ;  /* 0x0000000908067210 */ /* 0x080fe20007f7e0ff */
[----:B------:R2:W-:Y:S04]  /*b4e20*/  STL [R1+0x860], R22 ;  /* 0x0008601601007387 */ /* 0x0005e80000100800 */
[----:B------:R1:W-:Y:S01]  /*b4e30*/  STL [R1+0x3250], R9 ;  /* 0x0032500901007387 */ /* 0x0003e20000100800 */
[----:B--2---:R-:W-:-:S03]  /*b4e40*/  IADD3 R22, P5, R21, R9, RZ ;  /* 0x0000000915167210 */ /* 0x004fc60007fbe0ff */
        /* <DEDUP_REMOVED lines=8> */
[----:B-1----:R-:W2:Y:S04]  /*b4ed0*/  LDL.LU R9, [R1+0x3250] ;  /* 0x0032500001097983 */ /* 0x002ea80000300800 */
[----:B------:R1:W-:Y:S04]  /*b4ee0*/  STL.64 [R1+0x858], R22 ;  /* 0x0008581601007387 */ /* 0x0003e80000100a00 */
[----:B-1----:R-:W5:Y:S01]  /*b4ef0*/  LDL.LU.64 R22, [R1+0x3248] ;  /* 0x0032480001167983 */ /* 0x002f620000300a00 */
[----:B------:R-:W-:-:S05]  /*b4f00*/  IADD3 R20, P6, R21, R10, RZ ;  /* 0x0000000a15147210 */ /* 0x000fca0007fde0ff */
[----:B------:R-:W-:Y:S01]  /*b4f10*/  IMAD.X R21, R5, 0x1, R12, P6 ;  /* 0x0000000105157824 */ /* 0x000fe200030e060c */
[----:B-----5:R1:W-:Y:S04]  /*b4f20*/  STL.64 [R1+0x3230], R22 ;  /* 0x0032301601007387 */ /* 0x0203e80000100a00 */
[----:B-1----:R-:W5:Y:S04]  /*b4f30*/  LDL.LU R23, [R1+0x240] ;  /* 0x0002400001177983 */ /* 0x002f680000300800 */
[----:B------:R1:W-:Y:S04]  /*b4f40*/  STL.64 [R1+0x850], R20 ;  /* 0x0008501401007387 */ /* 0x0003e80000100a00 */
[----:B-1----:R-:W4:Y:S04]  /*b4f50*/  LDL.LU.64 R20, [R1+0x3240] ;  /* 0x0032400001147983 */ /* 0x002f280000300a00 */
[----:B------:R2:W-:Y:S01]  /*b4f60*/  STL.64 [R1+0x3238], R12 ;  /* 0x0032380c01007387 */ /* 0x0005e20000100a00 */
[----:B-----5:R-:W-:-:S02]  /*b4f70*/  SHF.R.S32.HI R4, RZ, 0x1f, R23 ;  /* 0x0000001fff047819 */ /* 0x020fc40000011417 */
[----:B--2---:R-:W-:-:S05]  /*b4f80*/  IADD3 R12, P3, R23, R9, RZ ;  /* 0x00000009170c7210 */ /* 0x004fca0007f7e0ff */
[----:B------:R-:W-:Y:S01]  /*b4f90*/  IMAD.X R13, R4, 0x1, R11, P3 ;  /* 0x00000001040d7824 */ /* 0x000fe200018e060b */
[----:B----4-:R1:W-:Y:S04]  /*b4fa0*/  STL.64 [R1+0x3220], R20 ;  /* 0x0032201401007387 */ /* 0x0103e80000100a00 */
[----:B-1----:R-:W2:Y:S04]  /*b4fb0*/  LDL.LU R21, [R1+0x24c] ;  /* 0x00024c0001157983 */ /* 0x002ea80000300800 */
[----:B------:R-:W4:Y:S04]  /*b4fc0*/  LDL.LU R8, [R1+0x248] ;  /* 0x0002480001087983 */ /* 0x000f280000300800 */
[----:B------:R-:W-:Y:S04]  /*b4fd0*/  STL.64 [R1+0x3228], R24 ;  /* 0x0032281801007387 */ /* 0x000fe80000100a00 */
[----:B------:R1:W-:Y:S04]  /*b4fe0*/  STL.64 [R1+0x848], R12 ;  /* 0x0008480c01007387 */ /* 0x0003e80000100a00 */
[----:B-1----:R-:W5:Y:S01]  /*b4ff0*/  LDL.LU.64 R12, [R1+0x3238] ;  /* 0x00323800010c7983 */ /* 0x002f620000300a00 */
[----:B------:R-:W-:-:S02]  /*b5000*/  IADD3 R22, P4, R23, R10, RZ ;  /* 0x0000000a17167210 */ /* 0x000fc40007f9e0ff */
[----:B--2---:R-:W-:Y:S02]  /*b5010*/  SHF.R.S32.HI R5, RZ, 0x1f, R21 ;  /* 0x0000001fff057819 */ /* 0x004fe40000011415 */
[C---:B------:R-:W-:Y:S02]  /*b5020*/  IADD3 R24, P5, R21.reuse, R9, RZ ;  /* 0x0000000915187210 */ /* 0x040fe40007fbe0ff */
[----:B------:R-:W-:-:S03]  /*b5030*/  IADD3 R20, P6, R21, R10, RZ ;  /* 0x0000000a15147210 */ /* 0x000fc60007fde0ff */
[C---:B------:R-:W-:Y:S02]  /*b5040*/  IMAD.X R25, R5.reuse, 0x1, R11, P5 ;  /* 0x0000000105197824 */ /* 0x040fe400028e060b */
[--C-:B-----5:R-:W-:Y:S02]  /*b5050*/  IMAD.X R23, R4, 0x1, R12.reuse, P4 ;  /* 0x0000000104177824 */ /* 0x120fe400020e060c */
[----:B------:R-:W-:-:S03]  /*b5060*/  IMAD.X R21, R5, 0x1, R12, P6 ;  /* 0x0000000105157824 */ /* 0x000fc600030e060c */
[----:B------:R1:W-:Y:S04]  /*b5070*/  STL.64 [R1+0x840], R22 ;  /* 0x0008401601007387 */ /* 0x0003e80000100a00 */
[----:B-1----:R-:W2:Y:S04]  /*b5080*/  LDL.LU.64 R22, [R1+0x3230] ;  /* 0x0032300001167983 */ /* 0x002ea80000300a00 */
[----:B------:R1:W-:Y:S04]  /*b5090*/  STL.64 [R1+0x838], R24 ;  /* 0x0008381801007387 */ /* 0x0003e80000100a00 */
[----:B-1----:R-:W5:Y:S04]  /*b50a0*/  LDL.LU.64 R24, [R1+0x3228] ;  /* 0x0032280001187983 */ /* 0x002f680000300a00 */
[----:B------:R1:W-:Y:S04]  /*b50b0*/  STL.64 [R1+0x830], R20 ;  /* 0x0008301401007387 */ /* 0x0003e80000100a00 */
[----:B-1----:R-:W3:Y:S04]  /*b50c0*/  LDL.LU.64 R20, [R1+0x3220] ;  /* 0x0032200001147983 */ /* 0x002ee80000300a00 */
[----:B------:R1:W-:Y:S04]  /*b50d0*/  STL.64 [R1+0x3218], R12 ;  /* 0x0032180c01007387 */ /* 0x0003e80000100a00 */
[----:B---3--:R3:W-:Y:S04]  /*b50e0*/  STL.64 [R1+0x3210], R20 ;  /* 0x0032101401007387 */ /* 0x0087e80000100a00 */
[----:B-1----:R-:W2:Y:S04]  /*b50f0*/  LDL.LU R13, [R1+0x254] ;  /* 0x00025400010d7983 */ /* 0x002ea80000300800 */
[----:B------:R2:W-:Y:S01]  /*b5100*/  STL.64 [R1+0x3208], R14 ;  /* 0x0032080e01007387 */ /* 0x0005e20000100a00 */
[----:B----4-:R-:W-:-:S02]  /*b5110*/  SHF.R.S32.HI R4, RZ, 0x1f, R8 ;  /* 0x0000001fff047819 */ /* 0x010fc40000011408 */
[CC--:B------:R-:W-:Y:S02]  /*b5120*/  IADD3 R12, P3, R8.reuse, R9.reuse, RZ ;  /* 0x00000009080c7210 */ /* 0x0c0fe40007f7e0ff */
[----:B---3--:R-:W-:Y:S02]  /*b5130*/  IADD3 R20, P4, R8, R10, RZ ;  /* 0x0000000a08147210 */ /* 0x008fe40007f9e0ff */
[----:B------:R-:W3:Y:S01]  /*b5140*/  LDL.LU R8, [R1+0x25c] ;  /* 0x00025c0001087983 */ /* 0x000ee20000300800 */
[----:B--2---:R-:W-:Y:S02]  /*b5150*/  IADD3 R14, P5, R13, R9, RZ ;  /* 0x000000090d0e7210 */ /* 0x004fe40007fbe0ff */
[----:B------:R-:W-:-:S03]  /*b5160*/  SHF.R.S32.HI R5, RZ, 0x1f, R13 ;  /* 0x0000001fff057819 */ /* 0x000fc6000001140d */
[----:B------:R1:W-:Y:S04]  /*b5170*/  STL [R1+0x818], R14 ;  /* 0x0008180e01007387 */ /* 0x0003e80000100800 */
[----:B------:R2:W-:Y:S01]  /*b5180*/  STL.64 [R1+0x31e8], R22 ;  /* 0x0031e81601007387 */ /* 0x0005e20000100a00 */
[----:B-1----:R-:W-:Y:S01]  /*b5190*/  IADD3 R14, P6, R13, R10, RZ ;  /* 0x0000000a0d0e7210 */ /* 0x002fe20007fde0ff */
[C---:B------:R-:W-:Y:S02]  /*b51a0*/  IMAD.X R13, R4.reuse, 0x1, R11, P3 ;  /* 0x00000001040d7824 */ /* 0x040fe400018e060b */
[----:B--2---:R-:W2:Y:S04]  /*b51b0*/  LDL.LU R23, [R1+0x250] ;  /* 0x0002500001177983 */ /* 0x004ea80000300800 */
        /* <DEDUP_REMOVED lines=9> */
[----:B-1----:R-:W5:Y:S01]  /*b5250*/  LDL.LU.64 R14, [R1+0x3208] ;  /* 0x00320800010e7983 */ /* 0x002f620000300a00 */
[----:B----4-:R-:W-:-:S05]  /*b5260*/  IMAD.X R21, R5, 0x1, R11, P5 ;  /* 0x0000000105157824 */ /* 0x010fca00028e060b */
[----:B------:R-:W-:Y:S04]  /*b5270*/  STL [R1+0x81c], R21 ;  /* 0x00081c1501007387 */ /* 0x000fe80000100800 */
[----:B------:R3:W-:Y:S04]  /*b5280*/  STL.64 [R1+0x31f8], R12 ;  /* 0x0031f80c01007387 */ /* 0x0007e80000100a00 */
[----:B------:R1:W-:Y:S01]  /*b5290*/  STL [R1+0x3200], R13 ;  /* 0x0032000d01007387 */ /* 0x0003e20000100800 */
[----:B---3--:R-:W-:-:S05]  /*b52a0*/  IADD3 R12, P5, R8, R9, RZ ;  /* 0x00000009080c7210 */ /* 0x008fca0007fbe0ff */
[----:B------:R3:W-:Y:S04]  /*b52b0*/  STL [R1+0x7f8], R12 ;  /* 0x0007f80c01007387 */ /* 0x0007e80000100800 */
[----:B-1----:R0:W4:Y:S01]  /*b52c0*/  LDL.LU R13, [R1+0x3200] ;  /* 0x00320000010d7983 */ /* 0x0021220000300800 */
[----:B---3--:R-:W-:-:S05]  /*b52d0*/  IADD3 R12, P6, R8, R10, RZ ;  /* 0x0000000a080c7210 */ /* 0x008fca0007fde0ff */
[----:B------:R4:W-:Y:S04]  /*b52e0*/  STL [R1+0x7f0], R12 ;  /* 0x0007f00c01007387 */ /* 0x0009e80000100800 */
[----:B----4-:R-:W3:Y:S01]  /*b52f0*/  LDL.LU.64 R12, [R1+0x31f8] ;  /* 0x0031f800010c7983 */ /* 0x010ee20000300a00 */
[----:B--2---:R-:W-:Y:S02]  /*b5300*/  SHF.R.S32.HI R4, RZ, 0x1f, R23 ;  /* 0x0000001fff047819 */ /* 0x004fe40000011417 */
[C---:B------:R-:W-:Y:S02]  /*b5310*/  IADD3 R20, P3, R23.reuse, R9, RZ ;  /* 0x0000000917147210 */ /* 0x040fe40007f7e0ff */
[----:B------:R-:W-:-:S03]  /*b5320*/  IADD3 R22, P4, R23, R10, RZ ;  /* 0x0000000a17167210 */ /* 0x000fc60007f9e0ff */
[----:B------:R-:W-:-:S05]  /*b5330*/  IMAD.X R21, R4, 0x1, R11, P3 ;  /* 0x0000000104157824 */ /* 0x000fca00018e060b */
[----:B------:R1:W-:Y:S04]  /*b5340*/  STL.64 [R1+0x808], R20 ;  /* 0x0008081401007387 */ /* 0x0003e80000100a00 */
[----:B-1----:R-:W2:Y:S01]  /*b5350*/  LDL.LU.64 R20, [R1+0x31f0] ;  /* 0x0031f00001147983 */ /* 0x002ea20000300a00 */
[----:B---3--:R-:W-:-:S05]  /*b5360*/  IMAD.X R23, R4, 0x1, R12, P4 ;  /* 0x0000000104177824 */ /* 0x008fca00020e060c */
[----:B------:R1:W-:Y:S04]  /*b5370*/  STL.64 [R1+0x800], R22 ;  /* 0x0008001601007387 */ /* 0x0003e80000100a00 */
[----:B-1----:R-:W3:Y:S04]  /*b5380*/  LDL.LU.64 R22, [R1+0x31e8] ;  /* 0x0031e80001167983 */ /* 0x002ee80000300a00 */
[----:B---3--:R1:W-:Y:S04]  /*b5390*/  STL.64 [R1+0x31e0], R22 ;  /* 0x0031e01601007387 */ /* 0x0083e80000100a00 */
[----:B-1----:R-:W3:Y:S04]  /*b53a0*/  LDL.LU R22, [R1+0x264] ;  /* 0x0002640001167983 */ /* 0x002ee80000300800 */
[----:B--2---:R1:W-:Y:S04]  /*b53b0*/  STL.64 [R1+0x31c8], R20 ;  /* 0x0031c81401007387 */ /* 0x0043e80000100a00 */
[----:B-1----:R-:W2:Y:S04]  /*b53c0*/  LDL.LU R21, [R1+0x258] ;  /* 0x0002580001157983 */ /* 0x002ea80000300800 */
[----:B------:R1:W-:Y:S04]  /*b53d0*/  STL.64 [R1+0x31d0], R16 ;  /* 0x0031d01001007387 */ /* 0x0003e80000100a00 */
[----:B-1----:R0:W4:Y:S04]  /*b53e0*/  LDL.64 R16, [R1+0x7f0] ;  /* 0x0007f00001107983 */ /* 0x0021280000100a00 */
[----:B------:R1:W-:Y:S04]  /*b53f0*/  STL.64 [R1+0x31d8], R6 ;  /* 0x0031d80601007387 */ /* 0x0003e80000100a00 */
[----:B-1----:R0:W5:Y:S01]  /*b5400*/  LDL.64 R6, [R1+0x7f8] ;  /* 0x0007f80001067983 */ /* 0x0021620000100a00 */
[----:B------:R-:W-:-:S02]  /*b5410*/  SHF.R.S32.HI R5, RZ, 0x1f, R8 ;  /* 0x0000001fff057819 */ /* 0x000fc40000011408 */
[----:B--2---:R-:W-:-:S03]  /*b5420*/  SHF.R.S32.HI R4, RZ, 0x1f, R21 ;  /* 0x0000001fff047819 */ /* 0x004fc60000011415 */
[C---:B----4-:R-:W-:Y:S02]  /*b5430*/  IMAD.X R17, R5.reuse, 0x1, R12, P6 ;  /* 0x0000000105117824 */ /* 0x050fe400030e060c */
[--C-:B-----5:R-:W-:Y:S01]  /*b5440*/  IMAD.X R7, R5, 0x1, R11.reuse, P5 ;  /* 0x0000000105077824 */ /* 0x120fe200028e060b */
[-C--:B------:R-:W-:Y:S02]  /*b5450*/  IADD3 R6, P3, R21, R9.reuse, RZ ;  /* 0x0000000915067210 */ /* 0x080fe40007f7e0ff */
[----:B---3--:R-:W-:Y:S02]  /*b5460*/  SHF.R.S32.HI R5, RZ, 0x1f, R22 ;  /* 0x0000001fff057819 */ /* 0x008fe40000011416 */
[C---:B------:R-:W-:Y:S02]  /*b5470*/  IADD3 R20, P5, R22.reuse, R9, RZ ;  /* 0x0000000916147210 */ /* 0x040fe40007fbe0ff */
[----:B------:R-:W-:Y:S01]  /*b5480*/  IADD3 R22, P6, R22, R10, RZ ;  /* 0x0000000a16167210 */ /* 0x000fe20007fde0ff */
[----:B------:R1:W-:Y:S04]  /*b5490*/  STL [R1+0x7fc], R7 ;  /* 0x0007fc0701007387 */ /* 0x0003e80000100800 */
[----:B------:R-:W-:Y:S04]  /*b54a0*/  STL [R1+0x7f4], R17 ;  /* 0x0007f41101007387 */ /* 0x000fe80000100800 */
[----:B------:R-:W2:Y:S04]  /*b54b0*/  LDL.LU R8, [R1+0x260] ;  /* 0x0002600001087983 */ /* 0x000ea80000300800 */
[----:B------:R3:W-:Y:S01]  /*b54c0*/  STL [R1+0x7d0], R22 ;  /* 0x0007d01601007387 */ /* 0x0007e20000100800 */
[----:B-1----:R-:W-:-:S03]  /*b54d0*/  IMAD.X R7, R4, 0x1, R11, P3 ;  /* 0x0000000104077824 */ /* 0x002fc600018e060b */
[----:B---3--:R-:W3:Y:S04]  /*b54e0*/  LDL.LU.64 R22, [R1+0x31e0] ;  /* 0x0031e00001167983 */ /* 0x008ee80000300a00 */
[----:B------:R1:W-:Y:S04]  /*b54f0*/  STL.64 [R1+0x7e8], R6 ;  /* 0x0007e80601007387 */ /* 0x0003e80000100a00 */
[----:B-1----:R-:W4:Y:S01]  /*b5500*/  LDL.LU.64 R6, [R1+0x31d8] ;  /* 0x0031d80001067983 */ /* 0x002f220000300a00 */
[----:B------:R-:W-:Y:S01]  /*b5510*/  IADD3 R16, P4, R21, R10, RZ ;  /* 0x0000000a15107210 */ /* 0x000fe20007f9e0ff */
[----:B------:R-:W-:-:S04]  /*b5520*/  IMAD.X R21, R5, 0x1, R11, P5 ;  /* 0x0000000105157824 */ /* 0x000fc800028e060b */
[----:B------:R-:W-:-:S05]  /*b5530*/  IMAD.X R17, R4, 0x1, R12, P4 ;  /* 0x0000000104117824 */ /* 0x000fca00020e060c */
[----:B------:R1:W-:Y:S04]  /*b5540*/  STL.64 [R1+0x7e0], R16 ;  /* 0x0007e01001007387 */ /* 0x0003e80000100a00 */
[----:B-1----:R-:W5:Y:S04]  /*b5550*/  LDL.LU.64 R16, [R1+0x31d0] ;  /* 0x0031d00001107983 */ /* 0x002f680000300a00 */
[----:B------:R1:W-:Y:S04]  /*b5560*/  STL.64 [R1+0x7d8], R20 ;  /* 0x0007d81401007387 */ /* 0x0003e80000100a00 */
[----:B-1----:R-:W5:Y:S04]  /*b5570*/  LDL.LU.64 R20, [R1+0x31c8] ;  /* 0x0031c80001147983 */ /* 0x002f680000300a00 */
[----:B----4-:R1:W-:Y:S04]  /*b5580*/  STL.64 [R1+0x31b0], R6 ;  /* 0x0031b00601007387 */ /* 0x0103e80000100a00 */
[----:B-1----:R0:W4:Y:S04]  /*b5590*/  LDL.64 R6, [R1+0x7d0] ;  /* 0x0007d00001067983 */ /* 0x0021280000100a00 */
[----:B------:R1:W-:Y:S01]  /*b55a0*/  STL.64 [R1+0x31c0], R12 ;  /* 0x0031c00c01007387 */ /* 0x0003e20000100a00 */
[----:B----4-:R-:W-:-:S05]  /*b55b0*/  IMAD.X R7, R5, 0x1, R12, P6 ;  /* 0x0000000105077824 */ /* 0x010fca00030e060c */
[----:B------:R-:W-:Y:S04]  /*b55c0*/  STL [R1+0x7d4], R7 ;  /* 0x0007d40701007387 */ /* 0x000fe80000100800 */
[----:B------:R4:W-:Y:S04]  /*b55d0*/  STL.64 [R1+0x31b8], R24 ;  /* 0x0031b81801007387 */ /* 0x0009e80000100a00 */
[----:B-1----:R-:W5:Y:S01]  /*b55e0*/  LDL.LU R13, [R1+0x26c] ;  /* 0x00026c00010d7983 */ /* 0x002f620000300800 */
[----:B--2---:R-:W-:Y:S02]  /*b55f0*/  SHF.R.S32.HI R4, RZ, 0x1f, R8 ;  /* 0x0000001fff047819 */ /* 0x004fe40000011408 */
[----:B------:R-:W-:-:S02]  /*b5600*/  IADD3 R12, P3, R8, R9, RZ ;  /* 0x00000009080c7210 */ /* 0x000fc40007f7e0ff */
[-C--:B----4-:R-:W-:Y:S02]  /*b5610*/  IADD3 R24, P4, R8, R10.reuse, RZ ;  /* 0x0000000a08187210 */ /* 0x090fe40007f9e0ff */
[----:B------:R-:W2:Y:S04]  /*b5620*/  LDL.LU R8, [R1+0x268] ;  /* 0x0002680001087983 */ /* 0x000ea80000300800 */
[----:B---3--:R1:W-:Y:S01]  /*b5630*/  STL.64 [R1+0x31a8], R22 ;  /* 0x0031a81601007387 */ /* 0x0083e20000100a00 */
[----:B-----5:R-:W-:Y:S02]  /*b5640*/  SHF.R.S32.HI R5, RZ, 0x1f, R13 ;  /* 0x0000001fff057819 */ /* 0x020fe4000001140d */
        /* <DEDUP_REMOVED lines=80> */
[----:B----4-:R1:W-:Y:S04]  /*b5b50*/  STL [R1+0x3148], R6 ;  /* 0x0031480601007387 */ /* 0x0103e80000100800 */
[----:B-1----:R-:W2:Y:S04]  /*b5b60*/  LDL.LU R6, [R1+0x280] ;  /* 0x0002800001067983 */ /* 0x002ea80000300800 */
[----:B------:R1:W-:Y:S04]  /*b5b70*/  STL.64 [R1+0x760], R14 ;  /* 0x0007600e01007387 */ /* 0x0003e80000100a00 */
[----:B-1----:R-:W4:Y:S01]  /*b5b80*/  LDL.LU.64 R14, [R1+0x3158] ;  /* 0x00315800010e7983 */ /* 0x002f220000300a00 */
[----:B------:R-:W-:-:S03]  /*b5b90*/  IMAD.X R23, R5, 0x1, R11, P5 ;  /* 0x0000000105177824 */ /* 0x000fc600028e060b */
[----:B----4-:R1:W-:Y:S04]  /*b5ba0*/  STL.64 [R1+0x3130], R14 ;  /* 0x0031300e01007387 */ /* 0x0103e80000100a00 */
[----:B-1----:R0:W4:Y:S04]  /*b5bb0*/  LDL.64 R14, [R1+0x750] ;  /* 0x00075000010e7983 */ /* 0x0021280000100a00 */
[----:B------:R1:W-:Y:S01]  /*b5bc0*/  STL.64 [R1+0x758], R22 ;  /* 0x0007581601007387 */ /* 0x0003e20000100a00 */
[----:B--2---:R-:W-:-:S03]  /*b5bd0*/  SHF.R.S32.HI R4, RZ, 0x1f, R6 ;  /* 0x0000001fff047819 */ /* 0x004fc60000011406 */
[----:B-1----:R-:W2:Y:S04]  /*b5be0*/  LDL.LU.64 R22, [R1+0x3150] ;  /* 0x0031500001167983 */ /* 0x002ea80000300a00 */
[----:B------:R-:W-:Y:S04]  /*b5bf0*/  STL.64 [R1+0x3140], R12 ;  /* 0x0031400c01007387 */ /* 0x000fe80000100a00 */
[----:B------:R1:W-:Y:S02]  /*b5c00*/  STL.64 [R1+0x3138], R18 ;  /* 0x0031381201007387 */ /* 0x0003e40000100a00 */
[C---:B-1----:R-:W-:Y:S01]  /*b5c10*/  IADD3 R18, P4, R6.reuse, R10, RZ ;  /* 0x0000000a06127210 */ /* 0x042fe20007f9e0ff */
[----:B----4-:R-:W-:Y:S01]  /*b5c20*/  IMAD.X R15, R5, 0x1, R12, P6 ;  /* 0x00000001050f7824 */ /* 0x010fe200030e060c */
[----:B------:R-:W-:-:S02]  /*b5c30*/  IADD3 R12, P3, R6, R9, RZ ;  /* 0x00000009060c7210 */ /* 0x000fc40007f7e0ff */
[----:B---3--:R-:W-:-:S03]  /*b5c40*/  IADD3 R6, P6, R8, R10, RZ ;  /* 0x0000000a08067210 */ /* 0x008fc60007fde0ff */
[----:B------:R-:W-:Y:S01]  /*b5c50*/  IMAD.X R13, R4, 0x1, R11, P3 ;  /* 0x00000001040d7824 */ /* 0x000fe200018e060b */
[----:B------:R-:W-:Y:S04]  /*b5c60*/  STL [R1+0x754], R15 ;  /* 0x0007540f01007387 */ /* 0x000fe80000100800 */
[----:B------:R1:W-:Y:S04]  /*b5c70*/  STL [R1+0x730], R6 ;  /* 0x0007300601007387 */ /* 0x0003e80000100800 */
[----:B-1----:R-:W3:Y:S04]  /*b5c80*/  LDL.LU R6, [R1+0x3148] ;  /* 0x0031480001067983 */ /* 0x002ee80000300800 */
[----:B------:R1:W-:Y:S04]  /*b5c90*/  STL.64 [R1+0x748], R12 ;  /* 0x0007480c01007387 */ /* 0x0003e80000100a00 */
[----:B-1----:R-:W4:Y:S01]  /*b5ca0*/  LDL.LU.64 R12, [R1+0x3140] ;  /* 0x00314000010c7983 */ /* 0x002f220000300a00 */
[----:B------:R-:W-:-:S02]  /*b5cb0*/  SHF.R.S32.HI R5, RZ, 0x1f, R8 ;  /* 0x0000001fff057819 */ /* 0x000fc40000011408 */
[----:B------:R-:W-:Y:S02]  /*b5cc0*/  IADD3 R14, P5, R8, R9, RZ ;  /* 0x00000009080e7210 */ /* 0x000fe40007fbe0ff */
[----:B------:R-:W5:Y:S03]  /*b5cd0*/  LDL.LU R8, [R1+0x294] ;  /* 0x0002940001087983 */ /* 0x000f660000300800 */
[----:B------:R-:W-:Y:S02]  /*b5ce0*/  IMAD.X R15, R5, 0x1, R11, P5 ;  /* 0x00000001050f7824 */ /* 0x000fe400028e060b */
[----:B----4-:R-:W-:-:S05]  /*b5cf0*/  IMAD.X R19, R4, 0x1, R12, P4 ;  /* 0x0000000104137824 */ /* 0x010fca00020e060c */
[----:B------:R1:W-:Y:S04]  /*b5d00*/  STL.64 [R1+0x740], R18 ;  /* 0x0007401201007387 */ /* 0x0003e80000100a00 */
[----:B-1----:R-:W4:Y:S04]  /*b5d10*/  LDL.LU.64 R18, [R1+0x3138] ;  /* 0x0031380001127983 */ /* 0x002f280000300a00 */
[----:B------:R1:W-:Y:S04]  /*b5d20*/  STL.64 [R1+0x738], R14 ;  /* 0x0007380e01007387 */ /* 0x0003e80000100a00 */
[----:B-1----:R-:W2:Y:S04]  /*b5d30*/  LDL.LU.64 R14, [R1+0x3130] ;  /* 0x00313000010e7983 */ /* 0x002ea80000300a00 */
[----:B--2---:R1:W-:Y:S04]  /*b5d40*/  STL.64 [R1+0x3120], R14 ;  /* 0x0031200e01007387 */ /* 0x0043e80000100a00 */
[----:B-1----:R-:W2:Y:S04]  /*b5d50*/  LDL.LU R15, [R1+0x288] ;  /* 0x00028800010f7983 */ /* 0x002ea80000300800 */
[----:B----4-:R1:W-:Y:S04]  /*b5d60*/  STL.64 [R1+0x3128], R18 ;  /* 0x0031281201007387 */ /* 0x0103e80000100a00 */
[----:B-1----:R0:W4:Y:S01]  /*b5d70*/  LDL.64 R18, [R1+0x730] ;  /* 0x0007300001127983 */ /* 0x0021220000100a00 */
[----:B--2---:R-:W-:-:S02]  /*b5d80*/  SHF.R.S32.HI R4, RZ, 0x1f, R15 ;  /* 0x0000001fff047819 */ /* 0x004fc4000001140f */
[----:B------:R-:W-:Y:S01]  /*b5d90*/  IADD3 R14, P4, R15, R10, RZ ;  /* 0x0000000a0f0e7210 */ /* 0x000fe20007f9e0ff */
[----:B----4-:R-:W-:Y:S01]  /*b5da0*/  IMAD.X R19, R5, 0x1, R12, P6 ;  /* 0x0000000105137824 */ /* 0x010fe200030e060c */
[----:B------:R-:W-:-:S04]  /*b5db0*/  IADD3 R18, P3, R15, R9, RZ ;  /* 0x000000090f127210 */ /* 0x000fc80007f7e0ff */
[----:B------:R1:W-:Y:S04]  /*b5dc0*/  STL [R1+0x734], R19 ;  /* 0x0007341301007387 */ /* 0x0003e80000100800 */
[----:B------:R2:W-:Y:S04]  /*b5dd0*/  STL.64 [R1+0x3118], R22 ;  /* 0x0031181601007387 */ /* 0x0005e80000100a00 */
[----:B------:R-:W4:Y:S04]  /*b5de0*/  LDL.LU R7, [R1+0x290] ;  /* 0x0002900001077983 */ /* 0x000f280000300800 */
[----:B------:R-:W-:Y:S01]  /*b5df0*/  STL.64 [R1+0x3110], R28 ;  /* 0x0031101c01007387 */ /* 0x000fe20000100a00 */
[----:B-----5:R-:W-:Y:S01]  /*b5e00*/  SHF.R.S32.HI R5, RZ, 0x1f, R8 ;  /* 0x0000001fff057819 */ /* 0x020fe20000011408 */
[----:B-1----:R-:W-:Y:S01]  /*b5e10*/  IMAD.X R19, R4, 0x1, R11, P3 ;  /* 0x0000000104137824 */ /* 0x002fe200018e060b */
[----:B--2---:R-:W-:-:S04]  /*b5e20*/  IADD3 R22, P5, R8, R9, RZ ;  /* 0x0000000908167210 */ /* 0x004fc80007fbe0ff */
[----:B------:R1:W-:Y:S01]  /*b5e30*/  STL.64 [R1+0x728], R18 ;  /* 0x0007281201007387 */ /* 0x0003e20000100a00 */
[----:B------:R-:W-:Y:S02]  /*b5e40*/  IMAD.X R15, R4, 0x1, R12, P4 ;  /* 0x00000001040f7824 */ /* 0x000fe400020e060c */
[----:B------:R-:W-:Y:S01]  /*b5e50*/  IMAD.X R23, R5, 0x1, R11, P5 ;  /* 0x0000000105177824 */ /* 0x000fe200028e060b */
[----:B-1----:R-:W2:Y:S04]  /*b5e60*/  LDL.LU.64 R18, [R1+0x3128] ;  /* 0x0031280001127983 */ /* 0x002ea80000300a00 */
[----:B------:R1:W-:Y:S04]  /*b5e70*/  STL.64 [R1+0x720], R14 ;  /* 0x0007200e01007387 */ /* 0x0003e80000100a00 */
[----:B-1----:R-:W5:Y:S04]  /*b5e80*/  LDL.LU.64 R14, [R1+0x3120] ;  /* 0x00312000010e7983 */ /* 0x002f680000300a00 */
[----:B------:R1:W-:Y:S04]  /*b5e90*/  STL.64 [R1+0x718], R22 ;  /* 0x0007181601007387 */ /* 0x0003e80000100a00 */
[----:B-1----:R-:W3:Y:S01]  /*b5ea0*/  LDL.LU.64 R22, [R1+0x3118] ;  /* 0x0031180001167983 */ /* 0x002ee20000300a00 */
[----:B------:R-:W-:-:S05]  /*b5eb0*/  IADD3 R28, P6, R8, R10, RZ ;  /* 0x0000000a081c7210 */ /* 0x000fca0007fde0ff */
[----:B------:R-:W-:Y:S01]  /*b5ec0*/  IMAD.X R29, R5, 0x1, R12, P6 ;  /* 0x00000001051d7824 */ /* 0x000fe200030e060c */
[----:B------:R-:W-:Y:S02]  /*b5ed0*/  SHF.R.S32.HI R5, RZ, 0x1f, R0 ;  /* 0x0000001fff057819 */ /* 0x000fe40000011400 */
[----:B----4-:R-:W-:Y:S01]  /*b5ee0*/  SHF.R.S32.HI R4, RZ, 0x1f, R7 ;  /* 0x0000001fff047819 */ /* 0x010fe20000011407 */
[----:B--2---:R-:W-:Y:S04]  /*b5ef0*/  STL.64 [R1+0x30f8], R18 ;  /* 0x0030f81201007387 */ /* 0x004fe80000100a00 */
[----:B------:R1:W-:Y:S04]  /*b5f00*/  STL.64 [R1+0x710], R28 ;  /* 0x0007101c01007387 */ /* 0x0003e80000100a00 */
[----:B-1----:R-:W2:Y:S04]  /*b5f10*/  LDL.LU.64 R28, [R1+0x3110] ;  /* 0x00311000011c7983 */ /* 0x002ea80000300a00 */
[----:B------:R1:W-:Y:S02]  /*b5f20*/  STL.64 [R1+0x3100], R12 ;  /* 0x0031000c01007387 */ /* 0x0003e40000100a00 */
[----:B-1----:R-:W-:-:S02]  /*b5f30*/  IADD3 R12, P3, R7, R9, RZ ;  /* 0x00000009070c7210 */ /* 0x002fc40007f7e0ff */
[----:B---3--:R-:W-:Y:S04]  /*b5f40*/  STL.64 [R1+0x30f0], R22 ;  /* 0x0030f01601007387 */ /* 0x008fe80000100a00 */
[----:B------:R1:W-:Y:S01]  /*b5f50*/  STL [R1+0x30e8], R6 ;  /* 0x0030e80601007387 */ /* 0x0003e20000100800 */
[--C-:B------:R-:W-:Y:S01]  /*b5f60*/  IMAD.X R13, R4, 0x1, R11.reuse, P3 ;  /* 0x00000001040d7824 */ /* 0x100fe200018e060b */
[CC--:B-1----:R-:W-:Y:S02]  /*b5f70*/  IADD3 R6, P6, R0.reuse, R10.reuse, RZ ;  /* 0x0000000a00067210 */ /* 0x0c2fe40007fde0ff */
[----:B------:R-:W-:Y:S02]  /*b5f80*/  IADD3 R22, P5, R0, R9, RZ ;  /* 0x0000000900167210 */ /* 0x000fe40007fbe0ff */
[----:B------:R-:W3:Y:S04]  /*b5f90*/  LDL.LU R0, [R1+0x3108] ;  /* 0x0031080001007983 */ /* 0x000ee80000300800 */
[----:B------:R1:W-:Y:S04]  /*b5fa0*/  STL.64 [R1+0x708], R12 ;  /* 0x0007080c01007387 */ /* 0x0003e80000100a00 */
[----:B-1----:R-:W4:Y:S01]  /*b5fb0*/  LDL.LU.64 R12, [R1+0x3100] ;  /* 0x00310000010c7983 */ /* 0x002f220000300a00 */
[----:B------:R-:W-:Y:S01]  /*b5fc0*/  IADD3 R18, P4, R7, R10, RZ ;  /* 0x0000000a07127210 */ /* 0x000fe20007f9e0ff */
[----:B------:R-:W-:-:S04]  /*b5fd0*/  IMAD.X R23, R5, 0x1, R11, P5 ;  /* 0x0000000105177824 */ /* 0x000fc800028e060b */
[----:B----4-:R-:W-:-:S05]  /*b5fe0*/  IMAD.X R19, R4, 0x1, R12, P4 ;  /* 0x0000000104137824 */ /* 0x010fca00020e060c */
[----:B------:R1:W-:Y:S04]  /*b5ff0*/  STL.64 [R1+0x700], R18 ;  /* 0x0007001201007387 */ /* 0x0003e80000100a00 */
[----:B-1----:R-:W4:Y:S01]  /*b6000*/  LDL.LU.64 R18, [R1+0x30f8] ;  /* 0x0030f80001127983 */ /* 0x002f220000300a00 */
[----:B------:R-:W-:-:S03]  /*b6010*/  IMAD.X R7, R5, 0x1, R12, P6 ;  /* 0x0000000105077824 */ /* 0x000fc600030e060c */
[----:B------:R1:W-:Y:S04]  /*b6020*/  STL.64 [R1+0x6f8], R22 ;  /* 0x0006f81601007387 */ /* 0x0003e80000100a00 */
[----:B-1----:R-:W3:Y:S04]  /*b6030*/  LDL.LU.64 R22, [R1+0x30f0] ;  /* 0x0030f00001167983 */ /* 0x002ee80000300a00 */
[----:B-----5:R-:W-:Y:S04]  /*b6040*/  STL.64 [R1+0x30d8], R14 ;  /* 0x0030d80e01007387 */ /* 0x020fe80000100a00 */
[----:B----4-:R1:W-:Y:S04]  /*b6050*/  STL.64 [R1+0x30e0], R18 ;  /* 0x0030e01201007387 */ /* 0x0103e80000100a00 */
[----:B------:R4:W-:Y:S01]  /*b6060*/  STL.64 [R1+0x6f0], R6 ;  /* 0x0006f00601007387 */ /* 0x0009e20000100a00 */
[----:B-1----:R-:W-:-:S03]  /*b6070*/  IADD3 R18, P4, R16, R10, RZ ;  /* 0x0000000a10127210 */ /* 0x002fc60007f9e0ff */
[----:B----4-:R-:W4:Y:S04]  /*b6080*/  LDL.LU R6, [R1+0x30e8] ;  /* 0x0030e80001067983 */ /* 0x010f280000300800 */
[----:B------:R-:W-:Y:S04]  /*b6090*/  STL [R1+0x6e0], R18 ;  /* 0x0006e01201007387 */ /* 0x000fe80000100800 */
[----:B------:R-:W-:Y:S04]  /*b60a0*/  STL [R1+0x30cc], R17 ;  /* 0x0030cc1101007387 */ /* 0x000fe80000100800 */
[----:B--2---:R1:W-:Y:S02]  /*b60b0*/  STL.64 [R1+0x30d0], R28 ;  /* 0x0030d01c01007387 */ /* 0x0043e40000100a00 */
[----:B-1----:R-:W-:-:S02]  /*b60c0*/  IMAD.MOV.U32 R28, RZ, RZ, R18 ;  /* 0x000000ffff1c7224 */ /* 0x002fc400078e0012 */
[----:B------:R-:W-:Y:S02]  /*b60d0*/  IMAD.MOV.U32 R29, RZ, RZ, R19 ;  /* 0x000000ffff1d7224 */ /* 0x000fe400078e0013 */
[----:B------:R-:W2:Y:S01]  /*b60e0*/  LDL.LU.64 R18, [R1+0x30e0] ;  /* 0x0030e00001127983 */ /* 0x000ea20000300a00 */
[----:B------:R-:W-:Y:S02]  /*b60f0*/  SHF.R.S32.HI R4, RZ, 0x1f, R16 ;  /* 0x0000001fff047819 */ /* 0x000fe40000011410 */
[----:B------:R-:W-:-:S05]  /*b6100*/  IADD3 R14, P3, R16, R9, RZ ;  /* 0x00000009100e7210 */ /* 0x000fca0007f7e0ff */
[C---:B------:R-:W-:Y:S02]  /*b6110*/  IMAD.X R15, R4.reuse, 0x1, R11, P3 ;  /* 0x00000001040f7824 */ /* 0x040fe400018e060b */
[----:B------:R-:W-:-:S03]  /*b6120*/  IMAD.X R29, R4, 0x1, R12, P4 ;  /* 0x00000001041d7824 */ /* 0x000fc600020e060c */
[----:B------:R1:W-:Y:S04]  /*b6130*/  STL.64 [R1+0x6e8], R14 ;  /* 0x0006e80e01007387 */ /* 0x0003e80000100a00 */
[----:B-1----:R-:W5:Y:S04]  /*b6140*/  LDL.LU.64 R14, [R1+0x30d8] ;  /* 0x0030d800010e7983 */ /* 0x002f680000300a00 */
[----:B------:R-:W-:Y:S01]  /*b6150*/  STL [R1+0x6e4], R29 ;  /* 0x0006e41d01007387 */ /* 0x000fe20000100800 */
[----:B----4-:R-:W-:Y:S02]  /*b6160*/  SHF.R.S32.HI R5, RZ, 0x1f, R6 ;  /* 0x0000001fff057819 */ /* 0x010fe40000011406 */
[----:B------:R-:W-:-:S02]  /*b6170*/  IADD3 R16, P5, R6, R9, RZ ;  /* 0x0000000906107210 */ /* 0x000fc40007fbe0ff */
[----:B------:R-:W-:-:S03]  /*b6180*/  IADD3 R6, P6, R6, R10, RZ ;  /* 0x0000000a06067210 */ /* 0x000fc60007fde0ff */
[C---:B------:R-:W-:Y:S02]  /*b6190*/  IMAD.X R17, R5.reuse, 0x1, R11, P5 ;  /* 0x0000000105117824 */ /* 0x040fe400028e060b */
[----:B------:R-:W-:-:S03]  /*b61a0*/  IMAD.X R7, R5, 0x1, R12, P6 ;  /* 0x0000000105077824 */ /* 0x000fc600030e060c */
[----:B------:R1:W-:Y:S01]  /*b61b0*/  STL.64 [R1+0x6d8], R16 ;  /* 0x0006d81001007387 */ /* 0x0003e20000100a00 */
[----:B--2---:R-:W-:Y:S02]  /*b61c0*/  SHF.R.S32.HI R4, RZ, 0x1f, R18 ;  /* 0x0000001fff047819 */ /* 0x004fe40000011412 */
[C---:B------:R-:W-:Y:S02]  /*b61d0*/  IADD3 R28, P3, R18.reuse, R9, RZ ;  /* 0x00000009121c7210 */ /* 0x040fe40007f7e0ff */
[----:B-1----:R-:W-:Y:S01]  /*b61e0*/  IADD3 R16, P4, R18, R10, RZ ;  /* 0x0000000a12107210 */ /* 0x002fe20007f9e0ff */
[----:B------:R-:W-:Y:S02]  /*b61f0*/  STL [R1+0x30c8], R19 ;  /* 0x0030c81301007387 */ /* 0x000fe40000100800 */
[C---:B------:R-:W-:Y:S02]  /*b6200*/  IMAD.X R29, R4.reuse, 0x1, R11, P3 ;  /* 0x00000001041d7824 */ /* 0x040fe400018e060b */
[----:B------:R-:W-:Y:S01]  /*b6210*/  IMAD.X R17, R4, 0x1, R12, P4 ;  /* 0x0000000104117824 */ /* 0x000fe200020e060c */
[----:B------:R-:W-:Y:S04]  /*b6220*/  STL.64 [R1+0x6d0], R6 ;  /* 0x0006d00601007387 */ /* 0x000fe80000100a00 */
[----:B------:R1:W-:Y:S04]  /*b6230*/  STL.64 [R1+0x6c8], R28 ;  /* 0x0006c81c01007387 */ /* 0x0003e80000100a00 */
[----:B-1----:R-:W2:Y:S04]  /*b6240*/  LDL.LU.64 R28, [R1+0x30d0] ;  /* 0x0030d000011c7983 */ /* 0x002ea80000300a00 */
[----:B------:R1:W-:Y:S04]  /*b6250*/  STL.64 [R1+0x6c0], R16 ;  /* 0x0006c01001007387 */ /* 0x0003e80000100a00 */
[----:B-1----:R-:W4:Y:S01]  /*b6260*/  LDL.LU R17, [R1+0x30cc] ;  /* 0x0030cc0001117983 */ /* 0x002f220000300800 */
[----:B------:R-:W-:-:S02]  /*b6270*/  SHF.R.S32.HI R5, RZ, 0x1f, R2 ;  /* 0x0000001fff057819 */ /* 0x000fc40000011402 */
[----:B------:R-:W-:-:S05]  /*b6280*/  IADD3 R18, P5, R2, R9, RZ ;  /* 0x0000000902127210 */ /* 0x000fca0007fbe0ff */
[----:B------:R-:W-:Y:S01]  /*b6290*/  IMAD.X R19, R5, 0x1, R11, P5 ;  /* 0x0000000105137824 */ /* 0x000fe200028e060b */
[----:B------:R-:W-:-:S04]  /*b62a0*/  IADD3 R6, P6, R2, R10, RZ ;  /* 0x0000000a02067210 */ /* 0x000fc80007fde0ff */
[----:B------:R1:W-:Y:S01]  /*b62b0*/  STL.64 [R1+0x6b8], R18 ;  /* 0x0006b81201007387 */ /* 0x0003e20000100a00 */
[----:B------:R-:W-:-:S05]  /*b62c0*/  IMAD.X R7, R5, 0x1, R12, P6 ;  /* 0x0000000105077824 */ /* 0x000fca00030e060c */
[----:B------:R-:W-:Y:S01]  /*b62d0*/  STL.64 [R1+0x6b0], R6 ;  /* 0x0006b00601007387 */ /* 0x000fe20000100a00 */
[----:B----4-:R-:W-:Y:S02]  /*b62e0*/  SHF.R.S32.HI R4, RZ, 0x1f, R17 ;  /* 0x0000001fff047819 */ /* 0x010fe40000011411 */
[----:B-1----:R-:W-:-:S05]  /*b62f0*/  IADD3 R18, P3, R17, R9, RZ ;  /* 0x0000000911127210 */ /* 0x002fca0007f7e0ff */
[----:B------:R-:W-:-:S05]  /*b6300*/  IMAD.X R19, R4, 0x1, R11, P3 ;  /* 0x0000000104137824 */ /* 0x000fca00018e060b */
[----:B------:R1:W-:Y:S04]  /*b6310*/  STL.64 [R1+0x6a8], R18 ;  /* 0x0006a81201007387 */ /* 0x0003e80000100a00 */
[----:B-1----:R-:W4:Y:S01]  /*b6320*/  LDL.LU R19, [R1+0x30c8] ;  /* 0x0030c80001137983 */ /* 0x002f220000300800 */
[-C--:B------:R-:W-:Y:S02]  /*b6330*/  IADD3 R16, P4, R17, R10.reuse, RZ ;  /* 0x0000000a11107210 */ /* 0x080fe40007f9e0ff */
[----:B------:R-:W-:Y:S02]  /*b6340*/  SHF.R.S32.HI R5, RZ, 0x1f, R3 ;  /* 0x0000001fff057819 */ /* 0x000fe40000011403 */
[C---:B------:R-:W-:Y:S02]  /*b6350*/  IADD3 R6, P5, R3.reuse, R9, RZ ;  /* 0x0000000903067210 */ /* 0x040fe40007fbe0ff */
[----:B------:R-:W-:Y:S01]  /*b6360*/  IADD3 R2, P6, R3, R10, RZ ;  /* 0x0000000a03027210 */ /* 0x000fe20007fde0ff */
[----:B------:R-:W-:-:S02]  /*b6370*/  IMAD.X R17, R4, 0x1, R12, P4 ;  /* 0x0000000104117824 */ /* 0x000fc400020e060c */
[C---:B------:R-:W-:Y:S02]  /*b6380*/  IMAD.X R7, R5.reuse, 0x1, R11, P5 ;  /* 0x0000000105077824 */ /* 0x040fe400028e060b */
[----:B------:R-:W-:Y:S01]  /*b6390*/  IMAD.X R3, R5, 0x1, R12, P6 ;  /* 0x0000000105037824 */ /* 0x000fe200030e060c */
[----:B------:R1:W-:Y:S04]  /*b63a0*/  STL.64 [R1+0x6a0], R16 ;  /* 0x0006a01001007387 */ /* 0x0003e80000100a00 */
[----:B------:R0:W-:Y:S04]  /*b63b0*/  STL.64 [R1+0x698], R6 ;  /* 0x0006980601007387 */ /* 0x0001e80000100a00 */
[----:B------:R3:W-:Y:S01]  /*b63c0*/  STL.64 [R1+0x690], R2 ;  /* 0x0006900201007387 */ /* 0x0007e20000100a00 */
[----:B------:R-:W-:-:S02]  /*b63d0*/  SHF.R.S32.HI R5, RZ, 0x1f, R26 ;  /* 0x0000001fff057819 */ /* 0x000fc4000001141a */
[C---:B-1----:R-:W-:Y:S02]  /*b63e0*/  IADD3 R16, P5, R26.reuse, R9, RZ ;  /* 0x000000091a107210 */ /* 0x042fe40007fbe0ff */
[----:B0-----:R-:W-:-:S03]  /*b63f0*/  IADD3 R6, P6, R26, R10, RZ ;  /* 0x0000000a1a067210 */ /* 0x001fc60007fde0ff */
[C---:B------:R-:W-:Y:S02]  /*b6400*/  IMAD.X R17, R5.reuse, 0x1, R11, P5 ;  /* 0x0000000105117824 */ /* 0x040fe400028e060b */
[----:B------:R-:W-:Y:S01]  /*b6410*/  IMAD.X R7, R5, 0x1, R12, P6 ;  /* 0x0000000105077824 */ /* 0x000fe200030e060c */
[----:B------:R-:W-:Y:S02]  /*b6420*/  SHF.R.S32.HI R5, RZ, 0x1f, R24 ;  /* 0x0000001fff057819 */ /* 0x000fe40000011418 */
[----:B----4-:R-:W-:Y:S02]  /*b6430*/  SHF.R.S32.HI R4, RZ, 0x1f, R19 ;  /* 0x0000001fff047819 */ /* 0x010fe40000011413 */
[C---:B---3--:R-:W-:Y:S02]  /*b6440*/  IADD3 R2, P3, R19.reuse, R9, RZ ;  /* 0x0000000913027210 */ /* 0x048fe40007f7e0ff */
[----:B------:R-:W-:-:S03]  /*b6450*/  IADD3 R18, P4, R19, R10, RZ ;  /* 0x0000000a13127210 */ /* 0x000fc60007f9e0ff */
[C---:B------:R-:W-:Y:S02]  /*b6460*/  IMAD.X R3, R4.reuse, 0x1, R11, P3 ;  /* 0x0000000104037824 */ /* 0x040fe400018e060b */
[----:B------:R-:W-:Y:S01]  /*b6470*/  IMAD.X R19, R4, 0x1, R12, P4 ;  /* 0x0000000104137824 */ /* 0x000fe200020e060c */
[----:B------:R-:W-:Y:S02]  /*b6480*/  SHF.R.S32.HI R4, RZ, 0x1f, R27 ;  /* 0x0000001fff047819 */ /* 0x000fe4000001141b */
[----:B------:R0:W-:Y:S01]  /*b6490*/  STL.64 [R1+0x688], R2 ;  /* 0x0006880201007387 */ /* 0x0001e20000100a00 */
[----:B------:R-:W-:-:S03]  /*b64a0*/  IADD3 R26, P4, R27, R10, RZ ;  /* 0x0000000a1b1a7210 */ /* 0x000fc60007f9e0ff */
[----:B0-----:R-:W3:Y:S04]  /*b64b0*/  LDL.LU.64 R2, [R1+0x30c0] ;  /* 0x0030c00001027983 */ /* 0x001ee80000300a00 */
[----:B------:R0:W-:Y:S04]  /*b64c0*/  STL.64 [R1+0x680], R18 ;  /* 0x0006801201007387 */ /* 0x0001e80000100a00 */
[----:B------:R1:W-:Y:S04]  /*b64d0*/  STL.64 [R1+0x678], R16 ;  /* 0x0006781001007387 */ /* 0x0003e80000100a00 */
[----:B------:R4:W-:Y:S01]  /*b64e0*/  STL.64 [R1+0x670], R6 ;  /* 0x0006700601007387 */ /* 0x0009e20000100a00 */
[----:B0-----:R-:W-:-:S02]  /*b64f0*/  IADD3 R18, P3, R27, R9, RZ ;  /* 0x000000091b127210 */ /* 0x001fc40007f7e0ff */
[C---:B-1----:R-:W-:Y:S02]  /*b6500*/  IADD3 R16, P5, R24.reuse, R9, RZ ;  /* 0x0000000918107210 */ /* 0x042fe40007fbe0ff */
[----:B----4-:R-:W-:Y:S01]  /*b6510*/  IADD3 R6, P6, R24, R10, RZ ;  /* 0x0000000a18067210 */ /* 0x010fe20007fde0ff */
[C-C-:B------:R-:W-:Y:S02]  /*b6520*/  IMAD.X R27, R4.reuse, 0x1, R12.reuse, P4 ;  /* 0x00000001041b7824 */ /* 0x140fe400020e060c */
[--C-:B------:R-:W-:Y:S02]  /*b6530*/  IMAD.X R19, R4, 0x1, R11.reuse, P3 ;  /* 0x0000000104137824 */ /* 0x100fe400018e060b */
[C---:B------:R-:W-:Y:S02]  /*b6540*/  IMAD.X R17, R5.reuse, 0x1, R11, P5 ;  /* 0x0000000105117824 */ /* 0x040fe400028e060b */
[----:B------:R-:W-:Y:S01]  /*b6550*/  IMAD.X R7, R5, 0x1, R12, P6 ;  /* 0x0000000105077824 */ /* 0x000fe200030e060c */
[----:B------:R0:W-:Y:S01]  /*b6560*/  STL.64 [R1+0x668], R18 ;  /* 0x0006681201007387 */ /* 0x0001e20000100a00 */
[----:B------:R-:W-:-:S02]  /*b6570*/  SHF.R.S32.HI R4, RZ, 0x1f, R25 ;  /* 0x0000001fff047819 */ /* 0x000fc40000011419 */
[C---:B------:R-:W-:Y:S02]  /*b6580*/  IADD3 R24, P4, R25.reuse, R10, RZ ;  /* 0x0000000a19187210 */ /* 0x040fe40007f9e0ff */
[----:B-----5:R-:W-:Y:S01]  /*b6590*/  SHF.R.S32.HI R5, RZ, 0x1f, R14 ;  /* 0x0000001fff057819 */ /* 0x020fe2000001140e */
[----:B0-----:R-:W4:Y:S04]  /*b65a0*/  LDL.LU.64 R18, [R1+0x30b8] ;  /* 0x0030b80001127983 */ /* 0x001f280000300a00 */
[----:B------:R0:W-:Y:S04]  /*b65b0*/  STL.64 [R1+0x660], R26 ;  /* 0x0006601a01007387 */ /* 0x0001e80000100a00 */
[----:B------:R1:W-:Y:S04]  /*b65c0*/  STL.64 [R1+0x658], R16 ;  /* 0x0006581001007387 */ /* 0x0003e80000100a00 */
[----:B------:R5:W-:Y:S01]  /*b65d0*/  STL.64 [R1+0x650], R6 ;  /* 0x0006500601007387 */ /* 0x000be20000100a00 */
[----:B0-----:R-:W-:-:S02]  /*b65e0*/  IADD3 R26, P3, R25, R9, RZ ;  /* 0x00000009191a7210 */ /* 0x001fc40007f7e0ff */
[C---:B-1----:R-:W-:Y:S02]  /*b65f0*/  IADD3 R16, P5, R14.reuse, R9, RZ ;  /* 0x000000090e107210 */ /* 0x042fe40007fbe0ff */
[----:B-----5:R-:W-:Y:S01]  /*b6600*/  IADD3 R6, P6, R14, R10, RZ ;  /* 0x0000000a0e067210 */ /* 0x020fe20007fde0ff */
[C-C-:B------:R-:W-:Y:S02]  /*b6610*/  IMAD.X R25, R4.reuse, 0x1, R12.reuse, P4 ;  /* 0x0000000104197824 */ /* 0x140fe400020e060c */
[--C-:B------:R-:W-:Y:S02]  /*b6620*/  IMAD.X R27, R4, 0x1, R11.reuse, P3 ;  /* 0x00000001041b7824 */ /* 0x100fe400018e060b */
[C---:B------:R-:W-:Y:S02]  /*b6630*/  IMAD.X R17, R5.reuse, 0x1, R11, P5 ;  /* 0x0000000105117824 */ /* 0x040fe400028e060b */
[----:B------:R-:W-:Y:S01]  /*b6640*/  IMAD.X R7, R5, 0x1, R12, P6 ;  /* 0x0000000105077824 */ /* 0x000fe200030e060c */
[----:B------:R0:W-:Y:S04]  /*b6650*/  STL.64 [R1+0x648], R26 ;  /* 0x0006481a01007387 */ /* 0x0001e80000100a00 */
[----:B------:R-:W-:Y:S04]  /*b6660*/  STL.64 [R1+0x640], R24 ;  /* 0x0006401801007387 */ /* 0x000fe80000100a00 */
[----:B------:R1:W-:Y:S01]  /*b6670*/  STL.64 [R1+0x638], R16 ;  /* 0x0006381001007387 */ /* 0x0003e20000100a00 */
[----:B------:R-:W-:-:S03]  /*b6680*/  SHF.R.S32.HI R4, RZ, 0x1f, R21 ;  /* 0x0000001fff047819 */ /* 0x000fc60000011415 */
[----:B------:R5:W-:Y:S01]  /*b6690*/  STL.64 [R1+0x630], R6 ;  /* 0x0006300601007387 */ /* 0x000be20000100a00 */
[----:B--2---:R-:W-:Y:S02]  /*b66a0*/  SHF.R.S32.HI R5, RZ, 0x1f, R29 ;  /* 0x0000001fff057819 */ /* 0x004fe4000001141d */
[CC--:B0-----:R-:W-:Y:S02]  /*b66b0*/  IADD3 R26, P4, R21.reuse, R10.reuse, RZ ;  /* 0x0000000a151a7210 */ /* 0x0c1fe40007f9e0ff */
[----:B-1----:R-:W-:Y:S01]  /*b66c0*/  IADD3 R16, P3, R21, R9, RZ ;  /* 0x0000000915107210 */ /* 0x002fe20007f7e0ff */
[----:B-----5:R-:W-:Y:S01]  /*b66d0*/  IMAD.MOV.U32 R6, RZ, RZ, R20 ;  /* 0x000000ffff067224 */ /* 0x020fe200078e0014 */
[----:B------:R-:W-:-:S03]  /*b66e0*/  IADD3 R20, P6, R29, R10, RZ ;  /* 0x0000000a1d147210 */ /* 0x000fc60007fde0ff */
[C-C-:B------:R-:W-:Y:S02]  /*b66f0*/  IMAD.X R17, R4.reuse, 0x1, R11.reuse, P3 ;  /* 0x0000000104117824 */ /* 0x140fe400018e060b */
[--C-:B------:R-:W-:Y:S02]  /*b6700*/  IMAD.X R27, R4, 0x1, R12.reuse, P4 ;  /* 0x00000001041b7824 */ /* 0x100fe400020e060c */
[----:B------:R-:W-:Y:S01]  /*b6710*/  IMAD.X R21, R5, 0x1, R12, P6 ;  /* 0x0000000105157824 */ /* 0x000fe200030e060c */
[----:B------:R0:W-:Y:S01]  /*b6720*/  STL.64 [R1+0x628], R16 ;  /* 0x0006281001007387 */ /* 0x0001e20000100a00 */
[----:B------:R-:W-:Y:S02]  /*b6730*/  IADD3 R24, P5, R29, R9, RZ ;  /* 0x000000091d187210 */ /* 0x000fe40007fbe0ff */
[----:B------:R-:W-:Y:S01]  /*b6740*/  SHF.R.S32.HI R4, RZ, 0x1f, R28 ;  /* 0x0000001fff047819 */ /* 0x000fe2000001141c */
[----:B0-----:R-:W2:Y:S04]  /*b6750*/  LDL.LU.64 R16, [R1+0x30b0] ;  /* 0x0030b00001107983 */ /* 0x001ea80000300a00 */
[----:B------:R0:W-:Y:S01]  /*b6760*/  STL.64 [R1+0x620], R26 ;  /* 0x0006201a01007387 */ /* 0x0001e20000100a00 */
[----:B------:R-:W-:-:S03]  /*b6770*/  IMAD.X R25, R5, 0x1, R11, P5 ;  /* 0x0000000105197824 */ /* 0x000fc600028e060b */
[----:B0-----:R-:W5:Y:S04]  /*b6780*/  LDL.LU.64 R26, [R1+0x30a8] ;  /* 0x0030a800011a7983 */ /* 0x001f680000300a00 */
[----:B------:R0:W-:Y:S04]  /*b6790*/  STL.64 [R1+0x610], R20 ;  /* 0x0006101401007387 */ /* 0x0001e80000100a00 */
[----:B------:R-:W-:Y:S01]  /*b67a0*/  STL.64 [R1+0x618], R24 ;  /* 0x0006181801007387 */ /* 0x000fe20000100a00 */
[C---:B0-----:R-:W-:Y:S02]  /*b67b0*/  IADD3 R20, P3, R28.reuse, R9, RZ ;  /* 0x000000091c147210 */ /* 0x041fe40007f7e0ff */
[----:B------:R-:W-:-:S03]  /*b67c0*/  IADD3 R28, P4, R28, R10, RZ ;  /* 0x0000000a1c1c7210 */ /* 0x000fc60007f9e0ff */
[C---:B------:R-:W-:Y:S02]  /*b67d0*/  IMAD.X R21, R4.reuse, 0x1, R11, P3 ;  /* 0x0000000104157824 */ /* 0x040fe400018e060b */
[----:B------:R-:W-:-:S03]  /*b67e0*/  IMAD.X R29, R4, 0x1, R12, P4 ;  /* 0x00000001041d7824 */ /* 0x000fc600020e060c */
[----:B------:R0:W-:Y:S04]  /*b67f0*/  STL.64 [R1+0x608], R20 ;  /* 0x0006081401007387 */ /* 0x0001e80000100a00 */
[----:B0-----:R-:W3:Y:S04]  /*b6800*/  LDL.LU R21, [R1+0x30a4] ;  /* 0x0030a40001157983 */ /* 0x001ee80000300800 */
[----:B------:R0:W-:Y:S04]  /*b6810*/  STL.64 [R1+0x600], R28 ;  /* 0x0006001c01007387 */ /* 0x0001e80000100a00 */
[----:B0-----:R-:W4:Y:S01]  /*b6820*/  LDL.LU R29, [R1+0x30a0] ;  /* 0x0030a000011d7983 */ /* 0x001f220000300800 */
[----:B------:R-:W-:-:S02]  /*b6830*/  SHF.R.S32.HI R5, RZ, 0x1f, R15 ;  /* 0x0000001fff057819 */ /* 0x000fc4000001140f */
[C---:B------:R-:W-:Y:S02]  /*b6840*/  IADD3 R14, P6, R15.reuse, R10, RZ ;  /* 0x0000000a0f0e7210 */ /* 0x040fe40007fde0ff */
[----:B------:R-:W-:-:S03]  /*b6850*/  IADD3 R24, P5, R15, R9, RZ ;  /* 0x000000090f187210 */ /* 0x000fc60007fbe0ff */
[----:B------:R-:W-:-:S05]  /*b6860*/  IMAD.X R15, R5, 0x1, R12, P6 ;  /* 0x00000001050f7824 */ /* 0x000fca00030e060c */
[----:B------:R0:W-:Y:S01]  /*b6870*/  STL.64 [R1+0x5f0], R14 ;  /* 0x0005f00e01007387 */ /* 0x0001e20000100a00 */
[----:B------:R-:W-:-:S05]  /*b6880*/  IMAD.X R25, R5, 0x1, R11, P5 ;  /* 0x0000000105197824 */ /* 0x000fca00028e060b */
[----:B------:R-:W-:Y:S01]  /*b6890*/  STL.64 [R1+0x5f8], R24 ;  /* 0x0005f81801007387 */ /* 0x000fe20000100a00 */
[----:B----4-:R-:W-:Y:S02]  /*b68a0*/  SHF.R.S32.HI R4, RZ, 0x1f, R29 ;  /* 0x0000001fff047819 */ /* 0x010fe4000001141d */
[C---:B0-----:R-:W-:Y:S02]  /*b68b0*/  IADD3 R14, P3, R29.reuse, R9, RZ ;  /* 0x000000091d0e7210 */ /* 0x041fe40007f7e0ff */
[----:B------:R-:W-:-:S03]  /*b68c0*/  IADD3 R28, P4, R29, R10, RZ ;  /* 0x0000000a1d1c7210 */ /* 0x000fc60007f9e0ff */
[C---:B------:R-:W-:Y:S02]  /*b68d0*/  IMAD.X R15, R4.reuse, 0x1, R11, P3 ;  /* 0x00000001040f7824 */ /* 0x040fe400018e060b */
[----:B------:R-:W-:-:S03]  /*b68e0*/  IMAD.X R29, R4, 0x1, R12, P4 ;  /* 0x00000001041d7824 */ /* 0x000fc600020e060c */
[----:B------:R0:W-:Y:S04]  /*b68f0*/  STL.64 [R1+0x5e8], R14 ;  /* 0x0005e80e01007387 */ /* 0x0001e80000100a00 */
[----:B0-----:R-:W4:Y:S04]  /*b6900*/  LDL.LU.64 R14, [R1+0x3098] ;  /* 0x00309800010e7983 */ /* 0x001f280000300a00 */
[----:B------:R0:W-:Y:S04]  /*b6910*/  STL.64 [R1+0x5e0], R28 ;  /* 0x0005e01c01007387 */ /* 0x0001e80000100a00 */
[----:B0-----:R-:W2:Y:S01]  /*b6920*/  LDL.LU R28, [R1+0x3094] ;  /* 0x00309400011c7983 */ /* 0x001ea20000300800 */
[----:B---3--:R-:W-:-:S02]  /*b6930*/  SHF.R.S32.HI R5, RZ, 0x1f, R21 ;  /* 0x0000001fff057819 */ /* 0x008fc40000011415 */
[C---:B------:R-:W-:Y:S02]  /*b6940*/  IADD3 R24, P5, R21.reuse, R9, RZ ;  /* 0x0000000915187210 */ /* 0x040fe40007fbe0ff */
[----:B------:R-:W-:-:S03]  /*b6950*/  IADD3 R20, P6, R21, R10, RZ ;  /* 0x0000000a15147210 */ /* 0x000fc60007fde0ff */
[C---:B------:R-:W-:Y:S02]  /*b6960*/  IMAD.X R25, R5.reuse, 0x1, R11, P5 ;  /* 0x0000000105197824 */ /* 0x040fe400028e060b */
[----:B------:R-:W-:-:S03]  /*b6970*/  IMAD.X R21, R5, 0x1, R12, P6 ;  /* 0x0000000105157824 */ /* 0x000fc600030e060c */
[----:B------:R-:W-:Y:S04]  /*b6980*/  STL.64 [R1+0x5d8], R24 ;  /* 0x0005d81801007387 */ /* 0x000fe80000100a00 */
[----:B------:R0:W-:Y:S01]  /*b6990*/  STL.64 [R1+0x5d0], R20 ;  /* 0x0005d01401007387 */ /* 0x0001e20000100a00 */
[----:B--2---:R-:W-:Y:S02]  /*b69a0*/  SHF.R.S32.HI R4, RZ, 0x1f, R28 ;  /* 0x0000001fff047819 */ /* 0x004fe4000001141c */
[----:B0-----:R-:W-:-:S05]  /*b69b0*/  IADD3 R20, P3, R28, R9, RZ ;  /* 0x000000091c147210 */ /* 0x001fca0007f7e0ff */
[----:B------:R-:W-:-:S05]  /*b69c0*/  IMAD.X R21, R4, 0x1, R11, P3 ;  /* 0x0000000104157824 */ /* 0x000fca00018e060b */
[----:B------:R0:W-:Y:S04]  /*b69d0*/  STL.64 [R1+0x5c8], R20 ;  /* 0x0005c81401007387 */ /* 0x0001e80000100a00 */
[----:B0-----:R-:W2:Y:S01]  /*b69e0*/  LDL.LU R20, [R1+0x3090] ;  /* 0x0030900001147983 */ /* 0x001ea20000300800 */
[-C--:B------:R-:W-:Y:S02]  /*b69f0*/  IADD3 R28, P4, R28, R10.reuse, RZ ;  /* 0x0000000a1c1c7210 */ /* 0x080fe40007f9e0ff */
[----:B------:R-:W-:Y:S02]  /*b6a00*/  SHF.R.S32.HI R5, RZ, 0x1f, R6 ;  /* 0x0000001fff057819 */ /* 0x000fe40000011406 */
[C---:B------:R-:W-:Y:S02]  /*b6a10*/  IADD3 R24, P5, R6.reuse, R9, RZ ;  /* 0x0000000906187210 */ /* 0x040fe40007fbe0ff */
[----:B------:R-:W-:Y:S01]  /*b6a20*/  IADD3 R6, P6, R6, R10, RZ ;  /* 0x0000000a06067210 */ /* 0x000fe20007fde0ff */
[----:B------:R-:W-:-:S02]  /*b6a30*/  IMAD.X R29, R4, 0x1, R12, P4 ;  /* 0x00000001041d7824 */ /* 0x000fc400020e060c */
[C---:B------:R-:W-:Y:S02]  /*b6a40*/  IMAD.X R25, R5.reuse, 0x1, R11, P5 ;  /* 0x0000000105197824 */ /* 0x040fe400028e060b */
[----:B------:R-:W-:Y:S01]  /*b6a50*/  IMAD.X R7, R5, 0x1, R12, P6 ;  /* 0x0000000105077824 */ /* 0x000fe200030e060c */
[----:B------:R-:W-:Y:S04]  /*b6a60*/  STL.64 [R1+0x5c0], R28 ;  /* 0x0005c01c01007387 */ /* 0x000fe80000100a00 */
[----:B------:R-:W-:Y:S04]  /*b6a70*/  STL.64 [R1+0x5b8], R24 ;  /* 0x0005b81801007387 */ /* 0x000fe80000100a00 */
[----:B------:R0:W-:Y:S01]  /*b6a80*/  STL.64 [R1+0x5b0], R6 ;  /* 0x0005b00601007387 */ /* 0x0001e20000100a00 */
[----:B------:R-:W-:-:S02]  /*b6a90*/  SHF.R.S32.HI R5, RZ, 0x1f, R19 ;  /* 0x0000001fff057819 */ /* 0x000fc40000011413 */
[----:B0-----:R-:W-:-:S05]  /*b6aa0*/  IADD3 R6, P6, R19, R10, RZ ;  /* 0x0000000a13067210 */ /* 0x001fca0007fde0ff */
[----:B------:R-:W-:Y:S01]  /*b6ab0*/  IMAD.X R7, R5, 0x1, R12, P6 ;  /* 0x0000000105077824 */ /* 0x000fe200030e060c */
[----:B--2---:R-:W-:Y:S02]  /*b6ac0*/  SHF.R.S32.HI R4, RZ, 0x1f, R20 ;  /* 0x0000001fff047819 */ /* 0x004fe40000011414 */
[C---:B------:R-:W-:Y:S02]  /*b6ad0*/  IADD3 R28, P3, R20.reuse, R9, RZ ;  /* 0x00000009141c7210 */ /* 0x040fe40007f7e0ff */
[----:B------:R-:W-:-:S03]  /*b6ae0*/  IADD3 R24, P4, R20, R10, RZ ;  /* 0x0000000a14187210 */ /* 0x000fc60007f9e0ff */
[C---:B------:R-:W-:Y:S02]  /*b6af0*/  IMAD.X R29, R4.reuse, 0x1, R11, P3 ;  /* 0x00000001041d7824 */ /* 0x040fe400018e060b */
[----:B------:R-:W-:Y:S01]  /*b6b00*/  IMAD.X R25, R4, 0x1, R12, P4 ;  /* 0x0000000104197824 */ /* 0x000fe200020e060c */
[----:B------:R-:W-:Y:S02]  /*b6b10*/  IADD3 R20, P5, R19, R9, RZ ;  /* 0x0000000913147210 */ /* 0x000fe40007fbe0ff */
[----:B------:R-:W-:Y:S04]  /*b6b20*/  STL.64 [R1+0x5a8], R28 ;  /* 0x0005a81c01007387 */ /* 0x000fe80000100a00 */
[----:B------:R0:W-:Y:S04]  /*b6b30*/  STL.64 [R1+0x580], R6 ;  /* 0x0005800601007387 */ /* 0x0001e80000100a00 */
[----:B------:R1:W-:Y:S01]  /*b6b40*/  STL.64 [R1+0x5a0], R24 ;  /* 0x0005a01801007387 */ /* 0x0003e20000100a00 */
[----:B------:R-:W-:Y:S01]  /*b6b50*/  SHF.R.S32.HI R4, RZ, 0x1f, R13 ;  /* 0x0000001fff047819 */ /* 0x000fe2000001140d */
[----:B------:R-:W-:-:S02]  /*b6b60*/  IMAD.X R21, R5, 0x1, R11, P5 ;  /* 0x0000000105157824 */ /* 0x000fc400028e060b */
[----:B0-----:R-:W-:Y:S01]  /*b6b70*/  IMAD.MOV.U32 R7, RZ, RZ, R18 ;  /* 0x000000ffff077224 */ /* 0x001fe200078e0012 */
[C---:B-1----:R-:W-:Y:S02]  /*b6b80*/  IADD3 R24, P3, R13.reuse, R9, RZ ;  /* 0x000000090d187210 */ /* 0x042fe40007f7e0ff */
[----:B------:R-:W-:-:S03]  /*b6b90*/  IADD3 R18, P4, R13, R10, RZ ;  /* 0x0000000a0d127210 */ /* 0x000fc60007f9e0ff */
[C---:B------:R-:W-:Y:S02]  /*b6ba0*/  IMAD.X R25, R4.reuse, 0x1, R11, P3 ;  /* 0x0000000104197824 */ /* 0x040fe400018e060b */
[----:B------:R-:W-:Y:S01]  /*b6bb0*/  IMAD.X R19, R4, 0x1, R12, P4 ;  /* 0x0000000104137824 */ /* 0x000fe200020e060c */
[----:B------:R-:W-:Y:S04]  /*b6bc0*/  STL.64 [R1+0x598], R20 ;  /* 0x0005981401007387 */ /* 0x000fe80000100a00 */
[----:B------:R0:W-:Y:S04]  /*b6bd0*/  STL.64 [R1+0x528], R24 ;  /* 0x0005281801007387 */ /* 0x0001e80000100a00 */
[----:B0-----:R-:W2:Y:S04]  /*b6be0*/  LDL.LU.64 R24, [R1+0x3088] ;  /* 0x0030880001187983 */ /* 0x001ea80000300a00 */
[----:B------:R0:W-:Y:S04]  /*b6bf0*/  STL.64 [R1+0x4e0], R18 ;  /* 0x0004e01201007387 */ /* 0x0001e80000100a00 */
[----:B0-----:R-:W3:Y:S01]  /*b6c00*/  LDL.LU R19, [R1+0x3080] ;  /* 0x0030800001137983 */ /* 0x001ee20000300800 */
[----:B----4-:R-:W-:-:S02]  /*b6c10*/  SHF.R.S32.HI R5, RZ, 0x1f, R14 ;  /* 0x0000001fff057819 */ /* 0x010fc4000001140e */
[CC--:B------:R-:W-:Y:S02]  /*b6c20*/  IADD3 R28, P5, R14.reuse, R9.reuse, RZ ;  /* 0x000000090e1c7210 */ /* 0x0c0fe40007fbe0ff */
[-C--:B------:R-:W-:Y:S02]  /*b6c30*/  IADD3 R20, P6, R14, R10.reuse, RZ ;  /* 0x0000000a0e147210 */ /* 0x080fe40007fde0ff */
[----:B------:R-:W-:Y:S01]  /*b6c40*/  IADD3 R18, P3, R15, R9, RZ ;  /* 0x000000090f127210 */ /* 0x000fe20007f7e0ff */
[C---:B------:R-:W-:Y:S02]  /*b6c50*/  IMAD.X R29, R5.reuse, 0x1, R11, P5 ;  /* 0x00000001051d7824 */ /* 0x040fe400028e060b */
[----:B------:R-:W-:Y:S01]  /*b6c60*/  IMAD.X R21, R5, 0x1, R12, P6 ;  /* 0x0000000105157824 */ /* 0x000fe200030e060c */
[----:B------:R-:W-:Y:S01]  /*b6c70*/  SHF.R.S32.HI R4, RZ, 0x1f, R15 ;  /* 0x0000001fff047819 */ /* 0x000fe2000001140f */
[----:B------:R-:W-:Y:S01]  /*b6c80*/  IMAD.MOV.U32 R14, RZ, RZ, R18 ;  /* 0x000000ffff0e7224 */ /* 0x000fe200078e0012 */
[----:B------:R0:W-:Y:S04]  /*b6c90*/  STL.64 [R1+0x4d8], R28 ;  /* 0x0004d81c01007387 */ /* 0x0001e80000100a00 */
[----:B------:R-:W-:Y:S04]  /*b6ca0*/  STL.64 [R1+0x4d0], R20 ;  /* 0x0004d01401007387 */ /* 0x000fe80000100a00 */
[----:B------:R1:W-:Y:S01]  /*b6cb0*/  STL [R1+0x378], R18 ;  /* 0x0003781201007387 */ /* 0x0003e20000100800 */
[----:B0-----:R-:W-:-:S05]  /*b6cc0*/  IADD3 R28, P4, R15, R10, RZ ;  /* 0x0000000a0f1c7210 */ /* 0x001fca0007f9e0ff */
[----:B------:R-:W-:Y:S01]  /*b6cd0*/  IMAD.X R29, R4, 0x1, R12, P4 ;  /* 0x00000001041d7824 */ /* 0x000fe200020e060c */
[----:B------:R-:W-:Y:S02]  /*b6ce0*/  SHF.R.S32.HI R6, RZ, 0x1f, R7 ;  /* 0x0000001fff067819 */ /* 0x000fe40000011407 */
[----:B--2---:R-:W-:Y:S02]  /*b6cf0*/  SHF.R.S32.HI R5, RZ, 0x1f, R24 ;  /* 0x0000001fff057819 */ /* 0x004fe40000011418 */
[C---:B-1----:R-:W-:Y:S02]  /*b6d00*/  IADD3 R18, P6, R24.reuse, R10, RZ ;  /* 0x0000000a18127210 */ /* 0x042fe40007fde0ff */
[----:B------:R-:W-:Y:S01]  /*b6d10*/  IADD3 R20, P5, R24, R9, RZ ;  /* 0x0000000918147210 */ /* 0x000fe20007fbe0ff */
[----:B---3--:R-:W-:Y:S02]  /*b6d20*/  IMAD.MOV.U32 R15, RZ, RZ, R19 ;  /* 0x000000ffff0f7224 */ /* 0x008fe400078e0013 */
[----:B------:R-:W-:-:S02]  /*b6d30*/  IMAD.X R15, R4, 0x1, R11, P3 ;  /* 0x00000001040f7824 */ /* 0x000fc400018e060b */
[C---:B------:R-:W-:Y:S02]  /*b6d40*/  IMAD.X R19, R5.reuse, 0x1, R12, P6 ;  /* 0x0000000105137824 */ /* 0x040fe400030e060c */
[----:B------:R-:W-:Y:S01]  /*b6d50*/  IMAD.X R21, R5, 0x1, R11, P5 ;  /* 0x0000000105157824 */ /* 0x000fe200028e060b */
[----:B------:R-:W-:Y:S04]  /*b6d60*/  STL [R1+0x37c], R15 ;  /* 0x00037c0f01007387 */ /* 0x000fe80000100800 */
[----:B------:R-:W-:Y:S04]  /*b6d70*/  STL.64 [R1+0x370], R28 ;  /* 0x0003701c01007387 */ /* 0x000fe80000100a00 */
[----:B------:R0:W-:Y:S01]  /*b6d80*/  STL.64 [R1+0x4c0], R18 ;  /* 0x0004c01201007387 */ /* 0x0001e20000100a00 */
[----:B-----5:R-:W-:-:S03]  /*b6d90*/  SHF.R.S32.HI R4, RZ, 0x1f, R27 ;  /* 0x0000001fff047819 */ /* 0x020fc6000001141b */
[----:B------:R1:W-:Y:S01]  /*b6da0*/  STL.64 [R1+0x4c8], R20 ;  /* 0x0004c81401007387 */ /* 0x0003e20000100a00 */
[----:B------:R-:W-:Y:S02]  /*b6db0*/  SHF.R.S32.HI R5, RZ, 0x1f, R17 ;  /* 0x0000001fff057819 */ /* 0x000fe40000011411 */
[-C--:B------:R-:W-:Y:S02]  /*b6dc0*/  IADD3 R14, P6, R17, R10.reuse, RZ ;  /* 0x0000000a110e7210 */ /* 0x080fe40007fde0ff */
[CC--:B0-----:R-:W-:Y:S02]  /*b6dd0*/  IADD3 R18, P3, R27.reuse, R9.reuse, RZ ;  /* 0x000000091b127210 */ /* 0x0c1fe40007f7e0ff */
[----:B------:R-:W-:Y:S02]  /*b6de0*/  IADD3 R28, P4, R27, R10, RZ ;  /* 0x0000000a1b1c7210 */ /* 0x000fe40007f9e0ff */
[----:B-1----:R-:W-:Y:S01]  /*b6df0*/  IADD3 R20, P5, R17, R9, RZ ;  /* 0x0000000911147210 */ /* 0x002fe20007fbe0ff */
[----:B------:R-:W-:-:S02]  /*b6e00*/  IMAD.X R19, R4, 0x1, R11, P3 ;  /* 0x0000000104137824 */ /* 0x000fc400018e060b */
[--C-:B------:R-:W-:Y:S02]  /*b6e10*/  IMAD.X R29, R4, 0x1, R12.reuse, P4 ;  /* 0x00000001041d7824 */ /* 0x100fe400020e060c */
[C---:B------:R-:W-:Y:S02]  /*b6e20*/  IMAD.X R21, R5.reuse, 0x1, R11, P5 ;  /* 0x0000000105157824 */ /* 0x040fe400028e060b */
[----:B------:R-:W-:Y:S01]  /*b6e30*/  IMAD.X R15, R5, 0x1, R12, P6 ;  /* 0x00000001050f7824 */ /* 0x000fe200030e060c */
[----:B------:R0:W-:Y:S01]  /*b6e40*/  STL.64 [R1+0x368], R18 ;  /* 0x0003681201007387 */ /* 0x0001e20000100a00 */
[----:B------:R-:W-:Y:S01]  /*b6e50*/  SHF.R.S32.HI R5, RZ, 0x1f, R16 ;  /* 0x0000001fff057819 */ /* 0x000fe20000011410 */
[----:B------:R-:W-:Y:S02]  /*b6e60*/  VIADD R4, R7, UR8 ;  /* 0x0000000807047c36 */ /* 0x000fe40008000000 */
[----:B0-----:R-:W2:Y:S04]  /*b6e70*/  LDL.LU.64 R18, [R1+0x3078] ;  /* 0x0030780001127983 */ /* 0x001ea80000300a00 */
[----:B------:R0:W-:Y:S04]  /*b6e80*/  STL.64 [R1+0x1d8], R28 ;  /* 0x0001d81c01007387 */ /* 0x0001e80000100a00 */
[----:B------:R1:W-:Y:S04]  /*b6e90*/  STL.64 [R1+0x4b8], R20 ;  /* 0x0004b81401007387 */ /* 0x0003e80000100a00 */
[----:B------:R3:W-:Y:S01]  /*b6ea0*/  STL.64 [R1+0x4b0], R14 ;  /* 0x0004b00e01007387 */ /* 0x0007e20000100a00 */
[----:B0-----:R-:W-:-:S02]  /*b6eb0*/  IADD3 R28, P3, R16, R9, RZ ;  /* 0x00000009101c7210 */ /* 0x001fc40007f7e0ff */
[-C--:B-1----:R-:W-:Y:S02]  /*b6ec0*/  IADD3 R20, P4, R16, R10.reuse, RZ ;  /* 0x0000000a10147210 */ /* 0x082fe40007f9e0ff */
[C---:B------:R-:W-:Y:S02]  /*b6ed0*/  IADD3 R16, P5, R7.reuse, R9, RZ ;  /* 0x0000000907107210 */ /* 0x040fe40007fbe0ff */
[----:B---3--:R-:W-:Y:S01]  /*b6ee0*/  IADD3 R14, P6, R7, R10, RZ ;  /* 0x0000000a070e7210 */ /* 0x008fe20007fde0ff */
[C-C-:B------:R-:W-:Y:S02]  /*b6ef0*/  IMAD.X R29, R5.reuse, 0x1, R11.reuse, P3 ;  /* 0x00000001051d7824 */ /* 0x140fe400018e060b */
[--C-:B------:R-:W-:Y:S02]  /*b6f00*/  IMAD.X R21, R5, 0x1, R12.reuse, P4 ;  /* 0x0000000105157824 */ /* 0x100fe400020e060c */
[C---:B------:R-:W-:Y:S02]  /*b6f10*/  IMAD.X R17, R6.reuse, 0x1, R11, P5 ;  /* 0x0000000106117824 */ /* 0x040fe400028e060b */
[----:B------:R-:W-:-:S02]  /*b6f20*/  IMAD.X R15, R6, 0x1, R12, P6 ;  /* 0x00000001060f7824 */ /* 0x000fc400030e060c */
[----:B------:R-:W-:Y:S01]  /*b6f30*/  VIADD R5, R4, UR10 ;  /* 0x0000000a04057c36 */ /* 0x000fe20008000000 */
[----:B------:R0:W-:Y:S01]  /*b6f40*/  STL.64 [R1+0x360], R28 ;  /* 0x0003601c01007387 */ /* 0x0001e20000100a00 */
[----:B------:R-:W-:-:S03]  /*b6f50*/  SHF.R.S32.HI R6, RZ, 0x1f, R4 ;  /* 0x0000001fff067819 */ /* 0x000fc60000011404 */
[----:B------:R1:W-:Y:S04]  /*b6f60*/  STL.64 [R1+0x358], R20 ;  /* 0x0003581401007387 */ /* 0x0003e80000100a00 */
[----:B------:R3:W-:Y:S04]  /*b6f70*/  STL.64 [R1+0x4a8], R16 ;  /* 0x0004a81001007387 */ /* 0x0007e80000100a00 */
[----:B------:R4:W-:Y:S01]  /*b6f80*/  STL.64 [R1+0x4a0], R14 ;  /* 0x0004a00e01007387 */ /* 0x0009e20000100a00 */
[----:B------:R-:W-:Y:S02]  /*b6f90*/  SHF.R.S32.HI R7, RZ, 0x1f, R5 ;  /* 0x0000001fff077819 */ /* 0x000fe40000011405 */
[----:B0-----:R-:W-:-:S02]  /*b6fa0*/  IADD3 R28, P3, R4, R9, RZ ;  /* 0x00000009041c7210 */ /* 0x001fc40007f7e0ff */
[-C--:B-1----:R-:W-:Y:S02]  /*b6fb0*/  IADD3 R20, P4, R4, R10.reuse, RZ ;  /* 0x0000000a04147210 */ /* 0x082fe40007f9e0ff */
[C---:B---3--:R-:W-:Y:S02]  /*b6fc0*/  IADD3 R16, P5, R5.reuse, R9, RZ ;  /* 0x0000000905107210 */ /* 0x048fe40007fbe0ff */
[C---:B----4-:R-:W-:Y:S01]  /*b6fd0*/  IADD3 R14, P6, R5.reuse, R10, RZ ;  /* 0x0000000a050e7210 */ /* 0x050fe20007fde0ff */
[C-C-:B------:R-:W-:Y:S02]  /*b6fe0*/  IMAD.X R29, R6.reuse, 0x1, R11.reuse, P3 ;  /* 0x00000001061d7824 */ /* 0x140fe400018e060b */
[----:B------:R-:W-:Y:S02]  /*b6ff0*/  VIADD R4, R5, UR11 ;  /* 0x0000000b05047c36 */ /* 0x000fe40008000000 */
[----:B------:R-:W-:Y:S02]  /*b7000*/  IMAD.X R21, R6, 0x1, R12, P4 ;  /* 0x0000000106157824 */ /* 0x000fe400020e060c */
[----:B------:R-:W-:-:S02]  /*b7010*/  IMAD.X R17, R7, 0x1, R11, P5 ;  /* 0x0000000107117824 */ /* 0x000fc400028e060b */
[----:B------:R-:W-:Y:S01]  /*b7020*/  IMAD.X R15, R7, 0x1, R12, P6 ;  /* 0x00000001070f7824 */ /* 0x000fe200030e060c */
[----:B------:R0:W-:Y:S01]  /*b7030*/  STL.64 [R1+0x350], R28 ;  /* 0x0003501c01007387 */ /* 0x0001e20000100a00 */
[C---:B------:R-:W-:Y:S01]  /*b7040*/  VIADD R5, R4.reuse, UR13 ;  /* 0x0000000d04057c36 */ /* 0x040fe20008000000 */
[----:B------:R-:W-:Y:S02]  /*b7050*/  SHF.R.S32.HI R6, RZ, 0x1f, R4 ;  /* 0x0000001fff067819 */ /* 0x000fe40000011404 */
[----:B------:R1:W-:Y:S04]  /*b7060*/  STL.64 [R1+0x348], R20 ;  /* 0x0003481401007387 */ /* 0x0003e80000100a00 */
[----:B------:R3:W-:Y:S04]  /*b7070*/  STL.64 [R1+0x498], R16 ;  /* 0x0004981001007387 */ /* 0x0007e80000100a00 */
[----:B------:R4:W-:Y:S01]  /*b7080*/  STL.64 [R1+0x490], R14 ;  /* 0x0004900e01007387 */ /* 0x0009e20000100a00 */
[----:B------:R-:W-:Y:S01]  /*b7090*/  SHF.R.S32.HI R7, RZ, 0x1f, R5 ;  /* 0x0000001fff077819 */ /* 0x000fe20000011405 */
[----:B------:R-:W-:Y:S01]  /*b70a0*/  UMOV UR6, UR5 ;  /* 0x0000000500067c82 */ /* 0x000fe20008000000 */
[----:B------:R-:W-:Y:S01]  /*b70b0*/  ULDC.64 UR10, c[0x0][0x228] ;  /* 0x00008a00000a7ab9 */ /* 0x000fe20000000a00 */
        /* <DEDUP_REMOVED lines=16> */
[----:B------:R-:W-:Y:S01]  /*b71c0*/  ULDC UR44, c[0x0][0x22c] ;  /* 0x00008b00002c7ab9 */ /* 0x000fe20000000800 */
        /* <DEDUP_REMOVED lines=274> */
[----:B------:R-:W-:Y:S01]  /*b82f0*/  UMOV UR7, UR5 ;  /* 0x0000000500077c82 */ /* 0x000fe20008000000 */
[----:B------:R-:W-:Y:S01]  /*b8300*/  ULDC.64 UR4, c[0x0][0x228] ;  /* 0x00008a0000047ab9 */ /* 0x000fe20000000a00 */
[----:B------:R-:W-:Y:S01]  /*b8310*/  UMOV UR19, UR28 ;  /* 0x0000001c00137c82 */ /* 0x000fe20008000000 */
        /* <DEDUP_REMOVED lines=11> */
[----:B------:R-:W-:Y:S01]  /*b83d0*/  VIADD R5, R4, UR53 ;  /* 0x0000003504057c36 */ /* 0x000fe20008000000 */
[----:B------:R-:W-:Y:S02]  /*b83e0*/  SHF.R.S32.HI R6, RZ, 0x1f, R4 ;  /* 0x0000001fff067819 */ /* 0x000fe40000011404 */
[----:B------:R1:W-:Y:S04]  /*b83f0*/  STL.64 [R1+0x518], R20 ;  /* 0x0005181401007387 */ /* 0x0003e80000100a00 */
[----:B------:R3:W-:Y:S04]  /*b8400*/  STL.64 [R1+0x560], R16 ;  /* 0x0005601001007387 */ /* 0x0007e80000100a00 */
[----:B------:R4:W-:Y:S01]  /*b8410*/  STL.64 [R1+0x558], R14 ;  /* 0x0005580e01007387 */ /* 0x0009e20000100a00 */
[----:B------:R-:W-:-:S02]  /*b8420*/  SHF.R.S32.HI R7, RZ, 0x1f, R5 ;  /* 0x0000001fff077819 */ /* 0x000fc40000011405 */
[CC--:B0-----:R-:W-:Y:S02]  /*b8430*/  IADD3 R28, P3, R4.reuse, R9.reuse, RZ ;  /* 0x00000009041c7210 */ /* 0x0c1fe40007f7e0ff */
[-C--:B-1----:R-:W-:Y:S02]  /*b8440*/  IADD3 R20, P4, R4, R10.reuse, RZ ;  /* 0x0000000a04147210 */ /* 0x082fe40007f9e0ff */
[C---:B---3--:R-:W-:Y:S02]  /*b8450*/  IADD3 R16, P5, R5.reuse, R9, RZ ;  /* 0x0000000905107210 */ /* 0x048fe40007fbe0ff */
[C---:B----4-:R-:W-:Y:S01]  /*b8460*/  IADD3 R14, P6, R5.reuse, R10, RZ ;  /* 0x0000000a050e7210 */ /* 0x050fe20007fde0ff */
[C---:B------:R-:W-:Y:S02]  /*b8470*/  IMAD.X R29, R6.reuse, 0x1, R11, P3 ;  /* 0x00000001061d7824 */ /* 0x040fe400018e060b */
[----:B------:R-:W-:Y:S02]  /*b8480*/  VIADD R4, R5, UR52 ;  /* 0x0000003405047c36 */ /* 0x000fe40008000000 */
[----:B------:R-:W-:-:S02]  /*b8490*/  IMAD.X R21, R6, 0x1, R12, P4 ;  /* 0x0000000106157824 */ /* 0x000fc400020e060c */
[C---:B------:R-:W-:Y:S02]  /*b84a0*/  IMAD.X R17, R7.reuse, 0x1, R11, P5 ;  /* 0x0000000107117824 */ /* 0x040fe400028e060b */
[----:B------:R-:W-:Y:S01]  /*b84b0*/  IMAD.X R15, R7, 0x1, R12, P6 ;  /* 0x00000001070f7824 */ /* 0x000fe200030e060c */
[----:B------:R0:W-:Y:S01]  /*b84c0*/  STL.64 [R1+0x510], R28 ;  /* 0x0005101c01007387 */ /* 0x0001e20000100a00 */
[----:B------:R-:W-:Y:S01]  /*b84d0*/  VIADD R6, R4, UR48 ;  /* 0x0000003004067c36 */ /* 0x000fe20008000000 */
[----:B------:R-:W-:Y:S02]  /*b84e0*/  SHF.R.S32.HI R7, RZ, 0x1f, R4 ;  /* 0x0000001fff077819 */ /* 0x000fe40000011404 */
[----:B------:R1:W-:Y:S04]  /*b84f0*/  STL.64 [R1+0x508], R20 ;  /* 0x0005081401007387 */ /* 0x0003e80000100a00 */
[----:B------:R3:W-:Y:S04]  /*b8500*/  STL.64 [R1+0x550], R16 ;  /* 0x0005501001007387 */ /* 0x0007e80000100a00 */
[----:B------:R4:W-:Y:S01]  /*b8510*/  STL.64 [R1+0x548], R14 ;  /* 0x0005480e01007387 */ /* 0x0009e20000100a00 */
[----:B------:R-:W-:Y:S01]  /*b8520*/  VIADD R5, R6, UR55 ;  /* 0x0000003706057c36 */ /* 0x000fe20008000000 */
[----:B------:R-:W-:Y:S01]  /*b8530*/  ULDC UR48, c[0x0][0x22c] ;  /* 0x00008b0000307ab9 */ /* 0x000fe20000000800 */
[----:B------:R-:W-:Y:S01]  /*b8540*/  ULDC.64 UR52, c[0x0][0x228] ;  /* 0x00008a0000347ab9 */ /* 0x000fe20000000a00 */
[----:B0-----:R-:W-:-:S02]  /*b8550*/  IADD3 R28, P3, R4, R9, RZ ;  /* 0x00000009041c7210 */ /* 0x001fc40007f7e0ff */
[-C--:B-1----:R-:W-:Y:S02]  /*b8560*/  IADD3 R20, P4, R4, R10.reuse, RZ ;  /* 0x0000000a04147210 */ /* 0x082fe40007f9e0ff */
[----:B------:R-:W-:Y:S02]  /*b8570*/  SHF.R.S32.HI R4, RZ, 0x1f, R6 ;  /* 0x0000001fff047819 */ /* 0x000fe40000011406 */
[C---:B---3--:R-:W-:Y:S02]  /*b8580*/  IADD3 R16, P5, R6.reuse, R9, RZ ;  /* 0x0000000906107210 */ /* 0x048fe40007fbe0ff */
[----:B----4-:R-:W-:Y:S01]  /*b8590*/  IADD3 R14, P6, R6, R10, RZ ;  /* 0x0000000a060e7210 */ /* 0x010fe20007fde0ff */
[C-C-:B------:R-:W-:Y:S02]  /*b85a0*/  IMAD.X R29, R7.reuse, 0x1, R11.reuse, P3 ;  /* 0x00000001071d7824 */ /* 0x140fe400018e060b */
        /* <DEDUP_REMOVED lines=11> */
[C---:B0-----:R-:W-:Y:S01]  /*b8660*/  IADD3 R28, P3, R5.reuse, R9, RZ ;  /* 0x00000009051c7210 */ /* 0x041fe20007f7e0ff */
[----:B-1----:R-:W-:Y:S01]  /*b8670*/  IMAD.MOV.U32 R21, RZ, RZ, R22 ;  /* 0x000000ffff157224 */ /* 0x002fe200078e0016 */
[----:B------:R-:W-:-:S02]  /*b8680*/  IADD3 R22, P4, R5, R10, RZ ;  /* 0x0000000a05167210 */ /* 0x000fc40007f9e0ff */
[C---:B---3--:R-:W-:Y:S02]  /*b8690*/  IADD3 R16, P5, R7.reuse, R9, RZ ;  /* 0x0000000907107210 */ /* 0x048fe40007fbe0ff */
[C---:B----4-:R-:W-:Y:S01]  /*b86a0*/  IADD3 R14, P6, R7.reuse, R10, RZ ;  /* 0x0000000a070e7210 */ /* 0x050fe20007fde0ff */
[C---:B------:R-:W-:Y:S02]  /*b86b0*/  IMAD.X R29, R4.reuse, 0x1, R11, P3 ;  /* 0x00000001041d7824 */ /* 0x040fe400018e060b */
[----:B------:R-:W-:Y:S02]  /*b86c0*/  VIADD R5, R7, UR47 ;  /* 0x0000002f07057c36 */ /* 0x000fe40008000000 */
[----:B------:R-:W-:Y:S02]  /*b86d0*/  IMAD.MOV.U32 R20, RZ, RZ, R23 ;  /* 0x000000ffff147224 */ /* 0x000fe400078e0017 */
[----:B------:R-:W-:Y:S02]  /*b86e0*/  IMAD.X R23, R4, 0x1, R12, P4 ;  /* 0x0000000104177824 */ /* 0x000fe400020e060c */
[----:B------:R-:W-:-:S02]  /*b86f0*/  IMAD.X R17, R6, 0x1, R11, P5 ;  /* 0x0000000106117824 */ /* 0x000fc400028e060b */
[----:B------:R-:W-:Y:S01]  /*b8700*/  IMAD.X R15, R6, 0x1, R12, P6 ;  /* 0x00000001060f7824 */ /* 0x000fe200030e060c */
[----:B------:R0:W-:Y:S01]  /*b8710*/  STL.64 [R1+0x4f0], R28 ;  /* 0x0004f01c01007387 */ /* 0x0001e20000100a00 */
[----:B------:R-:W-:Y:S01]  /*b8720*/  SHF.R.S32.HI R6, RZ, 0x1f, R5 ;  /* 0x0000001fff067819 */ /* 0x000fe20000011405 */
[C---:B------:R-:W-:Y:S02]  /*b8730*/  VIADD R4, R5.reuse, UR57 ;  /* 0x0000003905047c36 */ /* 0x040fe40008000000 */
[----:B------:R1:W-:Y:S04]  /*b8740*/  STL.64 [R1+0x4e8], R22 ;  /* 0x0004e81601007387 */ /* 0x0003e80000100a00 */
[----:B------:R3:W-:Y:S01]  /*b8750*/  STL.64 [R1+0x530], R16 ;  /* 0x0005301001007387 */ /* 0x0007e20000100a00 */
[----:B0-----:R-:W-:-:S02]  /*b8760*/  IADD3 R28, P3, R5, R9, RZ ;  /* 0x00000009051c7210 */ /* 0x001fc40007f7e0ff */
[-C--:B-1----:R-:W-:Y:S01]  /*b8770*/  IADD3 R22, P4, R5, R10.reuse, RZ ;  /* 0x0000000a05167210 */ /* 0x082fe20007f9e0ff */
[----:B------:R-:W-:Y:S02]  /*b8780*/  VIADD R5, R4, UR56 ;  /* 0x0000003804057c36 */ /* 0x000fe40008000000 */
[--C-:B------:R-:W-:Y:S01]  /*b8790*/  IMAD.X R29, R6, 0x1, R11.reuse, P3 ;  /* 0x00000001061d7824 */ /* 0x100fe200018e060b */
[----:B------:R0:W-:Y:S01]  /*b87a0*/  STL.64 [R1+0x228], R14 ;  /* 0x0002280e01007387 */ /* 0x0001e20000100a00 */
[----:B------:R-:W-:Y:S02]  /*b87b0*/  SHF.R.S32.HI R7, RZ, 0x1f, R4 ;  /* 0x0000001fff077819 */ /* 0x000fe40000011404 */
[----:B---3--:R-:W-:Y:S01]  /*b87c0*/  IADD3 R16, P5, R4, R9, RZ ;  /* 0x0000000904107210 */ /* 0x008fe20007fbe0ff */
[----:B------:R-:W-:Y:S01]  /*b87d0*/  IMAD.X R23, R6, 0x1, R12, P4 ;  /* 0x0000000106177824 */ /* 0x000fe200020e060c */
[----:B------:R1:W-:Y:S01]  /*b87e0*/  STL.64 [R1+0x578], R28 ;  /* 0x0005781c01007387 */ /* 0x0003e20000100a00 */
[----:B------:R-:W-:Y:S01]  /*b87f0*/  IMAD.MOV.U32 R24, RZ, RZ, R20 ;  /* 0x000000ffff187224 */ /* 0x000fe200078e0014 */
[----:B------:R-:W-:Y:S01]  /*b8800*/  ULDC UR56, c[0x0][0x22c] ;  /* 0x00008b0000387ab9 */ /* 0x000fe20000000800 */
[----:B------:R-:W-:Y:S01]  /*b8810*/  IMAD.X R17, R7, 0x1, R11, P5 ;  /* 0x0000000107117824 */ /* 0x000fe200028e060b */
[----:B0-----:R-:W-:-:S02]  /*b8820*/  IADD3 R14, P6, R4, R10, RZ ;  /* 0x0000000a040e7210 */ /* 0x001fc40007fde0ff */
[----:B------:R-:W-:Y:S02]  /*b8830*/  SHF.R.S32.HI R4, RZ, 0x1f, R5 ;  /* 0x0000001fff047819 */ /* 0x000fe40000011405 */
[----:B-1----:R-:W-:Y:S01]  /*b8840*/  IADD3 R28, P3, R5, R9, RZ ;  /* 0x00000009051c7210 */ /* 0x002fe20007f7e0ff */
[----:B------:R-:W-:Y:S01]  /*b8850*/  IMAD.X R15, R7, 0x1, R12, P6 ;  /* 0x00000001070f7824 */ /* 0x000fe200030e060c */
[----:B------:R-:W-:Y:S03]  /*b8860*/  STL.64 [R1+0x570], R22 ;  /* 0x0005701601007387 */ /* 0x000fe60000100a00 */
[----:B------:R-:W-:Y:S01]  /*b8870*/  IMAD.X R29, R4, 0x1, R11, P3 ;  /* 0x00000001041d7824 */ /* 0x000fe200018e060b */
[----:B------:R-:W-:Y:S04]  /*b8880*/  STL.64 [R1+0x590], R16 ;  /* 0x0005901001007387 */ /* 0x000fe80000100a00 */
[----:B------:R-:W-:Y:S04]  /*b8890*/  STL.64 [R1+0x588], R14 ;  /* 0x0005880e01007387 */ /* 0x000fe80000100a00 */
[----:B------:R0:W-:Y:S04]  /*b88a0*/  STL.64 [R1+0x568], R28 ;  /* 0x0005681c01007387 */ /* 0x0001e80000100a00 */
[----:B0-----:R-:W3:Y:S01]  /*b88b0*/  LDL.LU.64 R28, [R1+0x3070] ;  /* 0x00307000011c7983 */ /* 0x001ee20000300a00 */
[C---:B------:R-:W-:Y:S01]  /*b88c0*/  IADD3 R22, P4, R5.reuse, R10, RZ ;  /* 0x0000000a05167210 */ /* 0x040fe20007f9e0ff */
[----:B------:R-:W-:Y:S01]  /*b88d0*/  VIADD R7, R5, UR46 ;  /* 0x0000002e05077c36 */ /* 0x000fe20008000000 */
[----:B------:R-:W-:-:S03]  /*b88e0*/  ULDC.64 UR46, c[0x0][0x228] ;  /* 0x00008a00002e7ab9 */ /* 0x000fc60000000a00 */
[--C-:B------:R-:W-:Y:S01]  /*b88f0*/  IMAD.X R23, R4, 0x1, R12.reuse, P4 ;  /* 0x0000000104177824 */ /* 0x100fe200020e060c */
[----:B------:R-:W-:Y:S02]  /*b8900*/  SHF.R.S32.HI R6, RZ, 0x1f, R7 ;  /* 0x0000001fff067819 */ /* 0x000fe40000011407 */
[C---:B------:R-:W-:Y:S01]  /*b8910*/  IADD3 R14, P5, R7.reuse, R9, RZ ;  /* 0x00000009070e7210 */ /* 0x040fe20007fbe0ff */
[C---:B------:R-:W-:Y:S01]  /*b8920*/  VIADD R5, R7.reuse, UR12 ;  /* 0x0000000c07057c36 */ /* 0x040fe20008000000 */
[----:B------:R0:W-:Y:S01]  /*b8930*/  STL.64 [R1+0x230], R22 ;  /* 0x0002301601007387 */ /* 0x0001e20000100a00 */
[----:B------:R-:W-:Y:S02]  /*b8940*/  IADD3 R16, P6, R7, R10, RZ ;  /* 0x0000000a07107210 */ /* 0x000fe40007fde0ff */
[C---:B------:R-:W-:Y:S01]  /*b8950*/  IMAD.X R15, R6.reuse, 0x1, R11, P5 ;  /* 0x00000001060f7824 */ /* 0x040fe200028e060b */
[----:B------:R-:W-:Y:S01]  /*b8960*/  SHF.R.S32.HI R4, RZ, 0x1f, R5 ;  /* 0x0000001fff047819 */ /* 0x000fe20000011405 */
[----:B0-----:R-:W4:Y:S04]  /*b8970*/  LDL.LU.64 R22, [R1+0x3068] ;  /* 0x0030680001167983 */ /* 0x001f280000300a00 */
[----:B------:R0:W-:Y:S01]  /*b8980*/  STL.64 [R1+0x220], R14 ;  /* 0x0002200e01007387 */ /* 0x0001e20000100a00 */
[----:B------:R-:W-:-:S05]  /*b8990*/  IMAD.X R17, R6, 0x1, R12, P6 ;  /* 0x0000000106117824 */ /* 0x000fca00030e060c */
[----:B------:R-:W-:Y:S01]  /*b89a0*/  STL.64 [R1+0x218], R16 ;  /* 0x0002181001007387 */ /* 0x000fe20000100a00 */
[----:B---3--:R-:W-:Y:S01]  /*b89b0*/  IMAD.MOV.U32 R27, RZ, RZ, R28 ;  /* 0x000000ffff1b7224 */ /* 0x008fe200078e001c */
[----:B------:R-:W-:Y:S01]  /*b89c0*/  IADD3 R28, P3, R5, R9, RZ ;  /* 0x00000009051c7210 */ /* 0x000fe20007f7e0ff */
[----:B0-----:R-:W-:-:S04]  /*b89d0*/  IMAD.MOV.U32 R14, RZ, RZ, R29 ;  /* 0x000000ffff0e7224 */ /* 0x001fc800078e001d */
[----:B------:R-:W-:-:S05]  /*b89e0*/  IMAD.X R29, R4, 0x1, R11, P3 ;  /* 0x00000001041d7824 */ /* 0x000fca00018e060b */
[----:B------:R0:W-:Y:S04]  /*b89f0*/  STL.64 [R1+0x210], R28 ;  /* 0x0002101c01007387 */ /* 0x0001e80000100a00 */
[----:B0-----:R-:W3:Y:S01]  /*b8a00*/  LDL.LU R28, [R1+0x3060] ;  /* 0x00306000011c7983 */ /* 0x001ee20000300800 */
[C---:B------:R-:W-:Y:S01]  /*b8a10*/  VIADD R7, R5.reuse, UR58 ;  /* 0x0000003a05077c36 */ /* 0x040fe20008000000 */
[----:B------:R-:W-:Y:S01]  /*b8a20*/  IADD3 R16, P4, R5, R10, RZ ;  /* 0x0000000a05107210 */ /* 0x000fe20007f9e0ff */
[----:B----4-:R-:W-:-:S03]  /*b8a30*/  IMAD.MOV.U32 R13, RZ, RZ, R22 ;  /* 0x000000ffff0d7224 */ /* 0x010fc600078e0016 */
[----:B------:R-:W-:Y:S02]  /*b8a40*/  SHF.R.S32.HI R6, RZ, 0x1f, R7 ;  /* 0x0000001fff067819 */ /* 0x000fe40000011407 */
[C---:B------:R-:W-:Y:S02]  /*b8a50*/  IADD3 R22, P5, R7.reuse, R9, RZ ;  /* 0x0000000907167210 */ /* 0x040fe40007fbe0ff */
[C---:B------:R-:W-:Y:S01]  /*b8a60*/  IADD3 R20, P6, R7.reuse, R10, RZ ;  /* 0x0000000a07147210 */ /* 0x040fe20007fde0ff */
[----:B------:R-:W-:Y:S02]  /*b8a70*/  IMAD.X R17, R4, 0x1, R12, P4 ;  /* 0x0000000104117824 */ /* 0x000fe400020e060c */
[----:B------:R-:W-:Y:S02]  /*b8a80*/  IMAD.MOV.U32 R8, RZ, RZ, R23 ;  /* 0x000000ffff087224 */ /* 0x000fe400078e0017 */
[----:B------:R-:W-:Y:S02]  /*b8a90*/  VIADD R5, R7, UR59 ;  /* 0x0000003b07057c36 */ /* 0x000fe40008000000 */
[----:B------:R-:W-:-:S02]  /*b8aa0*/  IMAD.MOV.U32 R15, RZ, RZ, R21 ;  /* 0x000000ffff0f7224 */ /* 0x000fc400078e0015 */
[C---:B------:R-:W-:Y:S02]  /*b8ab0*/  IMAD.X R23, R6.reuse, 0x1, R11, P5 ;  /* 0x0000000106177824 */ /* 0x040fe400028e060b */
[----:B------:R-:W-:Y:S01]  /*b8ac0*/  IMAD.X R21, R6, 0x1, R12, P6 ;  /* 0x0000000106157824 */ /* 0x000fe200030e060c */
[----:B------:R0:W-:Y:S01]  /*b8ad0*/  STL.64 [R1+0x208], R16 ;  /* 0x0002081001007387 */ /* 0x0001e20000100a00 */
[C---:B------:R-:W-:Y:S01]  /*b8ae0*/  VIADD R6, R5.reuse, UR9 ;  /* 0x0000000905067c36 */ /* 0x040fe20008000000 */
[----:B------:R-:W-:Y:S01]  /*b8af0*/  SHF.R.S32.HI R4, RZ, 0x1f, R5 ;  /* 0x0000001fff047819 */ /* 0x000fe20000011405 */
[----:B--2---:R-:W-:Y:S01]  /*b8b00*/  IMAD.MOV.U32 R7, RZ, RZ, R19 ;  /* 0x000000ffff077224 */ /* 0x004fe200078e0013 */
[----:B------:R-:W-:Y:S01]  /*b8b10*/  LOP3.LUT R8, R8, 0xffff, RZ, 0xc0, !PT ;  /* 0x0000ffff08087812 */ /* 0x000fe200078ec0ff */
[----:B------:R-:W-:Y:S01]  /*b8b20*/  ULDC.64 UR8, c[0x0][0x228] ;  /* 0x00008a0000087ab9 */ /* 0x000fe20000000a00 */
[----:B0-----:R-:W2:Y:S04]  /*b8b30*/  LDL.LU.64 R16, [R1+0x3058] ;  /* 0x0030580001107983 */ /* 0x001ea80000300a00 */
[----:B------:R-:W-:Y:S04]  /*b8b40*/  STL.64 [R1+0x200], R22 ;  /* 0x0002001601007387 */ /* 0x000fe80000100a00 */
[----:B------:R0:W-:Y:S02]  /*b8b50*/  STL.64 [R1+0x1f8], R20 ;  /* 0x0001f81401007387 */ /* 0x0001e40000100a00 */
[-C--:B0-----:R-:W-:Y:S01]  /*b8b60*/  IADD3 R20, P3, R5, R9.reuse, RZ ;  /* 0x0000000905147210 */ /* 0x081fe20007f7e0ff */
[----:B------:R-:W-:Y:S01]  /*b8b70*/  IMAD.MOV.U32 R21, RZ, RZ, R18 ;  /* 0x000000ffff157224 */ /* 0x000fe200078e0012 */
[----:B------:R-:W-:-:S02]  /*b8b80*/  IADD3 R18, P5, R6, R9, RZ ;  /* 0x0000000906127210 */ /* 0x000fc40007fbe0ff */
[----:B------:R-:W-:-:S05]  /*b8b90*/  IADD3 R22, P4, R5, R10, RZ ;  /* 0x0000000a05167210 */ /* 0x000fca0007f9e0ff */
[----:B------:R-:W-:Y:S01]  /*b8ba0*/  IMAD.X R23, R4, 0x1, R12, P4 ;  /* 0x0000000104177824 */ /* 0x000fe200020e060c */
[----:B------:R-:W-:-:S05]  /*b8bb0*/  SHF.R.S32.HI R5, RZ, 0x1f, R6 ;  /* 0x0000001fff057819 */ /* 0x000fca0000011406 */
[----:B------:R-:W-:Y:S02]  /*b8bc0*/  IMAD.X R19, R5, 0x1, R11, P5 ;  /* 0x0000000105137824 */ /* 0x000fe400028e060b */
[----:B---3--:R-:W-:Y:S01]  /*b8bd0*/  IMAD.MOV.U32 R9, RZ, RZ, R28 ;  /* 0x000000ffff097224 */ /* 0x008fe200078e001c */
[----:B------:R-:W-:Y:S01]  /*b8be0*/  IADD3 R28, P6, R6, R10, RZ ;  /* 0x0000000a061c7210 */ /* 0x000fe20007fde0ff */
[----:B------:R-:W-:Y:S02]  /*b8bf0*/  IMAD.MOV.U32 R10, RZ, RZ, R21 ;  /* 0x000000ffff0a7224 */ /* 0x000fe400078e0015 */
[----:B------:R-:W-:-:S05]  /*b8c00*/  IMAD.X R21, R4, 0x1, R11, P3 ;  /* 0x0000000104157824 */ /* 0x000fca00018e060b */
[----:B------:R0:W-:Y:S04]  /*b8c10*/  STL.64 [R1+0x1f0], R20 ;  /* 0x0001f01401007387 */ /* 0x0001e80000100a00 */
[----:B0-----:R-:W3:Y:S04]  /*b8c20*/  LDL.LU.64 R20, [R1+0x3050] ;  /* 0x0030500001147983 */ /* 0x001ee80000300a00 */
[----:B------:R0:W-:Y:S04]  /*b8c30*/  STL.64 [R1+0x1e8], R22 ;  /* 0x0001e81601007387 */ /* 0x0001e80000100a00 */
[----:B0-----:R-:W4:Y:S04]  /*b8c40*/  LDL.LU.64 R22, [R1+0x3048] ;  /* 0x0030480001167983 */ /* 0x001f280000300a00 */
[----:B------:R0:W-:Y:S04]  /*b8c50*/  STL.64 [R1+0x1e0], R18 ;  /* 0x0001e01201007387 */ /* 0x0001e80000100a00 */
[----:B0-----:R-:W5:Y:S01]  /*b8c60*/  LDL.LU.64 R18, [R1+0x3040] ;  /* 0x0030400001127983 */ /* 0x001f620000300a00 */
[----:B------:R-:W-:Y:S01]  /*b8c70*/  IMAD.X R29, R5, 0x1, R12, P6 ;  /* 0x00000001051d7824 */ /* 0x000fe200030e060c */
[----:B------:R-:W-:-:S02]  /*b8c80*/  PRMT R5, R9, 0x5410, R10 ;  /* 0x0000541009057816 */ /* 0x000fc4000000000a */
[----:B------:R-:W-:Y:S02]  /*b8c90*/  PRMT R4, R27, 0x5410, R7 ;  /* 0x000054101b047816 */ /* 0x000fe40000000007 */
[----:B------:R-:W-:Y:S02]  /*b8ca0*/  LOP3.LUT R11, R24, 0xffff, RZ, 0xc0, !PT ;  /* 0x0000ffff180b7812 */ /* 0x000fe400078ec0ff */
[----:B------:R-:W-:Y:S01]  /*b8cb0*/  LOP3.LUT R7, R13, 0xffff, RZ, 0xc0, !PT ;  /* 0x0000ffff0d077812 */ /* 0x000fe200078ec0ff */
[----:B------:R0:W-:Y:S01]  /*b8cc0*/  STL.64 [R1+0x1d0], R28 ;  /* 0x0001d01c01007387 */ /* 0x0001e20000100a00 */
[----:B------:R-:W-:-:S03]  /*b8cd0*/  LOP3.LUT R10, R15, 0xffff, RZ, 0xc0, !PT ;  /* 0x0000ffff0f0a7812 */ /* 0x000fc600078ec0ff */
[----:B0-----:R-:W5:Y:S04]  /*b8ce0*/  LDL.LU.64 R28, [R1+0x3038] ;  /* 0x00303800011c7983 */ /* 0x001f680000300a00 */
[----:B------:R-:W-:Y:S04]  /*b8cf0*/  STL [R1+0x1c0], R5 ;  /* 0x0001c00501007387 */ /* 0x000fe80000100800 */
[----:B------:R0:W-:Y:S01]  /*b8d00*/  STL [R1+0x1c4], R4 ;  /* 0x0001c40401007387 */ /* 0x0001e20000100800 */
[----:B------:R-:W-:Y:S02]  /*b8d10*/  LOP3.LUT R9, R14, 0xffff, RZ, 0xc0, !PT ;  /* 0x0000ffff0e097812 */ /* 0x000fe400078ec0ff */
[----:B0-----:R-:W-:-:S02]  /*b8d20*/  LOP3.LUT R4, R0, 0xffff, RZ, 0xc0, !PT ;  /* 0x0000ffff00047812 */ /* 0x001fc400078ec0ff */
[----:B------:R-:W-:Y:S02]  /*b8d30*/  PRMT R0, R11, 0x3340, R7 ;  /* 0x000033400b007816 */ /* 0x000fe40000000007 */
[----:B--2---:R-:W-:Y:S02]  /*b8d40*/  LOP3.LUT R5, R16, 0xffff, RZ, 0xc0, !PT ;  /* 0x0000ffff10057812 */ /* 0x004fe400078ec0ff */
[----:B------:R-:W-:Y:S02]  /*b8d50*/  ISETP.GE.AND P3, PT, R26, UR15, PT ;  /* 0x0000000f1a007c0c */ /* 0x000fe4000bf66270 */
[----:B------:R-:W-:Y:S02]  /*b8d60*/  SHF.R.U32.HI R13, RZ, 0x8, R11 ;  /* 0x00000008ff0d7819 */ /* 0x000fe4000001160b */
[----:B------:R-:W-:Y:S02]  /*b8d70*/  SHF.R.U32.HI R15, RZ, 0x8, R10 ;  /* 0x00000008ff0f7819 */ /* 0x000fe4000001160a */
[----:B------:R-:W-:-:S02]  /*b8d80*/  SHF.R.U32.HI R11, RZ, 0x8, R9 ;  /* 0x00000008ff0b7819 */ /* 0x000fc40000011609 */
[C---:B------:R-:W-:Y:S02]  /*b8d90*/  ISETP.LT.AND P3, PT, R2.reuse, UR9, !P3 ;  /* 0x0000000902007c0c */ /* 0x040fe4000df61270 */
[----:B------:R-:W-:Y:S02]  /*b8da0*/  SHF.R.U32.HI R12, RZ, 0x8, R7 ;  /* 0x00000008ff0c7819 */ /* 0x000fe40000011607 */
[----:B------:R-:W-:Y:S02]  /*b8db0*/  SHF.R.U32.HI R7, RZ, 0x8, R8 ;  /* 0x00000008ff077819 */ /* 0x000fe40000011608 */
[----:B------:R-:W-:Y:S02]  /*b8dc0*/  LOP3.LUT R11, R11, 0xffff, RZ, 0xc0, !PT ;  /* 0x0000ffff0b0b7812 */ /* 0x000fe400078ec0ff */
[----:B------:R-:W-:Y:S01]  /*b8dd0*/  LOP3.LUT R7, R7, 0xffff, RZ, 0xc0, !PT ;  /* 0x0000ffff07077812 */ /* 0x000fe200078ec0ff */
[----:B------:R-:W-:Y:S01]  /*b8de0*/  UMOV UR15, UR22 ;  /* 0x00000016000f7c82 */ /* 0x000fe20008000000 */
[----:B------:R-:W-:-:S02]  /*b8df0*/  VIADD R24, R2, 0x49 ;  /* 0x0000004902187836 */ /* 0x000fc40000000000 */
[C---:B------:R-:W-:Y:S02]  /*b8e00*/  VIADD R27, R2.reuse, 0x48 ;  /* 0x00000048021b7836 */ /* 0x040fe40000000000 */
[----:B------:R-:W-:Y:S01]  /*b8e10*/  VIADD R16, R2, 0x47 ;  /* 0x0000004702107836 */ /* 0x000fe20000000000 */
[----:B---3--:R-:W-:Y:S02]  /*b8e20*/  LOP3.LUT R6, R20, 0xffff, RZ, 0xc0, !PT ;  /* 0x0000ffff14067812 */ /* 0x008fe400078ec0ff */
[----:B------:R-:W2:Y:S04]  /*b8e30*/  LDL.LU R20, [R1+0x3034] ;  /* 0x0030340001147983 */ /* 0x000ea80000300800 */
[----:B------:R0:W-:Y:S02]  /*b8e40*/  STL [R1+0x11f4], R0 ;  /* 0x0011f40001007387 */ /* 0x0001e40000100800 */
[----:B0-----:R-:W-:-:S05]  /*b8e50*/  PRMT R0, R10, 0x3340, R6 ;  /* 0x000033400a007816 */ /* 0x001fca0000000006 */
[----:B------:R0:W-:Y:S01]  /*b8e60*/  STL [R1+0x11fc], R0 ;  /* 0x0011fc0001007387 */ /* 0x0001e20000100800 */
[--C-:B------:R-:W-:Y:S02]  /*b8e70*/  SHF.R.U32.HI R10, RZ, 0x8, R5.reuse ;  /* 0x00000008ff0a7819 */ /* 0x100fe40000011605 */
[----:B------:R-:W-:Y:S02]  /*b8e80*/  SHF.R.U32.HI R14, RZ, 0x8, R6 ;  /* 0x00000008ff0e7819 */ /* 0x000fe40000011606 */
[----:B0-----:R-:W-:Y:S02]  /*b8e90*/  PRMT R0, R9, 0x3340, R5 ;  /* 0x0000334009007816 */ /* 0x001fe40000000005 */
[----:B------:R-:W-:-:S03]  /*b8ea0*/  LOP3.LUT R10, R10, 0xffff, RZ, 0xc0, !PT ;  /* 0x0000ffff0a0a7812 */ /* 0x000fc600078ec0ff */
[----:B------:R0:W-:Y:S01]  /*b8eb0*/  STL [R1+0x11f0], R0 ;  /* 0x0011f00001007387 */ /* 0x0001e20000100800 */
[--C-:B------:R-:W-:Y:S02]  /*b8ec0*/  SHF.R.U32.HI R6, RZ, 0x8, R4.reuse ;  /* 0x00000008ff067819 */ /* 0x100fe40000011604 */
[----:B------:R-:W-:Y:S02]  /*b8ed0*/  LOP3.LUT R9, R13, 0xffff, RZ, 0xc0, !PT ;  /* 0x0000ffff0d097812 */ /* 0x000fe400078ec0ff */
[----:B0-----:R-:W-:Y:S02]  /*b8ee0*/  PRMT R0, R8, 0x3340, R4 ;  /* 0x0000334008007816 */ /* 0x001fe40000000004 */
[----:B------:R-:W-:Y:S02]  /*b8ef0*/  LOP3.LUT R8, R12, 0xffff, RZ, 0xc0, !PT ;  /* 0x0000ffff0c087812 */ /* 0x000fe400078ec0ff */
[----:B------:R-:W-:Y:S01]  /*b8f00*/  LOP3.LUT R6, R6, 0xffff, RZ, 0xc0, !PT ;  /* 0x0000ffff06067812 */ /* 0x000fe200078ec0ff */
[----:B------:R0:W-:Y:S01]  /*b8f10*/  STL [R1+0x11f8], R0 ;  /* 0x0011f80001007387 */ /* 0x0001e20000100800 */
[----:B------:R-:W-:-:S02]  /*b8f20*/  LOP3.LUT R5, R15, 0xffff, RZ, 0xc0, !PT ;  /* 0x0000ffff0f057812 */ /* 0x000fc400078ec0ff */
[----:B------:R-:W-:Y:S02]  /*b8f30*/  LOP3.LUT R4, R14, 0xffff, RZ, 0xc0, !PT ;  /* 0x0000ffff0e047812 */ /* 0x000fe400078ec0ff */
[----:B----4-:R-:W-:Y:S02]  /*b8f40*/  LOP3.LUT R23, R23, 0xefffffff, RZ, 0xc0, !PT ;  /* 0xefffffff17177812 */ /* 0x010fe400078ec0ff */
[----:B------:R-:W-:Y:S02]  /*b8f50*/  PRMT R8, R9, 0x3340, R8 ;  /* 0x0000334009087816 */ /* 0x000fe40000000008 */
[----:B------:R-:W-:Y:S02]  /*b8f60*/  PRMT R6, R7, 0x3340, R6 ;  /* 0x0000334007067816 */ /* 0x000fe40000000006 */
[----:B0-----:R-:W-:Y:S02]  /*b8f70*/  PRMT R0, R11, 0x3340, R10 ;  /* 0x000033400b007816 */ /* 0x001fe4000000000a */
[----:B------:R-:W-:-:S02]  /*b8f80*/  @P3 LOP3.LUT R23, R23, 0x10000000, RZ, 0xfc, !PT ;  /* 0x1000000017173812 */ /* 0x000fc400078efcff */
[----:B------:R-:W-:Y:S01]  /*b8f90*/  ISETP.LT.AND P3, PT, R26, UR13, !P2 ;  /* 0x0000000d1a007c0c */ /* 0x000fe2000d761270 */
[----:B------:R0:W-:Y:S04]  /*b8fa0*/  STL [R1+0x1cc], R0 ;  /* 0x0001cc0001007387 */ /* 0x0001e80000100800 */
[----:B------:R-:W-:Y:S04]  /*b8fb0*/  STL [R1+0x11e0], R8 ;  /* 0x0011e00801007387 */ /* 0x000fe80000100800 */
[----:B------:R-:W-:Y:S01]  /*b8fc0*/  STL [R1+0x11e4], R6 ;  /* 0x0011e40601007387 */ /* 0x000fe20000100800 */
[----:B0-----:R-:W-:-:S05]  /*b8fd0*/  PRMT R0, R5, 0x3340, R4 ;  /* 0x0000334005007816 */ /* 0x001fca0000000004 */
[----:B------:R0:W-:Y:S01]  /*b8fe0*/  STL [R1+0x11e8], R0 ;  /* 0x0011e80001007387 */ /* 0x0001e20000100800 */
[----:B-----5:R-:W-:Y:S01]  /*b8ff0*/  LOP3.LUT R18, R18, 0xffffdfff, RZ, 0xc0, !PT ;  /* 0xffffdfff12127812 */ /* 0x020fe200078ec0ff */
[----:B0-----:R-:W-:Y:S01]  /*b9000*/  IMAD.U32 R0, RZ, RZ, UR5 ;  /* 0x00000005ff007e24 */ /* 0x001fe2000f8e00ff */
[----:B------:R-:W-:Y:S02]  /*b9010*/  UMOV UR5, UR4 ;  /* 0x0000000400057c82 */ /* 0x000fe40008000000 */
[----:B------:R-:W-:Y:S02]  /*b9020*/  ISETP.LT.AND P2, PT, R3, UR5, !P2 ;  /* 0x0000000503007c0c */ /* 0x000fe4000d741270 */
[----:B------:R-:W-:Y:S01]  /*b9030*/  @P3 LOP3.LUT R18, R18, 0x2000, RZ, 0xfc, !PT ;  /* 0x0000200012123812 */ /* 0x000fe200078efcff */
[----:B------:R0:W-:Y:S03]  /*b9040*/  STL [R1+0x24], R0 ;  /* 0x0000240001007387 */ /* 0x0001e60000100800 */
[----:B------:R-:W-:Y:S01]  /*b9050*/  LOP3.LUT R18, R18, 0xffffefff, RZ, 0xc0, !PT ;  /* 0xffffefff12127812 */ /* 0x000fe200078ec0ff */
[----:B0-----:R-:W-:Y:S01]  /*b9060*/  IMAD.U32 R0, RZ, RZ, UR11 ;  /* 0x0000000bff007e24 */ /* 0x001fe2000f8e00ff */
[----:B------:R-:W-:-:S05]  /*b9070*/  UMOV UR11, UR10 ;  /* 0x0000000a000b7c82 */ /* 0x000fca0008000000 */
[----:B------:R-:W-:Y:S02]  /*b9080*/  @P2 LOP3.LUT R18, R18, 0x1000, RZ, 0xfc, !PT ;  /* 0x0000100012122812 */ /* 0x000fe400078efcff */
[----:B------:R-:W-:Y:S01]  /*b9090*/  ISETP.LT.AND P2, PT, R26, UR11, !P1 ;  /* 0x0000000b1a007c0c */ /* 0x000fe2000cf41270 */
[----:B------:R-:W-:Y:S02]  /*b90a0*/  UMOV UR4, UR16 ;  /* 0x0000001000047c82 */ /* 0x000fe40008000000 */
[----:B------:R-:W-:Y:S02]  /*b90b0*/  ISETP.LT.AND P1, PT, R3, UR4, !P1 ;  /* 0x0000000403007c0c */ /* 0x000fe4000cf21270 */
[----:B------:R-:W-:Y:S01]  /*b90c0*/  LOP3.LUT R18, R18, 0xfffff7ff, RZ, 0xc0, !PT ;  /* 0xfffff7ff12127812 */ /* 0x000fe200078ec0ff */
[----:B------:R0:W-:Y:S07]  /*b90d0*/  STL [R1+0x20], R0 ;  /* 0x0000200001007387 */ /* 0x0001ee0000100800 */
[----:B------:R-:W-:Y:S01]  /*b90e0*/  @P2 LOP3.LUT R18, R18, 0x800, RZ, 0xfc, !PT ;  /* 0x0000080012122812 */ /* 0x000fe200078efcff */
[----:B0-----:R-:W-:Y:S01]  /*b90f0*/  IMAD.U32 R0, RZ, RZ, UR17 ;  /* 0x00000011ff007e24 */ /* 0x001fe2000f8e00ff */
[----:B------:R-:W-:-:S02]  /*b9100*/  ULDC.64 UR16, c[0x0][0x228] ;  /* 0x00008a0000107ab9 */ /* 0x000fc40000000a00 */
[----:B------:R-:W-:Y:S01]  /*b9110*/  UMOV UR10, UR16 ;  /* 0x00000010000a7c82 */ /* 0x000fe20008000000 */
[----:B------:R-:W-:Y:S02]  /*b9120*/  LOP3.LUT R18, R18, 0xfffffbff, RZ, 0xc0, !PT ;  /* 0xfffffbff12127812 */ /* 0x000fe400078ec0ff */
[----:B------:R-:W-:Y:S01]  /*b9130*/  ISETP.LT.AND P2, PT, R26, UR10, !P0 ;  /* 0x0000000a1a007c0c */ /* 0x000fe2000c741270 */
[----:B------:R0:W-:Y:S01]  /*b9140*/  STL [R1+0x1c], R0 ;  /* 0x00001c0001007387 */ /* 0x0001e20000100800 */
[----:B------:R-:W-:Y:S01]  /*b9150*/  VIADD R4, R2, 0x55 ;  /* 0x0000005502047836 */ /* 0x000fe20000000000 */
[----:B------:R-:W-:Y:S01]  /*b9160*/  @P1 LOP3.LUT R18, R18, 0x400, RZ, 0xfc, !PT ;  /* 0x0000040012121812 */ /* 0x000fe200078efcff */
[C---:B------:R-:W-:Y:S02]  /*b9170*/  VIADD R5, R2.reuse, 0x54 ;  /* 0x0000005402057836 */ /* 0x040fe40000000000 */
[C---:B------:R-:W-:Y:S02]  /*b9180*/  VIADD R6, R2.reuse, 0x53 ;  /* 0x0000005302067836 */ /* 0x040fe40000000000 */
[----:B------:R-:W-:-:S02]  /*b9190*/  VIADD R7, R2, 0x52 ;  /* 0x0000005202077836 */ /* 0x000fc40000000000 */
[C---:B------:R-:W-:Y:S02]  /*b91a0*/  VIADD R8, R2.reuse, 0x51 ;  /* 0x0000005102087836 */ /* 0x040fe40000000000 */
[C---:B------:R-:W-:Y:S02]  /*b91b0*/  VIADD R9, R2.reuse, 0x50 ;  /* 0x0000005002097836 */ /* 0x040fe40000000000 */
[C---:B------:R-:W-:Y:S02]  /*b91c0*/  VIADD R10, R2.reuse, 0x4f ;  /* 0x0000004f020a7836 */ /* 0x040fe40000000000 */
[C---:B------:R-:W-:Y:S02]  /*b91d0*/  VIADD R11, R2.reuse, 0x4e ;  /* 0x0000004e020b7836 */ /* 0x040fe40000000000 */
[----:B0-----:R-:W-:Y:S01]  /*b91e0*/  IMAD.U32 R0, RZ, RZ, UR17 ;  /* 0x00000011ff007e24 */ /* 0x001fe2000f8e00ff */
[----:B------:R-:W-:Y:S01]  /*b91f0*/  ULDC.64 UR16, c[0x0][0x228] ;  /* 0x00008a0000107ab9 */ /* 0x000fe20000000a00 */
[----:B------:R-:W-:Y:S01]  /*b9200*/  VIADD R12, R2, 0x4d ;  /* 0x0000004d020c7836 */ /* 0x000fe20000000000 */
[----:B------:R-:W-:Y:S01]  /*b9210*/  UMOV UR12, UR16 ;  /* 0x00000010000c7c82 */ /* 0x000fe20008000000 */
[----:B------:R-:W-:-:S02]  /*b9220*/  LOP3.LUT R18, R18, 0xfffffdff, RZ, 0xc0, !PT ;  /* 0xfffffdff12127812 */ /* 0x000fc400078ec0ff */
[----:B------:R-:W-:Y:S01]  /*b9230*/  ISETP.LT.AND P1, PT, R3, UR12, !P0 ;  /* 0x0000000c03007c0c */ /* 0x000fe2000c721270 */
[C---:B------:R-:W-:Y:S02]  /*b9240*/  VIADD R13, R2.reuse, 0x4c ;  /* 0x0000004c020d7836 */ /* 0x040fe40000000000 */
[----:B------:R-:W-:Y:S01]  /*b9250*/  VIADD R14, R2, 0x4b ;  /* 0x0000004b020e7836 */ /* 0x000fe20000000000 */
[----:B------:R-:W-:Y:S01]  /*b9260*/  @P2 LOP3.LUT R18, R18, 0x200, RZ, 0xfc, !PT ;  /* 0x0000020012122812 */ /* 0x000fe200078efcff */
[----:B------:R0:W-:Y:S01]  /*b9270*/  STL [R1+0x18], R0 ;  /* 0x0000180001007387 */ /* 0x0001e20000100800 */
[----:B------:R-:W-:Y:S01]  /*b9280*/  ISETP.GE.AND P0, PT, R4, UR14, PT ;  /* 0x0000000e04007c0c */ /* 0x000fe2000bf06270 */
[----:B------:R-:W-:Y:S01]  /*b9290*/  VIADD R15, R2, 0x4a ;  /* 0x0000004a020f7836 */ /* 0x000fe20000000000 */
[----:B------:R-:W-:Y:S01]  /*b92a0*/  LOP3.LUT R18, R18, 0xfffffeff, RZ, 0xc0, !PT ;  /* 0xfffffeff12127812 */ /* 0x000fe200078ec0ff */
[----:B------:R-:W-:Y:S01]  /*b92b0*/  ULDC.64 UR10, c[0x0][0x228] ;  /* 0x00008a00000a7ab9 */ /* 0x000fe20000000a00 */
[----:B------:R-:W-:Y:S01]  /*b92c0*/  ULDC.64 UR12, c[0x0][0x228] ;  /* 0x00008a00000c7ab9 */ /* 0x000fe20000000a00 */
[----:B0-----:R-:W-:Y:S01]  /*b92d0*/  IMAD.U32 R0, RZ, RZ, UR17 ;  /* 0x00000011ff007e24 */ /* 0x001fe2000f8e00ff */
[----:B------:R-:W-:Y:S01]  /*b92e0*/  ULDC.64 UR16, c[0x0][0x228] ;  /* 0x00008a0000107ab9 */ /* 0x000fe20000000a00 */
[----:B------:R-:W-:-:S02]  /*b92f0*/  @P1 LOP3.LUT R18, R18, 0x100, RZ, 0xfc, !PT ;  /* 0x0000010012121812 */ /* 0x000fc400078efcff */
[----:B------:R-:W-:Y:S01]  /*b9300*/  ISETP.LT.AND P1, PT, R26, UR16, !P0 ;  /* 0x000000101a007c0c */ /* 0x000fe2000c721270 */
[----:B------:R0:W-:Y:S01]  /*b9310*/  STL [R1+0x14], R0 ;  /* 0x0000140001007387 */ /* 0x0001e20000100800 */
[----:B------:R-:W-:Y:S02]  /*b9320*/  ISETP.LT.AND P0, PT, R3, UR15, !P0 ;  /* 0x0000000f03007c0c */ /* 0x000fe4000c701270 */
[----:B------:R-:W-:Y:S01]  /*b9330*/  LOP3.LUT R18, R18, 0xffffff7f, RZ, 0xc0, !PT ;  /* 0xffffff7f12127812 */ /* 0x000fe200078ec0ff */
[----:B------:R-:W-:Y:S01]  /*b9340*/  IMAD.MOV.U32 R4, RZ, RZ, R2 ;  /* 0x000000ffff047224 */ /* 0x000fe200078e0002 */
[----:B------:R-:W-:Y:S01]  /*b9350*/  ULDC.64 UR14, c[0x0][0x228] ;  /* 0x00008a00000e7ab9 */ /* 0x000fe20000000a00 */
[----:B0-----:R-:W-:-:S06]  /*b9360*/  IMAD.U32 R0, RZ, RZ, UR17 ;  /* 0x00000011ff007e24 */ /* 0x001fcc000f8e00ff */
[----:B------:R-:W-:Y:S02]  /*b9370*/  @P1 LOP3.LUT R18, R18, 0x80, RZ, 0xfc, !PT ;  /* 0x0000008012121812 */ /* 0x000fe400078efcff */
[----:B------:R-:W-:Y:S01]  /*b9380*/  LOP3.LUT R22, R22, 0x7fffffff, RZ, 0xc0, !PT ;  /* 0x7fffffff16167812 */ /* 0x000fe200078ec0ff */
[----:B------:R-:W-:Y:S01]  /*b9390*/  ULDC.64 UR16, c[0x0][0x228] ;  /* 0x00008a0000107ab9 */ /* 0x000fe20000000a00 */
[----:B------:R0:W-:Y:S02]  /*b93a0*/  STL [R1+0x10], R0 ;  /* 0x0000100001007387 */ /* 0x0001e40000100800 */
[----:B0-----:R-:W-:Y:S01]  /*b93b0*/  IMAD.U32 R0, RZ, RZ, UR23 ;  /* 0x00000017ff007e24 */ /* 0x001fe2000f8e00ff */
[----:B------:R-:W-:-:S04]  /*b93c0*/  ULDC.64 UR22, c[0x0][0x228] ;  /* 0x00008a0000167ab9 */ /* 0x000fc80000000a00 */
[----:B------:R0:W-:Y:S01]  /*b93d0*/  STL [R1+0xc], R0 ;  /* 0x00000c0001007387 */ /* 0x0001e20000100800 */
[----:B------:R-:W-:Y:S01]  /*b93e0*/  LOP3.LUT R18, R18, 0xffffffbf, RZ, 0xc0, !PT ;  /* 0xffffffbf12127812 */ /* 0x000fe200078ec0ff */
[----:B0-----:R-:W-:-:S03]  /*b93f0*/  IMAD.U32 R0, RZ, RZ, UR23 ;  /* 0x00000017ff007e24 */ /* 0x001fc6000f8e00ff */
[----:B------:R-:W-:Y:S02]  /*b9400*/  @P0 LOP3.LUT R18, R18, 0x40, RZ, 0xfc, !PT ;  /* 0x0000004012120812 */ /* 0x000fe400078efcff */
[----:B------:R0:W-:Y:S01]  /*b9410*/  STL [R1+0x8], R0 ;  /* 0x0000080001007387 */ /* 0x0001e20000100800 */
[----:B------:R-:W-:Y:S01]  /*b9420*/  ISETP.GE.AND P0, PT, R5, UR18, PT ;  /* 0x0000001205007c0c */ /* 0x000fe2000bf06270 */
[----:B------:R-:W-:Y:S01]  /*b9430*/  UMOV UR23, UR22 ;  /* 0x0000001600177c82 */ /* 0x000fe20008000000 */
[----:B0-----:R-:W-:Y:S02]  /*b9440*/  IMAD.U32 R0, RZ, RZ, UR29 ;  /* 0x0000001dff007e24 */ /* 0x001fe4000f8e00ff */
[----:B------:R-:W-:Y:S02]  /*b9450*/  ISETP.LT.AND P2, PT, R26, UR23, !P0 ;  /* 0x000000171a007c0c */ /* 0x000fe4000c741270 */
[----:B------:R-:W-:Y:S02]  /*b9460*/  ISETP.LT.AND P1, PT, R3, UR19, !P0 ;  /* 0x0000001303007c0c */ /* 0x000fe4000c721270 */
[----:B------:R-:W-:Y:S01]  /*b9470*/  LOP3.LUT R18, R18, 0xffffffdf, RZ, 0xc0, !PT ;  /* 0xffffffdf12127812 */ /* 0x000fe200078ec0ff */
[----:B------:R-:W-:Y:S01]  /*b9480*/  ULDC.64 UR28, c[0x0][0x228] ;  /* 0x00008a00001c7ab9 */ /* 0x000fe20000000a00 */
[----:B------:R0:W-:Y:S01]  /*b9490*/  STL [R1+0x4], R0 ;  /* 0x0000040001007387 */ /* 0x0001e20000100800 */
[----:B------:R-:W-:Y:S01]  /*b94a0*/  ISETP.GE.AND P0, PT, R6, UR20, PT ;  /* 0x0000001406007c0c */ /* 0x000fe2000bf06270 */
[----:B------:R-:W-:-:S02]  /*b94b0*/  ULDC.64 UR18, c[0x0][0x228] ;  /* 0x00008a0000127ab9 */ /* 0x000fc40000000a00 */
[----:B0-----:R-:W3:Y:S04]  /*b94c0*/  LDL.LU R0, [R1+0x3030] ;  /* 0x0030300001007983 */ /* 0x001ee80000300800 */
[----:B------:R-:W4:Y:S04]  /*b94d0*/  LDL.LU R2, [R1+0x302c] ;  /* 0x00302c0001027983 */ /* 0x000f280000300800 */
[----:B------:R-:W5:Y:S04]  /*b94e0*/  LDL.LU R3, [R1+0x3028] ;  /* 0x0030280001037983 */ /* 0x000f680000300800 */
[----:B------:R-:W2:Y:S01]  /*b94f0*/  LDL R6, [R1+0xd38] ;  /* 0x000d380001067983 */ /* 0x000ea20000100800 */
[----:B------:R-:W-:Y:S01]  /*b9500*/  @P2 LOP3.LUT R18, R18, 0x20, RZ, 0xfc, !PT ;  /* 0x0000002012122812 */ /* 0x000fe200078efcff */
[----:B------:R-:W-:-:S03]  /*b9510*/  UMOV UR22, UR28 ;  /* 0x0000001c00167c82 */ /* 0x000fc60008000000 */
[----:B------:R-:W-:-:S04]  /*b9520*/  LOP3.LUT R18, R18, 0xffffffef, RZ, 0xc0, !PT ;  /* 0xffffffef12127812 */ /* 0x000fc800078ec0ff */
[----:B------:R-:W-:Y:S02]  /*b9530*/  @P1 LOP3.LUT R18, R18, 0x10, RZ, 0xfc, !PT ;  /* 0x0000001012121812 */ /* 0x000fe400078efcff */
[----:B------:R-:W-:Y:S01]  /*b9540*/  ISETP.LT.AND P1, PT, R26, UR22, !P0 ;  /* 0x000000161a007c0c */ /* 0x000fe2000c721270 */
[----:B------:R-:W-:Y:S01]  /*b9550*/  UMOV UR60, UR29 ;  /* 0x0000001d003c7c82 */ /* 0x000fe20008000000 */
[----:B------:R-:W-:Y:S01]  /*b9560*/  ULDC.64 UR28, c[0x0][0x228] ;  /* 0x00008a00001c7ab9 */ /* 0x000fe20000000a00 */
[----:B------:R-:W-:Y:S01]  /*b9570*/  LOP3.LUT R18, R18, 0xfffffff7, RZ, 0xc0, !PT ;  /* 0xfffffff712127812 */ /* 0x000fe200078ec0ff */
[----:B------:R-:W-:Y:S01]  /*b9580*/  UMOV UR21, UR28 ;  /* 0x0000001c00157c82 */ /* 0x000fe20008000000 */
[----:B------:R-:W-:-:S08]  /*b9590*/  ULDC.64 UR22, c[0x0][0x228] ;  /* 0x00008a0000167ab9 */ /* 0x000fd00000000a00 */
[----:B------:R-:W-:-:S04]  /*b95a0*/  @P1 LOP3.LUT R18, R18, 0x8, RZ, 0xfc, !PT ;  /* 0x0000000812121812 */ /* 0x000fc800078efcff */
[----:B------:R-:W-:Y:S01]  /*b95b0*/  LOP3.LUT R18, R18, 0xfffffffb, RZ, 0xc0, !PT ;  /* 0xfffffffb12127812 */ /* 0x000fe200078ec0ff */
[----:B------:R-:W-:Y:S01]  /*b95c0*/  UMOV UR5, UR29 ;  /* 0x0000001d00057c82 */ /* 0x000fe20008000000 */
[----:B------:R-:W-:Y:S02]  /*b95d0*/  ULDC.64 UR28, c[0x0][0x228] ;  /* 0x00008a00001c7ab9 */ /* 0x000fe40000000a00 */
[----:B------:R-:W-:Y:S01]  /*b95e0*/  UMOV UR9, UR28 ;  /* 0x0000001c00097c82 */ /* 0x000fe20008000000 */
[----:B------:R-:W-:Y:S01]  /*b95f0*/  UMOV UR4, UR29 ;  /* 0x0000001d00047c82 */ /* 0x000fe20008000000 */
[----:B------:R-:W-:Y:S01]  /*b9600*/  ULDC.64 UR28, c[0x0][0x228] ;  /* 0x00008a00001c7ab9 */ /* 0x000fe20000000a00 */
[----:B--2---:R-:W-:Y:S01]  /*b9610*/  ISETP.LT.AND P0, PT, R6, UR21, !P0 ;  /* 0x0000001506007c0c */ /* 0x004fe2000c701270 */
[----:B------:R-:W-:-:S12]  /*b9620*/  ULDC.64 UR20, c[0x0][0x228] ;  /* 0x00008a0000147ab9 */ /* 0x000fd80000000a00 */
[----:B------:R-:W-:Y:S02]  /*b9630*/  @P0 LOP3.LUT R18, R18, 0x4, RZ, 0xfc, !PT ;  /* 0x0000000412120812 */ /* 0x000fe400078efcff */
[----:B------:R-:W-:Y:S01]  /*b9640*/  ISETP.GE.AND P0, PT, R7, UR24, PT ;  /* 0x0000001807007c0c */ /* 0x000fe2000bf06270 */
[----:B------:R-:W-:Y:S01]  /*b9650*/  IMAD.MOV.U32 R7, RZ, RZ, R4 ;  /* 0x000000ffff077224 */ /* 0x000fe200078e0004 */
[----:B------:R-:W-:Y:S01]  /*b9660*/  ULDC.64 UR24, c[0x0][0x228] ;  /* 0x00008a0000187ab9 */ /* 0x000fe20000000a00 */
[----:B------:R-:W2:Y:S01]  /*b9670*/  LDL.LU R4, [R1+0x1358] ;  /* 0x0013580001047983 */ /* 0x000ea20000300800 */
[----:B------:R-:W-:Y:S02]  /*b9680*/  ISETP.LT.AND P2, PT, R26, UR9, !P0 ;  /* 0x000000091a007c0c */ /* 0x000fe4000c741270 */
[----:B------:R-:W-:Y:S02]  /*b9690*/  ISETP.LT.AND P1, PT, R6, UR10, !P0 ;  /* 0x0000000a06007c0c */ /* 0x000fe4000c721270 */
[----:B------:R-:W-:-:S02]  /*b96a0*/  LOP3.LUT R18, R18, 0xfffffffd, RZ, 0xc0, !PT ;  /* 0xfffffffd12127812 */ /* 0x000fc400078ec0ff */
[----:B------:R-:W-:Y:S01]  /*b96b0*/  ISETP.GE.AND P0, PT, R8, UR26, PT ;  /* 0x0000001a08007c0c */ /* 0x000fe2000bf06270 */
[----:B------:R-:W-:-:S06]  /*b96c0*/  ULDC.64 UR26, c[0x0][0x228] ;  /* 0x00008a00001a7ab9 */ /* 0x000fcc0000000a00 */
[----:B------:R-:W-:-:S04]  /*b96d0*/  @P2 LOP3.LUT R18, R18, 0x2, RZ, 0xfc, !PT ;  /* 0x0000000212122812 */ /* 0x000fc800078efcff */
[----:B------:R-:W-:-:S04]  /*b96e0*/  LOP3.LUT R18, R18, 0xfffffffe, RZ, 0xc0, !PT ;  /* 0xfffffffe12127812 */ /* 0x000fc800078ec0ff */
[----:B------:R-:W-:Y:S02]  /*b96f0*/  @P1 LOP3.LUT R18, R18, 0x1, RZ, 0xfc, !PT ;  /* 0x0000000112121812 */ /* 0x000fe400078efcff */
[----:B------:R-:W-:Y:S02]  /*b9700*/  ISETP.LT.AND P1, PT, R26, UR12, !P0 ;  /* 0x0000000c1a007c0c */ /* 0x000fe4000c721270 */
[----:B------:R-:W-:Y:S01]  /*b9710*/  ISETP.LT.AND P0, PT, R6, UR14, !P0 ;  /* 0x0000000e06007c0c */ /* 0x000fe2000c701270 */
[----:B------:R-:W0:Y:S01]  /*b9720*/  S2UR UR57, SR_CgaCtaId ;  /* 0x00000000003979c3 */ /* 0x000e220000008800 */
[----:B------:R-:W-:Y:S01]  /*b9730*/  UMOV UR58, 0x400 ;  /* 0x00000400003a7882 */ /* 0x000fe20000000000 */
[----:B------:R-:W-:Y:S01]  /*b9740*/  ULDC UR12, c[0x0][0x22c] ;  /* 0x00008b00000c7ab9 */ /* 0x000fe20000000800 */
[----:B------:R-:W-:-:S07]  /*b9750*/  ULDC UR14, c[0x0][0x228] ;  /* 0x00008a00000e7ab9 */ /* 0x000fce0000000800 */
[----:B------:R-:W-:-:S04]  /*b9760*/  @P1 LOP3.LUT R22, R22, 0x80000000, RZ, 0xfc, !PT ;  /* 0x8000000016161812 */ /* 0x000fc800078efcff */
[----:B------:R-:W-:-:S04]  /*b9770*/  LOP3.LUT R22, R22, 0xbfffffff, RZ, 0xc0, !PT ;  /* 0xbfffffff16167812 */ /* 0x000fc800078ec0ff */
[----:B------:R-:W-:Y:S02]  /*b9780*/  @P0 LOP3.LUT R22, R22, 0x40000000, RZ, 0xfc, !PT ;  /* 0x4000000016160812 */ /* 0x000fe400078efcff */
[----:B------:R-:W-:Y:S01]  /*b9790*/  ISETP.GE.AND P0, PT, R9, UR30, PT ;  /* 0x0000001e09007c0c */ /* 0x000fe2000bf06270 */
[----:B------:R-:W-:-:S03]  /*b97a0*/  ULDC.64 UR30, c[0x0][0x228] ;  /* 0x00008a00001e7ab9 */ /* 0x000fc60000000a00 */
[----:B------:R-:W-:Y:S02]  /*b97b0*/  ISETP.LT.AND P2, PT, R26, UR16, !P0 ;  /* 0x000000101a007c0c */ /* 0x000fe4000c741270 */
[----:B------:R-:W-:Y:S02]  /*b97c0*/  ISETP.LT.AND P1, PT, R6, UR18, !P0 ;  /* 0x0000001206007c0c */ /* 0x000fe4000c721270 */
[----:B------:R-:W-:Y:S02]  /*b97d0*/  LOP3.LUT R22, R22, 0xdfffffff, RZ, 0xc0, !PT ;  /* 0xdfffffff16167812 */ /* 0x000fe400078ec0ff */
[----:B------:R-:W-:Y:S01]  /*b97e0*/  ISETP.GE.AND P0, PT, R10, UR32, PT ;  /* 0x000000200a007c0c */ /* 0x000fe2000bf06270 */
[----:B------:R-:W-:-:S06]  /*b97f0*/  ULDC.64 UR32, c[0x0][0x228] ;  /* 0x00008a0000207ab9 */ /* 0x000fcc0000000a00 */
[----:B------:R-:W-:-:S04]  /*b9800*/  @P2 LOP3.LUT R22, R22, 0x20000000, RZ, 0xfc, !PT ;  /* 0x2000000016162812 */ /* 0x000fc800078efcff */
[----:B------:R-:W-:-:S04]  /*b9810*/  LOP3.LUT R22, R22, 0xefffffff, RZ, 0xc0, !PT ;  /* 0xefffffff16167812 */ /* 0x000fc800078ec0ff */
[----:B------:R-:W-:Y:S02]  /*b9820*/  @P1 LOP3.LUT R22, R22, 0x10000000, RZ, 0xfc, !PT ;  /* 0x1000000016161812 */ /* 0x000fe400078efcff */
[----:B------:R-:W-:Y:S02]  /*b9830*/  ISETP.LT.AND P1, PT, R26, UR20, !P0 ;  /* 0x000000141a007c0c */ /* 0x000fe4000c721270 */
[----:B------:R-:W-:Y:S02]  /*b9840*/  ISETP.LT.AND P0, PT, R6, UR22, !P0 ;  /* 0x0000001606007c0c */ /* 0x000fe4000c701270 */
[----:B------:R-:W-:Y:S01]  /*b9850*/  LOP3.LUT R22, R22, 0xf7ffffff, RZ, 0xc0, !PT ;  /* 0xf7ffffff16167812 */ /* 0x000fe200078ec0ff */
[----:B------:R-:W-:Y:S01]  /*b9860*/  UMOV UR20, UR7 ;  /* 0x0000000700147c82 */ /* 0x000fe20008000000 */
[----:B------:R-:W-:Y:S01]  /*b9870*/  UMOV UR18, UR6 ;  /* 0x0000000600127c82 */ /* 0x000fe20008000000 */
[----:B------:R-:W-:Y:S01]  /*b9880*/  ULDC.64 UR6, c[0x0][0x228] ;  /* 0x00008a0000067ab9 */ /* 0x000fe20000000a00 */
[----:B0-----:R-:W-:Y:S01]  /*b9890*/  ULEA UR9, UR57, UR58, 0x18 ;  /* 0x0000003a39097291 */ /* 0x001fe2000f8ec03f */
[----:B------:R-:W-:Y:S01]  /*b98a0*/  VIADD R5, R7, 0x44 ;  /* 0x0000004407057836 */ /* 0x000fe20000000000 */
[----:B------:R-:W-:Y:S01]  /*b98b0*/  LOP3.LUT R23, R23, 0x7fffffff, RZ, 0xc0, !PT ;  /* 0x7fffffff17177812 */ /* 0x000fe200078ec0ff */
[----:B------:R-:W-:-:S02]  /*b98c0*/  ULDC UR22, c[0x0][0x22c] ;  /* 0x00008b0000167ab9 */ /* 0x000fc40000000800 */
[----:B------:R-:W-:Y:S01]  /*b98d0*/  @P1 LOP3.LUT R22, R22, 0x8000000, RZ, 0xfc, !PT ;  /* 0x0800000016161812 */ /* 0x000fe200078efcff */
[----:B------:R-:W-:Y:S01]  /*b98e0*/  UMOV UR10, UR6 ;  /* 0x00000006000a7c82 */ /* 0x000fe20008000000 */
[----:B------:R-:W-:Y:S01]  /*b98f0*/  UMOV UR16, UR7 ;  /* 0x0000000700107c82 */ /* 0x000fe20008000000 */
[----:B------:R-:W-:Y:S01]  /*b9900*/  ULDC.64 UR58, c[0x0][0x228] ;  /* 0x00008a00003a7ab9 */ /* 0x000fe20000000a00 */
        /* <DEDUP_REMOVED lines=8> */
[----:B------:R-:W-:Y:S01]  /*b9990*/  ULDC.64 UR38, c[0x0][0x228] ;  /* 0x00008a0000267ab9 */ /* 0x000fe20000000a00 */
[----:B------:R-:W-:-:S05]  /*b99a0*/  ULDC UR24, c[0x0][0x22c] ;  /* 0x00008b0000187ab9 */ /* 0x000fca0000000800 */
[----:B------:R-:W-:-:S04]  /*b99b0*/  @P2 LOP3.LUT R22, R22, 0x2000000, RZ, 0xfc, !PT ;  /* 0x0200000016162812 */ /* 0x000fc800078efcff */
[----:B------:R-:W-:-:S04]  /*b99c0*/  LOP3.LUT R22, R22, 0xfeffffff, RZ, 0xc0, !PT ;  /* 0xfeffffff16167812 */ /* 0x000fc800078ec0ff */
[----:B------:R-:W-:Y:S02]  /*b99d0*/  @P1 LOP3.LUT R22, R22, 0x1000000, RZ, 0xfc, !PT ;  /* 0x0100000016161812 */ /* 0x000fe400078efcff */
[----:B------:R-:W-:Y:S02]  /*b99e0*/  ISETP.LT.AND P1, PT, R26, UR28, !P0 ;  /* 0x0000001c1a007c0c */ /* 0x000fe4000c721270 */
[----:B------:R-:W-:Y:S02]  /*b99f0*/  ISETP.LT.AND P0, PT, R6, UR30, !P0 ;  /* 0x0000001e06007c0c */ /* 0x000fe4000c701270 */
[----:B--2---:R-:W-:Y:S02]  /*b9a00*/  R2UR UR7, R4 ;  /* 0x00000000040772ca */ /* 0x004fe400000e0000 */
[----:B------:R-:W-:Y:S01]  /*b9a10*/  LOP3.LUT R22, R22, 0xff7fffff, RZ, 0xc0, !PT ;  /* 0xff7fffff16167812 */ /* 0x000fe200078ec0ff */
[----:B------:R-:W-:Y:S01]  /*b9a20*/  UMOV UR26, UR20 ;  /* 0x00000014001a7c82 */ /* 0x000fe20008000000 */
[----:B------:R-:W-:Y:S01]  /*b9a30*/  VIADD R4, R7, 0x46 ;  /* 0x0000004607047836 */ /* 0x000fe20000000000 */
[----:B------:R-:W-:-:S04]  /*b9a40*/  ULDC UR20, c[0x0][0x228] ;  /* 0x00008a0000147ab9 */ /* 0x000fc80000000800 */
[----:B------:R-:W-:Y:S01]  /*b9a50*/  @P1 LOP3.LUT R22, R22, 0x800000, RZ, 0xfc, !PT ;  /* 0x0080000016161812 */ /* 0x000fe200078efcff */
[----:B------:R-:W-:Y:S01]  /*b9a60*/  ULDC UR28, c[0x0][0x22c] ;  /* 0x00008b00001c7ab9 */ /* 0x000fe20000000800 */
[----:B------:R-:W-:Y:S01]  /*b9a70*/  LOP3.LUT R25, R25, 0x7fffffff, RZ, 0xc0, !PT ;  /* 0x7fffffff19197812 */ /* 0x000fe200078ec0ff */
[----:B------:R-:W-:Y:S01]  /*b9a80*/  ULDC UR30, c[0x0][0x22c] ;  /* 0x00008b00001e7ab9 */ /* 0x000fe20000000800 */
        /* <DEDUP_REMOVED lines=9> */
[----:B------:R-:W-:Y:S01]  /*b9b20*/  UMOV UR32, UR26 ;  /* 0x0000001a00207c82 */ /* 0x000fe20008000000 */
[----:B------:R-:W-:Y:S01]  /*b9b30*/  ULDC UR26, c[0x0][0x228] ;  /* 0x00008a00001a7ab9 */ /* 0x000fe20000000800 */
[----:B------:R-:W-:-:S03]  /*b9b40*/  ULDC UR34, c[0x0][0x22c] ;  /* 0x00008b0000227ab9 */ /* 0x000fc60000000800 */
[----:B------:R-:W-:-:S04]  /*b9b50*/  @P2 LOP3.LUT R22, R22, 0x200000, RZ, 0xfc, !PT ;  /* 0x0020000016162812 */ /* 0x000fc800078efcff */
[----:B------:R-:W-:-:S04]  /*b9b60*/  LOP3.LUT R22, R22, 0xffefffff, RZ, 0xc0, !PT ;  /* 0xffefffff16167812 */ /* 0x000fc800078ec0ff */
[----:B------:R-:W-:Y:S02]  /*b9b70*/  @P1 LOP3.LUT R22, R22, 0x100000, RZ, 0xfc, !PT ;  /* 0x0010000016161812 */ /* 0x000fe400078efcff */
[----:B------:R-:W-:Y:S02]  /*b9b80*/  ISETP.LT.AND P1, PT, R26, UR36, !P0 ;  /* 0x000000241a007c0c */ /* 0x000fe4000c721270 */
[----:B------:R-:W-:Y:S02]  /*b9b90*/  ISETP.LT.AND P0, PT, R6, UR38, !P0 ;  /* 0x0000002606007c0c */ /* 0x000fe4000c701270 */
[----:B------:R-:W-:Y:S01]  /*b9ba0*/  LOP3.LUT R22, R22, 0xfff7ffff, RZ, 0xc0, !PT ;  /* 0xfff7ffff16167812 */ /* 0x000fe200078ec0ff */
[----:B------:R-:W-:Y:S01]  /*b9bb0*/  UMOV UR36, UR32 ;  /* 0x0000002000247c82 */ /* 0x000fe20008000000 */
[----:B------:R-:W-:Y:S01]  /*b9bc0*/  ULDC UR32, c[0x0][0x228] ;  /* 0x00008a0000207ab9 */ /* 0x000fe20000000800 */
[----:B------:R-:W-:-:S06]  /*b9bd0*/  ULDC UR38, c[0x0][0x22c] ;  /* 0x00008b0000267ab9 */ /* 0x000fcc0000000800 */
        /* <DEDUP_REMOVED lines=10> */
[----:B------:R-:W-:Y:S01]  /*b9c80*/  ULDC UR42, c[0x0][0x22c] ;  /* 0x00008b00002a7ab9 */ /* 0x000fe20000000800 */
[----:B------:R-:W-:Y:S02]  /*b9c90*/  LOP3.LUT R29, R29, 0x7fffffff, RZ, 0xc0, !PT ;  /* 0x7fffffff1d1d7812 */ /* 0x000fe400078ec0ff */
[----:B------:R-:W-:Y:S01]  /*b9ca0*/  LOP3.LUT R28, R28, 0x7fffffff, RZ, 0xc0, !PT ;  /* 0x7fffffff1c1c7812 */ /* 0x000fe200078ec0ff */
[----:B------:R-:W-:Y:S01]  /*b9cb0*/  ULDC UR40, c[0x0][0x22c] ;  /* 0x00008b0000287ab9 */ /* 0x000fe20000000800 */
[----:B------:R-:W-:-:S04]  /*b9cc0*/  @P2 LOP3.LUT R22, R22, 0x20000, RZ, 0xfc, !PT ;  /* 0x0002000016162812 */ /* 0x000fc800078efcff */
[----:B------:R-:W-:-:S04]  /*b9cd0*/  LOP3.LUT R22, R22, 0xfffeffff, RZ, 0xc0, !PT ;  /* 0xfffeffff16167812 */ /* 0x000fc800078ec0ff */
[----:B------:R-:W-:Y:S02]  /*b9ce0*/  @P1 LOP3.LUT R22, R22, 0x10000, RZ, 0xfc, !PT ;  /* 0x0001000016161812 */ /* 0x000fe400078efcff */
[----:B------:R-:W-:Y:S02]  /*b9cf0*/  ISETP.LT.AND P1, PT, R26, UR44, !P0 ;  /* 0x0000002c1a007c0c */ /* 0x000fe4000c721270 */
[----:B------:R-:W-:Y:S02]  /*b9d00*/  ISETP.LT.AND P0, PT, R6, UR46, !P0 ;  /* 0x0000002e06007c0c */ /* 0x000fe4000c701270 */
[----:B------:R-:W-:Y:S01]  /*b9d10*/  LOP3.LUT R22, R22, 0xffff7fff, RZ, 0xc0, !PT ;  /* 0xffff7fff16167812 */ /* 0x000fe200078ec0ff */
[----:B------:R-:W-:-:S08]  /*b9d20*/  ULDC UR44, c[0x0][0x22c] ;  /* 0x00008b00002c7ab9 */ /* 0x000fd00000000800 */
        /* <DEDUP_REMOVED lines=15> */
[----:B------:R-:W-:-:S09]  /*b9e20*/  LOP3.LUT R22, R22, 0xfffffbff, RZ, 0xc0, !PT ;  /* 0xfffffbff16167812 */ /* 0x000fd200078ec0ff */
[----:B------:R-:W-:-:S04]  /*b9e30*/  @P1 LOP3.LUT R22, R22, 0x400, RZ, 0xfc, !PT ;  /* 0x0000040016161812 */ /* 0x000fc800078efcff */
[----:B------:R-:W-:-:S04]  /*b9e40*/  LOP3.LUT R22, R22, 0xfffffdff, RZ, 0xc0, !PT ;  /* 0xfffffdff16167812 */ /* 0x000fc800078ec0ff */
[----:B------:R-:W-:Y:S02]  /*b9e50*/  @P0 LOP3.LUT R22, R22, 0x200, RZ, 0xfc, !PT ;  /* 0x0000020016160812 */ /* 0x000fe400078efcff */
[----:B------:R-:W-:Y:S01]  /*b9e60*/  ISETP.GE.AND P0, PT, R6, UR10, PT ;  /* 0x0000000a06007c0c */ /* 0x000fe2000bf06270 */
[----:B------:R-:W-:Y:S01]  /*b9e70*/  UMOV UR46, UR36 ;  /* 0x00000024002e7c82 */ /* 0x000fe20008000000 */
[----:B------:R-:W-:Y:S01]  /*b9e80*/  ULDC UR36, c[0x0][0x228] ;  /* 0x00008a0000247ab9 */ /* 0x000fe20000000800 */
[----:B------:R-:W-:Y:S02]  /*b9e90*/  LOP3.LUT R22, R22, 0xffffbfff, RZ, 0xc0, !PT ;  /* 0xffffbfff16167812 */ /* 0x000fe400078ec0ff */
[----:B------:R-:W-:Y:S02]  /*b9ea0*/  ISETP.LT.AND P1, PT, R7, UR57, !P0 ;  /* 0x0000003907007c0c */ /* 0x000fe4000c721270 */
[----:B------:R-:W-:Y:S01]  /*b9eb0*/  ISETP.GE.AND P0, PT, R4, UR61, PT ;  /* 0x0000003d04007c0c */ /* 0x000fe2000bf06270 */
[----:B------:R-:W-:-:S10]  /*b9ec0*/  ULDC UR10, c[0x0][0x22c] ;  /* 0x00008b00000a7ab9 */ /* 0x000fd40000000800 */
[----:B------:R-:W-:Y:S02]  /*b9ed0*/  @P1 LOP3.LUT R22, R22, 0x4000, RZ, 0xfc, !PT ;  /* 0x0000400016161812 */ /* 0x000fe400078efcff */
[----:B------:R-:W-:Y:S02]  /*b9ee0*/  ISETP.LT.AND P1, PT, R6, UR56, !P0 ;  /* 0x0000003806007c0c */ /* 0x000fe4000c721270 */
[----:B------:R-:W-:Y:S02]  /*b9ef0*/  ISETP.LT.AND P0, PT, R26, UR58, !P0 ;  /* 0x0000003a1a007c0c */ /* 0x000fe4000c701270 */
[----:B------:R-:W-:Y:S01]  /*b9f00*/  LOP3.LUT R22, R22, 0xffffff7f, RZ, 0xc0, !PT ;  /* 0xffffff7f16167812 */ /* 0x000fe200078ec0ff */
[----:B------:R-:W-:-:S08]  /*b9f10*/  VIADD R4, R7, 0x45 ;  /* 0x0000004507047836 */ /* 0x000fd00000000000 */
[----:B------:R-:W-:-:S04]  /*b9f20*/  @P1 LOP3.LUT R22, R22, 0x80, RZ, 0xfc, !PT ;  /* 0x0000008016161812 */ /* 0x000fc800078efcff */
[----:B------:R-:W-:-:S04]  /*b9f30*/  LOP3.LUT R22, R22, 0xfffffeff, RZ, 0xc0, !PT ;  /* 0xfffffeff16167812 */ /* 0x000fc800078ec0ff */
[----:B------:R-:W-:Y:S02]  /*b9f40*/  @P0 LOP3.LUT R22, R22, 0x100, RZ, 0xfc, !PT ;  /* 0x0000010016160812 */ /* 0x000fe400078efcff */
[----:B------:R-:W-:Y:S01]  /*b9f50*/  ISETP.GE.AND P0, PT, R4, UR12, PT ;  /* 0x0000000c04007c0c */ /* 0x000fe2000bf06270 */
[----:B------:R-:W-:-:S03]  /*b9f60*/  ULDC UR12, c[0x0][0x228] ;  /* 0x00008a00000c7ab9 */ /* 0x000fc60000000800 */
[----:B------:R-:W-:Y:S02]  /*b9f70*/  ISETP.LT.AND P1, PT, R26, UR8, !P0 ;  /* 0x000000081a007c0c */ /* 0x000fe4000c721270 */
[----:B------:R-:W-:Y:S02]  /*b9f80*/  ISETP.LT.AND P0, PT, R6, UR14, !P0 ;  /* 0x0000000e06007c0c */ /* 0x000fe4000c701270 */
[----:B------:R-:W-:Y:S01]  /*b9f90*/  LOP3.LUT R22, R22, 0xffffffbf, RZ, 0xc0, !PT ;  /* 0xffffffbf16167812 */ /* 0x000fe200078ec0ff */
[----:B------:R-:W-:Y:S01]  /*b9fa0*/  ULDC UR8, c[0x0][0x22c] ;  /* 0x00008b0000087ab9 */ /* 0x000fe20000000800 */
[----:B------:R-:W-:-:S07]  /*b9fb0*/  ULDC UR14, c[0x0][0x228] ;  /* 0x00008a00000e7ab9 */ /* 0x000fce0000000800 */
[----:B------:R-:W-:-:S04]  /*b9fc0*/  @P1 LOP3.LUT R22, R22, 0x40, RZ, 0xfc, !PT ;  /* 0x0000004016161812 */ /* 0x000fc800078efcff */
[----:B------:R-:W-:-:S04]  /*b9fd0*/  LOP3.LUT R22, R22, 0xffffffdf, RZ, 0xc0, !PT ;  /* 0xffffffdf16167812 */ /* 0x000fc800078ec0ff */
[----:B------:R-:W-:Y:S02]  /*b9fe0*/  @P0 LOP3.LUT R22, R22, 0x20, RZ, 0xfc, !PT ;  /* 0x0000002016160812 */ /* 0x000fe400078efcff */
[----:B------:R-:W-:Y:S01]  /*b9ff0*/  ISETP.GE.AND P0, PT, R5, UR8, PT ;  /* 0x0000000805007c0c */ /* 0x000fe2000bf06270 */
[----:B------:R-:W-:Y:S01]  /*ba000*/  VIADD R4, R7, 0x43 ;  /* 0x0000004307047836 */ /* 0x000fe20000000000 */
[----:B------:R-:W-:Y:S02]  /*ba010*/  ULDC UR8, c[0x0][0x22c] ;  /* 0x00008b0000087ab9 */ /* 0x000fe40000000800 */
        /* <DEDUP_REMOVED lines=26> */
[----:B------:R-:W-:-:S09]  /*ba1c0*/  ULDC UR14, c[0x0][0x228] ;  /* 0x00008a00000e7ab9 */ /* 0x000fd20000000800 */
[----:B------:R-:W-:Y:S02]  /*ba1d0*/  @P0 LOP3.LUT R23, R23, 0x80000000, RZ, 0xfc, !PT ;  /* 0x8000000017170812 */ /* 0x000fe400078efcff */
[----:B------:R-:W-:Y:S02]  /*ba1e0*/  ISETP.GE.AND P0, PT, R4, UR8, PT ;  /* 0x0000000804007c0c */ /* 0x000fe4000bf06270 */
[----:B------:R-:W-:Y:S01]  /*ba1f0*/  @P1 LOP3.LUT R22, R22, 0x1, RZ, 0xfc, !PT ;  /* 0x0000000116161812 */ /* 0x000fe200078efcff */
[----:B------:R-:W-:Y:S01]  /*ba200*/  VIADD R5, R7, 0x40 ;  /* 0x0000004007057836 */ /* 0x000fe20000000000 */
[----:B------:R-:W-:Y:S02]  /*ba210*/  LOP3.LUT R23, R23, 0xbfffffff, RZ, 0xc0, !PT ;  /* 0xbfffffff17177812 */ /* 0x000fe400078ec0ff */
[----:B------:R-:W-:Y:S02]  /*ba220*/  ISETP.LT.AND P1, PT, R26, UR12, !P0 ;  /* 0x0000000c1a007c0c */ /* 0x000fe4000c721270 */
[----:B------:R-:W-:Y:S01]  /*ba230*/  ISETP.LT.AND P0, PT, R6, UR14, !P0 ;  /* 0x0000000e06007c0c */ /* 0x000fe2000c701270 */
[----:B------:R-:W-:Y:S01]  /*ba240*/  ULDC UR8, c[0x0][0x22c] ;  /* 0x00008b0000087ab9 */ /* 0x000fe20000000800 */
[----:B------:R-:W-:Y:S01]  /*ba250*/  ULDC UR12, c[0x0][0x228] ;  /* 0x00008a00000c7ab9 */ /* 0x000fe20000000800 */
[----:B------:R-:W-:-:S08]  /*ba260*/  ULDC UR14, c[0x0][0x228] ;  /* 0x00008a00000e7ab9 */ /* 0x000fd00000000800 */
[----:B------:R-:W-:-:S04]  /*ba270*/  @P1 LOP3.LUT R23, R23, 0x40000000, RZ, 0xfc, !PT ;  /* 0x4000000017171812 */ /* 0x000fc800078efcff */
[----:B------:R-:W-:-:S04]  /*ba280*/  LOP3.LUT R23, R23, 0xdfffffff, RZ, 0xc0, !PT ;  /* 0xdfffffff17177812 */ /* 0x000fc800078ec0ff */
[----:B------:R-:W-:Y:S02]  /*ba290*/  @P0 LOP3.LUT R23, R23, 0x20000000, RZ, 0xfc, !PT ;  /* 0x2000000017170812 */ /* 0x000fe400078efcff */
[----:B------:R-:W-:Y:S02]  /*ba2a0*/  ISETP.GE.AND P0, PT, R5, UR8, PT ;  /* 0x0000000805007c0c */ /* 0x000fe4000bf06270 */
[----:B------:R-:W-:Y:S02]  /*ba2b0*/  LOP3.LUT R23, R23, 0xf7ffffff, RZ, 0xc0, !PT ;  /* 0xf7ffffff17177812 */ /* 0x000fe400078ec0ff */
[----:B------:R-:W-:Y:S02]  /*ba2c0*/  ISETP.LT.AND P1, PT, R26, UR12, !P0 ;  /* 0x0000000c1a007c0c */ /* 0x000fe4000c721270 */
[----:B------:R-:W-:Y:S01]  /*ba2d0*/  ISETP.LT.AND P0, PT, R6, UR14, !P0 ;  /* 0x0000000e06007c0c */ /* 0x000fe2000c701270 */
[C---:B------:R-:W-:Y:S01]  /*ba2e0*/  VIADD R4, R7.reuse, 0x1 ;  /* 0x0000000107047836 */ /* 0x040fe20000000000 */
[----:B------:R-:W-:Y:S01]  /*ba2f0*/  ULDC UR12, c[0x0][0x228] ;  /* 0x00008a00000c7ab9 */ /* 0x000fe20000000800 */
[----:B------:R-:W-:Y:S01]  /*ba300*/  ULDC UR14, c[0x0][0x228] ;  /* 0x00008a00000e7ab9 */ /* 0x000fe20000000800 */
[----:B------:R-:W-:Y:S01]  /*ba310*/  VIADD R5, R7, 0x3f ;  /* 0x0000003f07057836 */ /* 0x000fe20000000000 */
[----:B------:R-:W-:-:S06]  /*ba320*/  ULDC UR8, c[0x0][0x22c] ;  /* 0x00008b0000087ab9 */ /* 0x000fcc0000000800 */
        /* <DEDUP_REMOVED lines=47> */
[----:B------:R-:W-:Y:S02]  /*ba620*/  ISETP.GE.AND P0, PT, R4, UR22, PT ;  /* 0x0000001604007c0c */ /* 0x000fe4000bf06270 */
[----:B------:R-:W-:Y:S02]  /*ba630*/  LOP3.LUT R23, R23, 0xfffbffff, RZ, 0xc0, !PT ;  /* 0xfffbffff17177812 */ /* 0x000fe400078ec0ff */
[----:B------:R-:W-:Y:S02]  /*ba640*/  ISETP.LT.AND P1, PT, R6, UR16, !P0 ;  /* 0x0000001006007c0c */ /* 0x000fe4000c721270 */
[----:B------:R-:W-:Y:S01]  /*ba650*/  ISETP.LT.AND P0, PT, R26, UR18, !P0 ;  /* 0x000000121a007c0c */ /* 0x000fe2000c701270 */
[----:B------:R-:W-:Y:S01]  /*ba660*/  ULDC UR16, c[0x0][0x22c] ;  /* 0x00008b0000107ab9 */ /* 0x000fe20000000800 */
[----:B------:R-:W-:Y:S01]  /*ba670*/  ULDC UR18, c[0x0][0x228] ;  /* 0x00008a0000127ab9 */ /* 0x000fe20000000800 */
[----:B------:R-:W-:Y:S01]  /*ba680*/  VIADD R4, R7, 0x4 ;  /* 0x0000000407047836 */ /* 0x000fe20000000000 */
        /* <DEDUP_REMOVED lines=84> */
[----:B------:R-:W-:Y:S01]  /*babd0*/  ISETP.LT.AND P0, PT, R26, UR26, !P0 ;  /* 0x0000001a1a007c0c */ /* 0x000fe2000c701270 */
[----:B------:R-:W-:Y:S01]  /*babe0*/  ULDC UR24, c[0x0][0x22c] ;  /* 0x00008b0000187ab9 */ /* 0x000fe20000000800 */
[----:B------:R-:W-:Y:S01]  /*babf0*/  LOP3.LUT R23, R23, 0xfffffffb, RZ, 0xc0, !PT ;  /* 0xfffffffb17177812 */ /* 0x000fe200078ec0ff */
[----:B------:R-:W-:-:S10]  /*bac00*/  ULDC UR26, c[0x0][0x228] ;  /* 0x00008a00001a7ab9 */ /* 0x000fd40000000800 */
[----:B------:R-:W-:Y:S02]  /*bac10*/  @P0 LOP3.LUT R25, R25, 0x80000000, RZ, 0xfc, !PT ;  /* 0x8000000019190812 */ /* 0x000fe400078efcff */
[----:B------:R-:W-:Y:S02]  /*bac20*/  ISETP.GE.AND P0, PT, R5, UR24, PT ;  /* 0x0000001805007c0c */ /* 0x000fe4000bf06270 */
[----:B------:R-:W-:Y:S01]  /*bac30*/  @P1 LOP3.LUT R23, R23, 0x4, RZ, 0xfc, !PT ;  /* 0x0000000417171812 */ /* 0x000fe200078efcff */
[----:B------:R-:W-:Y:S01]  /*bac40*/  VIADD R4, R7, 0x8 ;  /* 0x0000000807047836 */ /* 0x000fe20000000000 */
[----:B------:R-:W-:Y:S02]  /*bac50*/  LOP3.LUT R25, R25, 0xbfffffff, RZ, 0xc0, !PT ;  /* 0xbfffffff19197812 */ /* 0x000fe400078ec0ff */
[----:B------:R-:W-:Y:S02]  /*bac60*/  ISETP.LT.AND P1, PT, R26, UR26, !P0 ;  /* 0x0000001a1a007c0c */ /* 0x000fe4000c721270 */
[----:B------:R-:W-:-:S02]  /*bac70*/  ISETP.LT.AND P0, PT, R6, UR28, !P0 ;  /* 0x0000001c06007c0c */ /* 0x000fc4000c701270 */
[----:B------:R-:W-:Y:S01]  /*bac80*/  LOP3.LUT R23, R23, 0xfffffffe, RZ, 0xc0, !PT ;  /* 0xfffffffe17177812 */ /* 0x000fe200078ec0ff */
[----:B------:R-:W-:Y:S01]  /*bac90*/  ULDC UR26, c[0x0][0x228] ;  /* 0x00008a00001a7ab9 */ /* 0x000fe20000000800 */
[----:B------:R-:W-:Y:S01]  /*baca0*/  ULDC UR28, c[0x0][0x228] ;  /* 0x00008a00001c7ab9 */ /* 0x000fe20000000800 */
[----:B------:R-:W-:Y:S01]  /*bacb0*/  VIADD R5, R7, 0x38 ;  /* 0x0000003807057836 */ /* 0x000fe20000000000 */
[----:B------:R-:W-:-:S07]  /*bacc0*/  ULDC UR24, c[0x0][0x22c] ;  /* 0x00008b0000187ab9 */ /* 0x000fce0000000800 */
[----:B------:R-:W-:Y:S02]  /*bacd0*/  @P0 LOP3.LUT R25, R25, 0x40000000, RZ, 0xfc, !PT ;  /* 0x4000000019190812 */ /* 0x000fe400078efcff */
[----:B------:R-:W-:Y:S02]  /*bace0*/  ISETP.GE.AND P0, PT, R4, UR30, PT ;  /* 0x0000001e04007c0c */ /* 0x000fe4000bf06270 */
[----:B------:R-:W-:Y:S01]  /*bacf0*/  @P1 LOP3.LUT R23, R23, 0x1, RZ, 0xfc, !PT ;  /* 0x0000000117171812 */ /* 0x000fe200078efcff */
[----:B------:R-:W-:Y:S01]  /*bad00*/  ULDC UR30, c[0x0][0x228] ;  /* 0x00008a00001e7ab9 */ /* 0x000fe20000000800 */
        /* <DEDUP_REMOVED lines=115> */
[----:B------:R-:W-:Y:S01]  /*bb440*/  LOP3.LUT R21, R21, 0x7fffffff, RZ, 0xc0, !PT ;  /* 0x7fffffff15157812 */ /* 0x000fe200078ec0ff */
        /* <DEDUP_REMOVED lines=233> */
[----:B------:R-:W-:Y:S02]  /*bc2e0*/  @P1 LOP3.LUT R29, R29, 0x1, RZ, 0xfc, !PT ;  /* 0x000000011d1d1812 */ /* 0x000fe400078efcff */
        /* <DEDUP_REMOVED lines=58> */
[----:B------:R-:W-:Y:S01]  /*bc690*/  VIADD R5, R7, 0x1b ;  /* 0x0000001b07057836 */ /* 0x000fe20000000000 */
[----:B------:R-:W-:Y:S01]  /*bc6a0*/  ULDC UR34, c[0x0][0x228] ;  /* 0x00008a0000227ab9 */ /* 0x000fe20000000800 */
        /* <DEDUP_REMOVED lines=12> */
[----:B------:R-:W-:-:S02]  /*bc770*/  LOP3.LUT R19, R19, 0x7fffffff, RZ, 0xc0, !PT ;  /* 0x7fffffff13137812 */ /* 0x000fc400078ec0ff */
[----:B------:R-:W-:Y:S02]  /*bc780*/  LOP3.LUT R20, R20, 0x7fffffff, RZ, 0xc0, !PT ;  /* 0x7fffffff14147812 */ /* 0x000fe400078ec0ff */
[----:B---3--:R-:W-:Y:S02]  /*bc790*/  LOP3.LUT R0, R0, 0x7fffffff, RZ, 0xc0, !PT ;  /* 0x7fffffff00007812 */ /* 0x008fe400078ec0ff */
[----:B----4-:R-:W-:Y:S01]  /*bc7a0*/  LOP3.LUT R2, R2, 0x7fffffff, RZ, 0xc0, !PT ;  /* 0x7fffffff02027812 */ /* 0x010fe200078ec0ff */
[----:B------:R0:W-:Y:S04]  /*bc7b0*/  STL [R1+0x2fc4], R18 ;  /* 0x002fc41201007387 */ /* 0x0001e80000100800 */
[----:B------:R-:W2:Y:S01]  /*bc7c0*/  LDL.LU R16, [R1+0x3024] ;  /* 0x0030240001107983 */ /* 0x000ea20000300800 */
[----:B-----5:R-:W-:Y:S01]  /*bc7d0*/  LOP3.LUT R3, R3, 0xbfffffff, RZ, 0xc0, !PT ;  /* 0xbfffffff03037812 */ /* 0x020fe200078ec0ff */
[----:B------:R-:W-:Y:S01]  /*bc7e0*/  ULDC UR44, c[0x0][0x22c] ;  /* 0x00008b00002c7ab9 */ /* 0x000fe20000000800 */
        /* <DEDUP_REMOVED lines=87> */
[----:B------:R-:W-:-:S09]  /*bcd60*/  ULDC UR12, c[0x0][0x22c] ;  /* 0x00008b00000c7ab9 */ /* 0x000fd20000000800 */
[----:B------:R-:W-:Y:S02]  /*bcd70*/  @P0 LOP3.LUT R21, R21, 0x80000000, RZ, 0xfc, !PT ;  /* 0x8000000015150812 */ /* 0x000fe400078efcff */
[----:B------:R-:W-:Y:S02]  /*bcd80*/  ISETP.GE.AND P0, PT, R4, UR16, PT ;  /* 0x0000001004007c0c */ /* 0x000fe4000bf06270 */
[----:B------:R-:W-:Y:S02]  /*bcd90*/  @P1 LOP3.LUT R28, R28, 0x4, RZ, 0xfc, !PT ;  /* 0x000000041c1c1812 */ /* 0x000fe400078efcff */
        /* <DEDUP_REMOVED lines=179> */
[----:B------:R-:W-:Y:S01]  /*bd8d0*/  ISETP.LT.AND P0, PT, R26, UR36, !P0 ;  /* 0x000000241a007c0c */ /* 0x000fe2000c701270 */
[----:B------:R-:W-:Y:S01]  /*bd8e0*/  ULDC UR34, c[0x0][0x228] ;  /* 0x00008a0000227ab9 */ /* 0x000fe20000000800 */
[----:B------:R-:W-:-:S09]  /*bd8f0*/  ULDC UR36, c[0x0][0x228] ;  /* 0x00008a0000247ab9 */ /* 0x000fd20000000800 */
        /* <DEDUP_REMOVED lines=380> */
[----:B------:R-:W-:Y:S01]  /*bf0c0*/  VIADD R5, R7, 0x8c ;  /* 0x0000008c07057836 */ /* 0x000fe20000000000 */
[----:B------:R-:W-:Y:S01]  /*bf0d0*/  ULDC UR30, c[0x0][0x22c] ;  /* 0x00008b00001e7ab9 */ /* 0x000fe20000000800 */
[----:B------:R-:W-:-:S02]  /*bf0e0*/  R2UR UR6, R17 ;  /* 0x00000000110672ca */ /* 0x000fc400000e0000 */
[----:B--2---:R-:W-:Y:S01]  /*bf0f0*/  LOP3.LUT R16, R16, 0xbfffffff, RZ, 0xc0, !PT ;  /* 0xbfffffff10107812 */ /* 0x004fe200078ec0ff */
[----:B------:R-:W2:Y:S01]  /*bf100*/  LDL.LU R17, [R1+0x3020] ;  /* 0x0030200001117983 */ /* 0x000ea20000300800 */
[----:B------:R-:W-:-:S03]  /*bf110*/  ULDC UR40, c[0x0][0x22c] ;  /* 0x00008b0000287ab9 */ /* 0x000fc60000000800 */
[----:B------:R-:W3:Y:S04]  /*bf120*/  LDL.LU R15, [R1+0x24] ;  /* 0x00002400010f7983 */ /* 0x000ee80000300800 */
[----:B------:R-:W4:Y:S04]  /*bf130*/  LDL.LU R14, [R1+0x20] ;  /* 0x00002000010e7983 */ /* 0x000f280000300800 */
[----:B------:R-:W5:Y:S04]  /*bf140*/  LDL.LU R13, [R1+0x1c] ;  /* 0x00001c00010d7983 */ /* 0x000f680000300800 */
[----:B------:R-:W3:Y:S01]  /*bf150*/  LDL.LU R12, [R1+0x18] ;  /* 0x00001800010c7983 */ /* 0x000ee20000300800 */
[----:B------:R-:W-:-:S03]  /*bf160*/  @P1 LOP3.LUT R0, R0, 0x1000000, RZ, 0xfc, !PT ;  /* 0x0100000000001812 */ /* 0x000fc600078efcff */
[----:B------:R-:W3:Y:S04]  /*bf170*/  LDL.LU R11, [R1+0x14] ;  /* 0x00001400010b7983 */ /* 0x000ee80000300800 */
[----:B------:R-:W3:Y:S04]  /*bf180*/  LDL.LU R10, [R1+0x10] ;  /* 0x00001000010a7983 */ /* 0x000ee80000300800 */
[----:B------:R-:W3:Y:S01]  /*bf190*/  LDL.LU R9, [R1+0xc] ;  /* 0x00000c0001097983 */ /* 0x000ee20000300800 */
[----:B------:R-:W-:-:S03]  /*bf1a0*/  LOP3.LUT R0, R0, 0xffbfffff, RZ, 0xc0, !PT ;  /* 0xffbfffff00007812 */ /* 0x000fc600078ec0ff */
[----:B0-----:R-:W3:Y:S04]  /*bf1b0*/  LDL.LU R18, [R1+0x8] ;  /* 0x0000080001127983 */ /* 0x001ee80000300800 */
[----:B------:R-:W3:Y:S01]  /*bf1c0*/  LDL.LU R8, [R1+0x4] ;  /* 0x0000040001087983 */ /* 0x000ee20000300800 */
[----:B------:R-:W-:Y:S02]  /*bf1d0*/  @P0 LOP3.LUT R0, R0, 0x400000, RZ, 0xfc, !PT ;  /* 0x0040000000000812 */ /* 0x000fe400078efcff */
[----:B------:R-:W-:Y:S02]  /*bf1e0*/  ISETP.GE.AND P0, PT, R4, UR24, PT ;  /* 0x0000001804007c0c */ /* 0x000fe4000bf06270 */
[----:B------:R-:W-:Y:S02]  /*bf1f0*/  LOP3.LUT R0, R0, 0xffdfffff, RZ, 0xc0, !PT ;  /* 0xffdfffff00007812 */ /* 0x000fe400078ec0ff */
[----:B------:R-:W-:-:S02]  /*bf200*/  ISETP.LT.AND P1, PT, R6, UR34, !P0 ;  /* 0x0000002206007c0c */ /* 0x000fc4000c721270 */
        /* <DEDUP_REMOVED lines=166> */
[----:B------:R-:W-:Y:S01]  /*bfc70*/  VIADD R5, R7, 0x9c ;  /* 0x0000009c07057836 */ /* 0x000fe20000000000 */
[----:B------:R-:W-:-:S08]  /*bfc80*/  ULDC UR32, c[0x0][0x22c] ;  /* 0x00008b0000207ab9 */ /* 0x000fd00000000800 */
[----:B------:R-:W-:-:S04]  /*bfc90*/  @P1 LOP3.LUT R3, R3, 0x40000000, RZ, 0xfc, !PT ;  /* 0x4000000003031812 */ /* 0x000fc800078efcff */
[----:B------:R-:W-:-:S04]  /*bfca0*/  LOP3.LUT R3, R3, 0xefffffff, RZ, 0xc0, !PT ;  /* 0xefffffff03037812 */ /* 0x000fc800078ec0ff */
[----:B------:R-:W-:Y:S02]  /*bfcb0*/  @P0 LOP3.LUT R3, R3, 0x10000000, RZ, 0xfc, !PT ;  /* 0x1000000003030812 */ /* 0x000fe400078efcff */
[----:B------:R-:W-:-:S04]  /*bfcc0*/  ISETP.GE.AND P0, PT, R4, UR44, PT ;  /* 0x0000002c04007c0c */ /* 0x000fc8000bf06270 */
        /* <DEDUP_REMOVED lines=16> */
[----:B--2---:R-:W-:Y:S01]  /*bfdd0*/  LOP3.LUT R17, R17, 0xbfffffff, RZ, 0xc0, !PT ;  /* 0xbfffffff11117812 */ /* 0x004fe200078ec0ff */
[----:B------:R-:W-:Y:S01]  /*bfde0*/  STL [R1+0x2fc8], R22 ;  /* 0x002fc81601007387 */ /* 0x000fe20000100800 */
[----:B------:R-:W-:Y:S01]  /*bfdf0*/  UMOV UR44, UR46 ;  /* 0x0000002e002c7c82 */ /* 0x000fe20008000000 */
[----:B----4-:R-:W-:-:S02]  /*bfe00*/  R2UR UR48, R14 ;  /* 0x000000000e3072ca */ /* 0x010fc400000e0000 */
[----:B-----5:R-:W-:Y:S02]  /*bfe10*/  R2UR UR50, R13 ;  /* 0x000000000d3272ca */ /* 0x020fe400000e0000 */
[----:B---3--:R-:W-:Y:S02]  /*bfe20*/  R2UR UR52, R12 ;  /* 0x000000000c3472ca */ /* 0x008fe400000e0000 */
[----:B------:R-:W-:Y:S02]  /*bfe30*/  R2UR UR54, R11 ;  /* 0x000000000b3672ca */ /* 0x000fe400000e0000 */
[----:B------:R-:W-:Y:S02]  /*bfe40*/  R2UR UR58, R18 ;  /* 0x00000000123a72ca */ /* 0x000fe400000e0000 */
[----:B------:R-:W-:Y:S02]  /*bfe50*/  @P1 LOP3.LUT R3, R3, 0x400000, RZ, 0xfc, !PT ;  /* 0x0040000003031812 */ /* 0x000fe400078efcff */
[----:B------:R-:W-:-:S02]  /*bfe60*/  R2UR UR56, R10 ;  /* 0x000000000a3872ca */ /* 0x000fc400000e0000 */
[----:B------:R-:W-:Y:S02]  /*bfe70*/  R2UR UR57, R9 ;  /* 0x00000000093972ca */ /* 0x000fe400000e0000 */
[----:B------:R-:W-:Y:S02]  /*bfe80*/  LOP3.LUT R2, R2, 0xfffffffd, RZ, 0xc0, !PT ;  /* 0xfffffffd02027812 */ /* 0x000fe400078ec0ff */
[----:B------:R-:W-:Y:S02]  /*bfe90*/  LOP3.LUT R3, R3, 0xffefffff, RZ, 0xc0, !PT ;  /* 0xffefffff03037812 */ /* 0x000fe400078ec0ff */
[----:B------:R-:W-:Y:S01]  /*bfea0*/  R2UR UR61, R8 ;  /* 0x00000000083d72ca */ /* 0x000fe200000e0000 */
[----:B------:R-:W-:Y:S01]  /*bfeb0*/  ULDC UR42, c[0x0][0x22c] ;  /* 0x00008b00002a7ab9 */ /* 0x000fe20000000800 */
[----:B------:R-:W-:Y:S02]  /*bfec0*/  @P0 LOP3.LUT R3, R3, 0x100000, RZ, 0xfc, !PT ;  /* 0x0010000003030812 */ /* 0x000fe400078efcff */
[----:B------:R-:W-:-:S02]  /*bfed0*/  ISETP.GE.AND P0, PT, R4, UR10, PT ;  /* 0x0000000a04007c0c */ /* 0x000fc4000bf06270 */
        /* <DEDUP_REMOVED lines=61> */
[----:B------:R-:W-:-:S08]  /*c02b0*/  ULDC UR34, c[0x0][0x22c] ;  /* 0x00008b0000227ab9 */ /* 0x000fd00000000800 */
        /* <DEDUP_REMOVED lines=31> */
[----:B------:R-:W-:Y:S01]  /*c04b0*/  STL [R1+0x2fcc], R23 ;  /* 0x002fcc1701007387 */ /* 0x000fe20000100800 */
[----:B------:R-:W-:-:S02]  /*c04c0*/  R2UR UR46, R15 ;  /* 0x000000000f2e72ca */ /* 0x000fc400000e0000 */
[----:B------:R-:W-:Y:S01]  /*c04d0*/  LOP3.LUT R3, R3, 0xff7fffff, RZ, 0xc0, !PT ;  /* 0xff7fffff03037812 */ /* 0x000fe200078ec0ff */
[----:B------:R-:W-:-:S03]  /*c04e0*/  ULDC UR38, c[0x0][0x22c] ;  /* 0x00008b0000267ab9 */ /* 0x000fc60000000800 */
        /* <DEDUP_REMOVED lines=22> */
[----:B------:R-:W-:Y:S01]  /*c0650*/  STL [R1+0x2fd4], R29 ;  /* 0x002fd41d01007387 */ /* 0x000fe20000100800 */
[----:B------:R-:W-:-:S05]  /*c0660*/  ULDC UR36, c[0x0][0x228] ;  /* 0x00008a0000247ab9 */ /* 0x000fca0000000800 */
        /* <DEDUP_REMOVED lines=57> */
[----:B------:R0:W-:Y:S01]  /*c0a00*/  STL [R1+0x2ff4], R0 ;  /* 0x002ff40001007387 */ /* 0x0001e20000100800 */
[----:B------:R-:W-:-:S05]  /*c0a10*/  ULDC UR24, c[0x0][0x22c] ;  /* 0x00008b0000187ab9 */ /* 0x000fca0000000800 */
        /* <DEDUP_REMOVED lines=73> */
[----:B------:R-:W-:Y:S01]  /*c0eb0*/  IMAD.MOV.U32 R4, RZ, RZ, R7 ;  /* 0x000000ffff047224 */ /* 0x000fe200078e0007 */
[----:B------:R-:W-:Y:S01]  /*c0ec0*/  ULDC UR8, c[0x0][0x22c] ;  /* 0x00008b0000087ab9 */ /* 0x000fe20000000800 */
[----:B------:R-:W-:Y:S01]  /*c0ed0*/  ULDC UR10, c[0x0][0x22c] ;  /* 0x00008b00000a7ab9 */ /* 0x000fe20000000800 */
[----:B------:R-:W-:-:S07]  /*c0ee0*/  ULDC UR14, c[0x0][0x22c] ;  /* 0x00008b00000e7ab9 */ /* 0x000fce0000000800 */
[----:B------:R-:W-:-:S04]  /*c0ef0*/  @P1 LOP3.LUT R17, R17, 0x10, RZ, 0xfc, !PT ;  /* 0x0000001011111812 */ /* 0x000fc800078efcff */
[----:B------:R-:W-:Y:S01]  /*c0f00*/  LOP3.LUT R17, R17, 0xfffffff7, RZ, 0xc0, !PT ;  /* 0xfffffff711117812 */ /* 0x000fe200078ec0ff */
[----:B0-----:R-:W-:-:S03]  /*c0f10*/  VIADD R0, R4, 0xe4 ;  /* 0x000000e404007836 */ /* 0x001fc60000000000 */
[----:B------:R-:W-:Y:S01]  /*c0f20*/  @P0 LOP3.LUT R17, R17, 0x8, RZ, 0xfc, !PT ;  /* 0x0000000811110812 */ /* 0x000fe200078efcff */
[C---:B------:R-:W-:Y:S02]  /*c0f30*/  VIADD R6, R4.reuse, 0xe5 ;  /* 0x000000e504067836 */ /* 0x040fe40000000000 */
[C---:B------:R-:W-:Y:S02]  /*c0f40*/  VIADD R5, R4.reuse, 0xe6 ;  /* 0x000000e604057836 */ /* 0x040fe40000000000 */
[----:B------:R-:W-:Y:S04]  /*c0f50*/  STL [R1+0x2ff0], R17 ;  /* 0x002ff01101007387 */ /* 0x000fe80000100800 */
[----:B------:R0:W-:Y:S04]  /*c0f60*/  STL [R1+0x38], R0 ;  /* 0x0000380001007387 */ /* 0x0001e80000100800 */
[----:B------:R1:W-:Y:S04]  /*c0f70*/  STL [R1+0x34], R6 ;  /* 0x0000340601007387 */ /* 0x0003e80000100800 */
[----:B------:R2:W-:Y:S01]  /*c0f80*/  STL [R1+0x30], R5 ;  /* 0x0000300501007387 */ /* 0x0005e20000100800 */
[----:B0-----:R-:W-:-:S02]  /*c0f90*/  VIADD R0, R4, 0xe7 ;  /* 0x000000e704007836 */ /* 0x001fc40000000000 */
[C---:B-1----:R-:W-:Y:S02]  /*c0fa0*/  VIADD R6, R4.reuse, 0xe8 ;  /* 0x000000e804067836 */ /* 0x042fe40000000000 */
[C---:B--2---:R-:W-:Y:S01]  /*c0fb0*/  VIADD R5, R4.reuse, 0xe9 ;  /* 0x000000e904057836 */ /* 0x044fe20000000000 */
        /* <DEDUP_REMOVED lines=12> */
[----:B------:R0:W-:Y:S01]  /*c1080*/  STL [R1+0x14], R0 ;  /* 0x0000140001007387 */ /* 0x0001e20000100800 */
[C---:B------:R-:W-:Y:S02]  /*c1090*/  VIADD R17, R4.reuse, 0xf1 ;  /* 0x000000f104117836 */ /* 0x040fe40000000000 */
[C---:B------:R-:W-:Y:S01]  /*c10a0*/  VIADD R26, R4.reuse, 0xf2 ;  /* 0x000000f2041a7836 */ /* 0x040fe20000000000 */
[----:B------:R-:W-:Y:S01]  /*c10b0*/  STL [R1+0x10], R6 ;  /* 0x0000100601007387 */ /* 0x000fe20000100800 */
[C---:B------:R-:W-:Y:S02]  /*c10c0*/  VIADD R27, R4.reuse, 0xf3 ;  /* 0x000000f3041b7836 */ /* 0x040fe40000000000 */
[----:B------:R-:W-:-:S02]  /*c10d0*/  VIADD R24, R4, 0xf4 ;  /* 0x000000f404187836 */ /* 0x000fc40000000000 */
[C---:B0-----:R-:W-:Y:S02]  /*c10e0*/  VIADD R0, R4.reuse, 0xf0 ;  /* 0x000000f004007836 */ /* 0x041fe40000000000 */
[C---:B------:R-:W-:Y:S02]  /*c10f0*/  VIADD R15, R4.reuse, 0xf5 ;  /* 0x000000f5040f7836 */ /* 0x040fe40000000000 */
[C---:B------:R-:W-:Y:S01]  /*c1100*/  VIADD R14, R4.reuse, 0xf6 ;  /* 0x000000f6040e7836 */ /* 0x040fe20000000000 */
[----:B------:R0:W-:Y:S04]  /*c1110*/  STL [R1+0x2ff8], R0 ;  /* 0x002ff80001007387 */ /* 0x0001e80000100800 */
[----:B------:R-:W-:Y:S04]  /*c1120*/  STL [R1+0xc], R5 ;  /* 0x00000c0501007387 */ /* 0x000fe80000100800 */
[----:B------:R-:W-:Y:S04]  /*c1130*/  STL [R1+0x2ffc], R17 ;  /* 0x002ffc1101007387 */ /* 0x000fe80000100800 */
[----:B------:R-:W-:Y:S01]  /*c1140*/  STL [R1+0x3000], R26 ;  /* 0x0030001a01007387 */ /* 0x000fe20000100800 */
[----:B------:R-:W-:-:S03]  /*c1150*/  VIADD R13, R4, 0xf7 ;  /* 0x000000f7040d7836 */ /* 0x000fc60000000000 */
[----:B------:R-:W-:Y:S01]  /*c1160*/  STL [R1+0x3004], R27 ;  /* 0x0030041b01007387 */ /* 0x000fe20000100800 */
[----:B------:R-:W-:-:S03]  /*c1170*/  VIADD R12, R4, 0xf8 ;  /* 0x000000f8040c7836 */ /* 0x000fc60000000000 */
[----:B------:R-:W-:Y:S01]  /*c1180*/  STL [R1+0x3008], R24 ;  /* 0x0030081801007387 */ /* 0x000fe20000100800 */
[----:B------:R-:W-:-:S03]  /*c1190*/  VIADD R11, R4, 0xf9 ;  /* 0x000000f9040b7836 */ /* 0x000fc60000000000 */
[----:B------:R-:W-:Y:S04]  /*c11a0*/  STL [R1+0x300c], R15 ;  /* 0x00300c0f01007387 */ /* 0x000fe80000100800 */
[----:B------:R-:W-:Y:S04]  /*c11b0*/  STL [R1+0x3010], R14 ;  /* 0x0030100e01007387 */ /* 0x000fe80000100800 */
[----:B------:R-:W-:Y:S04]  /*c11c0*/  STL [R1+0x3014], R13 ;  /* 0x0030140d01007387 */ /* 0x000fe80000100800 */
        /* <DEDUP_REMOVED lines=24> */
[----:B------:R-:W-:Y:S01]  /*c1350*/  STL [R1+0xcc], R12 ;  /* 0x0000cc0c01007387 */ /* 0x000fe20000100800 */
[----:B--2---:R-:W-:-:S03]  /*c1360*/  VIADD R0, R4, 0xc0 ;  /* 0x000000c004007836 */ /* 0x004fc60000000000 */
[----:B------:R0:W-:Y:S04]  /*c1370*/  STL [R1+0xc8], R11 ;  /* 0x0000c80b01007387 */ /* 0x0001e80000100800 */
[----:B------:R1:W-:Y:S01]  /*c1380*/  STL [R1+0xc4], R0 ;  /* 0x0000c40001007387 */ /* 0x0003e20000100800 */
[C---:B0-----:R-:W-:Y:S02]  /*c1390*/  VIADD R11, R4.reuse, 0xc2 ;  /* 0x000000c2040b7836 */ /* 0x041fe40000000000 */
[C---:B------:R-:W-:Y:S02]  /*c13a0*/  VIADD R12, R4.reuse, 0xc4 ;  /* 0x000000c4040c7836 */ /* 0x040fe40000000000 */
[C---:B-1----:R-:W-:Y:S01]  /*c13b0*/  VIADD R0, R4.reuse, 0xc3 ;  /* 0x000000c304007836 */ /* 0x042fe20000000000 */
[----:B------:R0:W-:Y:S04]  /*c13c0*/  STL [R1+0xbc], R11 ;  /* 0x0000bc0b01007387 */ /* 0x0001e80000100800 */
[----:B------:R1:W-:Y:S04]  /*c13d0*/  STL [R1+0xb8], R0 ;  /* 0x0000b80001007387 */ /* 0x0003e80000100800 */
[----:B------:R2:W-:Y:S01]  /*c13e0*/  STL [R1+0xb4], R12 ;  /* 0x0000b40c01007387 */ /* 0x0005e20000100800 */
[----:B0-----:R-:W-:-:S02]  /*c13f0*/  VIADD R11, R4, 0xc5 ;  /* 0x000000c5040b7836 */ /* 0x001fc40000000000 */
[C---:B------:R-:W-:Y:S02]  /*c1400*/  VIADD R13, R4.reuse, 0xc8 ;  /* 0x000000c8040d7836 */ /* 0x040fe40000000000 */
[C---:B-1----:R-:W-:Y:S01]  /*c1410*/  VIADD R0, R4.reuse, 0xc6 ;  /* 0x000000c604007836 */ /* 0x042fe20000000000 */
[----:B------:R0:W-:Y:S01]  /*c1420*/  STL [R1+0xb0], R11 ;  /* 0x0000b00b01007387 */ /* 0x0001e20000100800 */
[----:B--2---:R-:W-:-:S03]  /*c1430*/  VIADD R12, R4, 0xc9 ;  /* 0x000000c9040c7836 */ /* 0x004fc60000000000 */
[----:B------:R-:W-:Y:S01]  /*c1440*/  STL [R1+0xac], R0 ;  /* 0x0000ac0001007387 */ /* 0x000fe20000100800 */
[----:B0-----:R-:W-:-:S05]  /*c1450*/  VIADD R11, R4, 0xc7 ;  /* 0x000000c7040b7836 */ /* 0x001fca0000000000 */
[----:B------:R0:W-:Y:S04]  /*c1460*/  STL [R1+0xa8], R11 ;  /* 0x0000a80b01007387 */ /* 0x0001e80000100800 */
[----:B------:R1:W-:Y:S04]  /*c1470*/  STL [R1+0xa4], R13 ;  /* 0x0000a40d01007387 */ /* 0x0003e80000100800 */
[----:B------:R2:W-:Y:S01]  /*c1480*/  STL [R1+0xa0], R12 ;  /* 0x0000a00c01007387 */ /* 0x0005e20000100800 */
[C---:B------:R-:W-:Y:S02]  /*c1490*/  VIADD R16, R4.reuse, 0xdb ;  /* 0x000000db04107836 */ /* 0x040fe40000000000 */
[----:B0-----:R-:W-:-:S02]  /*c14a0*/  VIADD R11, R4, 0xca ;  /* 0x000000ca040b7836 */ /* 0x001fc40000000000 */
[C---:B-1----:R-:W-:Y:S02]  /*c14b0*/  VIADD R13, R4.reuse, 0xcb ;  /* 0x000000cb040d7836 */ /* 0x042fe40000000000 */
[----:B--2---:R-:W-:Y:S01]  /*c14c0*/  VIADD R12, R4, 0xcc ;  /* 0x000000cc040c7836 */ /* 0x004fe20000000000 */
[----:B------:R0:W-:Y:S04]  /*c14d0*/  STL [R1+0x9c], R11 ;  /* 0x00009c0b01007387 */ /* 0x0001e80000100800 */
[----:B------:R1:W-:Y:S04]  /*c14e0*/  STL [R1+0x98], R13 ;  /* 0x0000980d01007387 */ /* 0x0003e80000100800 */
[----:B------:R2:W-:Y:S01]  /*c14f0*/  STL [R1+0x94], R12 ;  /* 0x0000940c01007387 */ /* 0x0005e20000100800 */
[----:B------:R-:W-:-:S02]  /*c1500*/  IMAD.MOV.U32 R27, RZ, RZ, R16 ;  /* 0x000000ffff1b7224 */ /* 0x000fc400078e0010 */
[C---:B0-----:R-:W-:Y:S02]  /*c1510*/  VIADD R11, R4.reuse, 0xcd ;  /* 0x000000cd040b7836 */ /* 0x041fe40000000000 */
[C---:B-1----:R-:W-:Y:S02]  /*c1520*/  VIADD R13, R4.reuse, 0xce ;  /* 0x000000ce040d7836 */ /* 0x042fe40000000000 */
[C---:B--2---:R-:W-:Y:S01]  /*c1530*/  VIADD R12, R4.reuse, 0xcf ;  /* 0x000000cf040c7836 */ /* 0x044fe20000000000 */
[----:B------:R-:W-:Y:S04]  /*c1540*/  STL [R1+0x90], R11 ;  /* 0x0000900b01007387 */ /* 0x000fe80000100800 */
[----:B------:R-:W-:Y:S04]  /*c1550*/  STL [R1+0x8c], R13 ;  /* 0x00008c0d01007387 */ /* 0x000fe80000100800 */
[----:B------:R0:W-:Y:S01]  /*c1560*/  STL [R1+0x88], R12 ;  /* 0x0000880c01007387 */ /* 0x0001e20000100800 */
[----:B------:R-:W-:-:S02]  /*c1570*/  VIADD R18, R4, 0xdc ;  /* 0x000000dc04127836 */ /* 0x000fc40000000000 */
[----:B0-----:R-:W-:Y:S02]  /*c1580*/  IMAD.MOV.U32 R12, RZ, RZ, R27 ;  /* 0x000000ffff0c7224 */ /* 0x001fe400078e001b */
[----:B------:R-:W-:-:S03]  /*c1590*/  IMAD.MOV.U32 R13, RZ, RZ, R18 ;  /* 0x000000ffff0d7224 */ /* 0x000fc600078e0012 */
[----:B------:R-:W-:Y:S01]  /*c15a0*/  ISETP.GE.AND P0, PT, R12, UR44, PT ;  /* 0x0000002c0c007c0c */ /* 0x000fe2000bf06270 */
[C---:B------:R-:W-:Y:S01]  /*c15b0*/  VIADD R28, R4.reuse, 0xdd ;  /* 0x000000dd041c7836 */ /* 0x040fe20000000000 */
[----:B------:R-:W-:Y:S01]  /*c15c0*/  ISETP.GE.AND P1, PT, R13, UR46, PT ;  /* 0x0000002e0d007c0c */ /* 0x000fe2000bf26270 */
[C---:B------:R-:W-:Y:S02]  /*c15d0*/  VIADD R19, R4.reuse, 0xde ;  /* 0x000000de04137836 */ /* 0x040fe40000000000 */
[C---:B------:R-:W-:Y:S02]  /*c15e0*/  VIADD R20, R4.reuse, 0xdf ;  /* 0x000000df04147836 */ /* 0x040fe40000000000 */
[----:B------:R-:W-:Y:S02]  /*c15f0*/  IMAD.MOV.U32 R14, RZ, RZ, R28 ;  /* 0x000000ffff0e7224 */ /* 0x000fe400078e001c */
[C---:B------:R-:W-:Y:S02]  /*c1600*/  VIADD R11, R4.reuse, 0xd0 ;  /* 0x000000d0040b7836 */ /* 0x040fe40000000000 */
[----:B------:R-:W-:-:S02]  /*c1610*/  VIADD R21, R4, 0xe0 ;  /* 0x000000e004157836 */ /* 0x000fc40000000000 */
[C---:B------:R-:W-:Y:S02]  /*c1620*/  VIADD R23, R4.reuse, 0xe1 ;  /* 0x000000e104177836 */ /* 0x040fe40000000000 */
[C---:B------:R-:W-:Y:S02]  /*c1630*/  VIADD R22, R4.reuse, 0xe2 ;  /* 0x000000e204167836 */ /* 0x040fe40000000000 */
[C---:B------:R-:W-:Y:S02]  /*c1640*/  VIADD R25, R4.reuse, 0xe3 ;  /* 0x000000e304197836 */ /* 0x040fe40000000000 */
[C---:B------:R-:W-:Y:S02]  /*c1650*/  VIADD R10, R4.reuse, 0xfa ;  /* 0x000000fa040a7836 */ /* 0x040fe40000000000 */
[----:B------:R-:W-:Y:S01]  /*c1660*/  VIADD R9, R4, 0xfb ;  /* 0x000000fb04097836 */ /* 0x000fe20000000000 */
[----:B------:R-:W-:Y:S02]  /*c1670*/  @P0 LOP3.LUT R3, R3, 0x800000, RZ, 0xfc, !PT ;  /* 0x0080000003030812 */ /* 0x000fe400078efcff */
[----:B------:R-:W-:Y:S01]  /*c1680*/  ISETP.GE.AND P0, PT, R14, UR48, PT ;  /* 0x000000300e007c0c */ /* 0x000fe2000bf06270 */
[----:B------:R-:W-:-:S02]  /*c1690*/  IMAD.MOV.U32 R17, RZ, RZ, R19 ;  /* 0x000000ffff117224 */ /* 0x000fc400078e0013 */
[----:B------:R-:W-:Y:S01]  /*c16a0*/  IMAD.MOV.U32 R0, RZ, RZ, R20 ;  /* 0x000000ffff007224 */ /* 0x000fe200078e0014 */
[----:B------:R-:W-:Y:S01]  /*c16b0*/  LOP3.LUT R3, R3, 0xfdffffff, RZ, 0xc0, !PT ;  /* 0xfdffffff03037812 */ /* 0x000fe200078ec0ff */
[----:B------:R0:W-:Y:S01]  /*c16c0*/  STL [R1+0x84], R11 ;  /* 0x0000840b01007387 */ /* 0x0001e20000100800 */
[----:B------:R-:W-:Y:S02]  /*c16d0*/  IMAD.MOV.U32 R15, RZ, RZ, R21 ;  /* 0x000000ffff0f7224 */ /* 0x000fe400078e0015 */
[----:B------:R-:W-:Y:S01]  /*c16e0*/  IMAD.MOV.U32 R24, RZ, RZ, R23 ;  /* 0x000000ffff187224 */ /* 0x000fe200078e0017 */
[----:B------:R-:W-:Y:S01]  /*c16f0*/  @P1 LOP3.LUT R3, R3, 0x2000000, RZ, 0xfc, !PT ;  /* 0x0200000003031812 */ /* 0x000fe200078efcff */
[----:B------:R-:W-:Y:S02]  /*c1700*/  IMAD.MOV.U32 R27, RZ, RZ, R22 ;  /* 0x000000ffff1b7224 */ /* 0x000fe400078e0016 */
[----:B------:R-:W-:Y:S01]  /*c1710*/  IMAD.MOV.U32 R26, RZ, RZ, R25 ;  /* 0x000000ffff1a7224 */ /* 0x000fe200078e0019 */
[----:B------:R-:W-:-:S02]  /*c1720*/  ISETP.GE.AND P5, PT, R10, UR47, PT ;  /* 0x0000002f0a007c0c */ /* 0x000fc4000bfa6270 */
[----:B------:R-:W-:Y:S02]  /*c1730*/  LOP3.LUT R3, R3, 0xf7ffffff, RZ, 0xc0, !PT ;  /* 0xf7ffffff03037812 */ /* 0x000fe400078ec0ff */
[----:B------:R-:W-:Y:S02]  /*c1740*/  ISETP.GE.AND P1, PT, R17, UR50, PT ;  /* 0x0000003211007c0c */ /* 0x000fe4000bf26270 */
[----:B------:R-:W-:Y:S01]  /*c1750*/  ISETP.GE.AND P4, PT, R9, UR49, PT ;  /* 0x0000003109007c0c */ /* 0x000fe2000bf86270 */
[----:B------:R-:W2:Y:S01]  /*c1760*/  LDL.LU R17, [R1+0x38] ;  /* 0x0000380001117983 */ /* 0x000ea20000300800 */
[----:B------:R-:W-:Y:S02]  /*c1770*/  @P0 LOP3.LUT R3, R3, 0x8000000, RZ, 0xfc, !PT ;  /* 0x0800000003030812 */ /* 0x000fe400078efcff */
[----:B------:R-:W-:Y:S01]  /*c1780*/  ISETP.GE.AND P0, PT, R0, UR52, PT ;  /* 0x0000003400007c0c */ /* 0x000fe2000bf06270 */
[----:B------:R-:W-:Y:S01]  /*c1790*/  VIADD R6, R4, 0xfe ;  /* 0x000000fe04067836 */ /* 0x000fe20000000000 */
[----:B------:R-:W3:Y:S04]  /*c17a0*/  LDL.LU R0, [R1+0x34] ;  /* 0x0000340001007983 */ /* 0x000ee80000300800 */
[----:B0-----:R-:W4:Y:S04]  /*c17b0*/  LDL.LU R11, [R1+0x30] ;  /* 0x00003000010b7983 */ /* 0x001f280000300800 */
[----:B------:R-:W5:Y:S04]  /*c17c0*/  LDL.LU R12, [R1+0x2c] ;  /* 0x00002c00010c7983 */ /* 0x000f680000300800 */
[----:B------:R-:W2:Y:S01]  /*c17d0*/  LDL.LU R13, [R1+0x28] ;  /* 0x00002800010d7983 */ /* 0x000ea20000300800 */
[----:B------:R-:W-:-:S03]  /*c17e0*/  LOP3.LUT R3, R3, 0xdfffffff, RZ, 0xc0, !PT ;  /* 0xdfffffff03037812 */ /* 0x000fc600078ec0ff */
[----:B------:R-:W5:Y:S01]  /*c17f0*/  LDL.LU R14, [R1+0x24] ;  /* 0x00002400010e7983 */ /* 0x000f620000300800 */
[C---:B------:R-:W-:Y:S02]  /*c1800*/  VIADD R7, R4.reuse, 0xfd ;  /* 0x000000fd04077836 */ /* 0x040fe40000000000 */
[C---:B------:R-:W-:Y:S01]  /*c1810*/  VIADD R8, R4.reuse, 0xfc ;  /* 0x000000fc04087836 */ /* 0x040fe20000000000 */
[----:B------:R-:W-:Y:S02]  /*c1820*/  @P1 LOP3.LUT R3, R3, 0x20000000, RZ, 0xfc, !PT ;  /* 0x2000000003031812 */ /* 0x000fe400078efcff */
[----:B------:R-:W-:Y:S01]  /*c1830*/  ISETP.GE.AND P1, PT, R15, UR54, PT ;  /* 0x000000360f007c0c */ /* 0x000fe2000bf26270 */
[----:B------:R-:W-:Y:S01]  /*c1840*/  VIADD R16, R4, 0xc1 ;  /* 0x000000c104107836 */ /* 0x000fe20000000000 */
[----:B------:R-:W5:Y:S01]  /*c1850*/  LDL.LU R15, [R1+0x20] ;  /* 0x00002000010f7983 */ /* 0x000f620000300800 */
[----:B------:R-:W-:Y:S01]  /*c1860*/  LOP3.LUT R3, R3, 0x7fffffff, RZ, 0xc0, !PT ;  /* 0x7fffffff03037812 */ /* 0x000fe200078ec0ff */
[----:B------:R-:W-:Y:S01]  /*c1870*/  ULDC UR52, c[0x0][0x22c] ;  /* 0x00008b0000347ab9 */ /* 0x000fe20000000800 */
[----:B------:R-:W-:Y:S01]  /*c1880*/  ULDC UR50, c[0x0][0x22c] ;  /* 0x00008b0000327ab9 */ /* 0x000fe20000000800 */
[----:B------:R-:W-:Y:S01]  /*c1890*/  ULDC UR48, c[0x0][0x22c] ;  /* 0x00008b0000307ab9 */ /* 0x000fe20000000800 */
[----:B------:R-:W-:-:S02]  /*c18a0*/  @P0 LOP3.LUT R3, R3, 0x80000000, RZ, 0xfc, !PT ;  /* 0x8000000003030812 */ /* 0x000fc400078efcff */
[----:B------:R-:W-:Y:S01]  /*c18b0*/  ISETP.GE.AND P0, PT, R24, UR56, PT ;  /* 0x0000003818007c0c */ /* 0x000fe2000bf06270 */
[----:B------:R-:W-:Y:S01]  /*c18c0*/  ULDC UR46, c[0x0][0x22c] ;  /* 0x00008b00002e7ab9 */ /* 0x000fe20000000800 */
[----:B------:R-:W5:Y:S01]  /*c18d0*/  LDL.LU R24, [R1+0x1c] ;  /* 0x00001c0001187983 */ /* 0x000f620000300800 */
[----:B------:R-:W-:Y:S01]  /*c18e0*/  ULDC UR44, c[0x0][0x22c] ;  /* 0x00008b00002c7ab9 */ /* 0x000fe20000000800 */
[----:B--2---:R-:W-:Y:S02]  /*c18f0*/  ISETP.GE.AND P2, PT, R13, UR11, PT ;  /* 0x0000000b0d007c0c */ /* 0x004fe4000bf46270 */
[----:B------:R-:W-:Y:S02]  /*c1900*/  @P1 LOP3.LUT R2, R2, 0x2, RZ, 0xfc, !PT ;  /* 0x0000000202021812 */ /* 0x000fe400078efcff */
[----:B------:R-:W-:Y:S01]  /*c1910*/  ISETP.GE.AND P1, PT, R27, UR57, PT ;  /* 0x000000391b007c0c */ /* 0x000fe2000bf26270 */
[----:B------:R-:W-:Y:S01]  /*c1920*/  ULDC UR11, c[0x0][0x22c] ;  /* 0x00008b00000b7ab9 */ /* 0x000fe20000000800 */
[----:B------:R-:W2:Y:S01]  /*c1930*/  LDL.LU R27, [R1+0x18] ;  /* 0x00001800011b7983 */ /* 0x000ea20000300800 */
[----:B------:R-:W-:-:S02]  /*c1940*/  LOP3.LUT R2, R2, 0xffffffef, RZ, 0xc0, !PT ;  /* 0xffffffef02027812 */ /* 0x000fc400078ec0ff */
[----:B------:R-:W-:Y:S01]  /*c1950*/  ISETP.GE.AND P3, PT, R8, UR51, PT ;  /* 0x0000003308007c0c */ /* 0x000fe2000bf66270 */
[----:B------:R-:W-:Y:S01]  /*c1960*/  ULDC UR57, c[0x0][0x22c] ;  /* 0x00008b0000397ab9 */ /* 0x000fe20000000800 */
[----:B------:R-:W-:Y:S01]  /*c1970*/  ULDC UR56, c[0x0][0x22c] ;  /* 0x00008b0000387ab9 */ /* 0x000fe20000000800 */
[----:B------:R-:W-:Y:S02]  /*c1980*/  @P0 LOP3.LUT R2, R2, 0x10, RZ, 0xfc, !PT ;  /* 0x0000001002020812 */ /* 0x000fe400078efcff */
[----:B------:R-:W-:Y:S01]  /*c1990*/  ISETP.GE.AND P0, PT, R26, UR58, PT ;  /* 0x0000003a1a007c0c */ /* 0x000fe2000bf06270 */
[----:B------:R-:W-:Y:S01]  /*c19a0*/  ULDC UR58, c[0x0][0x22c] ;  /* 0x00008b00003a7ab9 */ /* 0x000fe20000000800 */
[----:B------:R-:W2:Y:S01]  /*c19b0*/  LDL.LU R26, [R1+0x14] ;  /* 0x00001400011a7983 */ /* 0x000ea20000300800 */
[----:B------:R-:W-:Y:S01]  /*c19c0*/  LOP3.LUT R2, R2, 0xffffff7f, RZ, 0xc0, !PT ;  /* 0xffffff7f02027812 */ /* 0x000fe200078ec0ff */
[----:B------:R-:W-:-:S03]  /*c19d0*/  ULDC UR54, c[0x0][0x22c] ;  /* 0x00008b0000367ab9 */ /* 0x000fc60000000800 */
[----:B------:R-:W-:-:S04]  /*c19e0*/  @P1 LOP3.LUT R2, R2, 0x80, RZ, 0xfc, !PT ;  /* 0x0000008002021812 */ /* 0x000fc800078efcff */
[----:B------:R-:W-:Y:S02]  /*c19f0*/  LOP3.LUT R2, R2, 0xfffffeff, RZ, 0xc0, !PT ;  /* 0xfffffeff02027812 */ /* 0x000fe400078ec0ff */
[----:B------:R-:W-:Y:S01]  /*c1a00*/  ISETP.GE.AND P1, PT, R17, UR61, PT ;  /* 0x0000003d11007c0c */ /* 0x000fe2000bf26270 */
[----:B------:R-:W-:Y:S01]  /*c1a10*/  ULDC UR61, c[0x0][0x22c] ;  /* 0x00008b00003d7ab9 */ /* 0x000fe20000000800 */
[----:B------:R-:W2:Y:S01]  /*c1a20*/  LDL.LU R17, [R1+0x10] ;  /* 0x0000100001117983 */ /* 0x000ea20000300800 */
[----:B------:R-:W-:Y:S02]  /*c1a30*/  @P0 LOP3.LUT R2, R2, 0x100, RZ, 0xfc, !PT ;  /* 0x0000010002020812 */ /* 0x000fe400078efcff */
[----:B---3--:R-:W-:Y:S01]  /*c1a40*/  ISETP.GE.AND P0, PT, R0, UR60, PT ;  /* 0x0000003c00007c0c */ /* 0x008fe2000bf06270 */
[----:B------:R-:W-:Y:S01]  /*c1a50*/  VIADD R20, R4, 0xd1 ;  /* 0x000000d104147836 */ /* 0x000fe20000000000 */
[----:B------:R-:W3:Y:S01]  /*c1a60*/  LDL.LU R0, [R1+0xc] ;  /* 0x00000c0001007983 */ /* 0x000ee20000300800 */
[----:B------:R-:W-:Y:S01]  /*c1a70*/  LOP3.LUT R2, R2, 0xfffff7ff, RZ, 0xc0, !PT ;  /* 0xfffff7ff02027812 */ /* 0x000fe200078ec0ff */
[C---:B------:R-:W-:Y:S01]  /*c1a80*/  VIADD R19, R4.reuse, 0xd2 ;  /* 0x000000d204137836 */ /* 0x040fe20000000000 */
[----:B------:R-:W-:Y:S01]  /*c1a90*/  LOP3.LUT R3, R3, 0xfffffffd, RZ, 0xc0, !PT ;  /* 0xfffffffd03037812 */ /* 0x000fe200078ec0ff */
[----:B------:R-:W-:-:S02]  /*c1aa0*/  VIADD R21, R4, 0xd3 ;  /* 0x000000d304157836 */ /* 0x000fc40000000000 */
[C---:B------:R-:W-:Y:S02]  /*c1ab0*/  VIADD R28, R4.reuse, 0xd4 ;  /* 0x000000d4041c7836 */ /* 0x040fe40000000000 */
[----:B------:R-:W-:Y:S01]  /*c1ac0*/  VIADD R29, R4, 0xd5 ;  /* 0x000000d5041d7836 */ /* 0x000fe20000000000 */
[----:B------:R-:W-:Y:S02]  /*c1ad0*/  @P1 LOP3.LUT R2, R2, 0x800, RZ, 0xfc, !PT ;  /* 0x0000080002021812 */ /* 0x000fe400078efcff */
[----:B----4-:R-:W-:Y:S01]  /*c1ae0*/  ISETP.GE.AND P1, PT, R11, UR5, PT ;  /* 0x000000050b007c0c */ /* 0x010fe2000bf26270 */
[----:B------:R-:W-:Y:S01]  /*c1af0*/  VIADD R25, R4, 0xd6 ;  /* 0x000000d604197836 */ /* 0x000fe20000000000 */
[----:B------:R-:W4:Y:S01]  /*c1b00*/  LDL.LU R11, [R1+0x301c] ;  /* 0x00301c00010b7983 */ /* 0x000f220000300800 */
[----:B------:R-:W-:Y:S01]  /*c1b10*/  LOP3.LUT R2, R2, 0xffffdfff, RZ, 0xc0, !PT ;  /* 0xffffdfff02027812 */ /* 0x000fe200078ec0ff */
[C---:B------:R-:W-:Y:S02]  /*c1b20*/  VIADD R23, R4.reuse, 0xd7 ;  /* 0x000000d704177836 */ /* 0x040fe40000000000 */
[----:B------:R-:W-:-:S02]  /*c1b30*/  VIADD R22, R4, 0xd8 ;  /* 0x000000d804167836 */ /* 0x000fc40000000000 */
[----:B------:R-:W-:Y:S01]  /*c1b40*/  VIADD R18, R4, 0xd9 ;  /* 0x000000d904127836 */ /* 0x000fe20000000000 */
[----:B------:R-:W-:Y:S02]  /*c1b50*/  @P0 LOP3.LUT R2, R2, 0x2000, RZ, 0xfc, !PT ;  /* 0x0000200002020812 */ /* 0x000fe400078efcff */
[----:B-----5:R-:W-:Y:S01]  /*c1b60*/  ISETP.GE.AND P0, PT, R12, UR4, PT ;  /* 0x000000040c007c0c */ /* 0x020fe2000bf06270 */
[----:B------:R-:W-:Y:S01]  /*c1b70*/  VIADD R5, R4, 0xff ;  /* 0x000000ff04057836 */ /* 0x000fe20000000000 */
[----:B------:R-:W5:Y:S01]  /*c1b80*/  LDL.LU R12, [R1+0x3018] ;  /* 0x00301800010c7983 */ /* 0x000f620000300800 */
[----:B------:R-:W-:-:S03]  /*c1b90*/  LOP3.LUT R2, R2, 0xffff7fff, RZ, 0xc0, !PT ;  /* 0xffff7fff02027812 */ /* 0x000fc600078ec0ff */
[----:B------:R-:W4:Y:S01]  /*c1ba0*/  LDL.LU R13, [R1+0x3014] ;  /* 0x00301400010d7983 */ /* 0x000f220000300800 */
[----:B------:R-:W-:Y:S01]  /*c1bb0*/  ULDC UR60, c[0x0][0x23c] ;  /* 0x00008f00003c7ab9 */ /* 0x000fe20000000800 */
[----:B------:R-:W-:Y:S01]  /*c1bc0*/  ULDC UR5, c[0x0][0x230] ;  /* 0x00008c0000057ab9 */ /* 0x000fe20000000800 */
[----:B------:R-:W-:Y:S01]  /*c1bd0*/  @P1 LOP3.LUT R2, R2, 0x8000, RZ, 0xfc, !PT ;  /* 0x0000800002021812 */ /* 0x000fe200078efcff */
[----:B------:R-:W-:-:S03]  /*c1be0*/  ULDC UR4, c[0x0][0x238] ;  /* 0x00008e0000047ab9 */ /* 0x000fc60000000800 */
[----:B------:R-:W-:Y:S02]  /*c1bf0*/  LOP3.LUT R2, R2, 0xfffdffff, RZ, 0xc0, !PT ;  /* 0xfffdffff02027812 */ /* 0x000fe400078ec0ff */
[----:B------:R-:W-:Y:S01]  /*c1c00*/  ISETP.GE.AND P1, PT, R14, UR13, PT ;  /* 0x0000000d0e007c0c */ /* 0x000fe2000bf26270 */
[----:B------:R-:W-:Y:S01]  /*c1c10*/  ULDC UR13, c[0x0][0x22c] ;  /* 0x00008b00000d7ab9 */ /* 0x000fe20000000800 */
[----:B------:R-:W5:Y:S01]  /*c1c20*/  LDL.LU R14, [R1+0x3010] ;  /* 0x00301000010e7983 */ /* 0x000f620000300800 */
[----:B------:R-:W-:-:S04]  /*c1c30*/  @P0 LOP3.LUT R2, R2, 0x20000, RZ, 0xfc, !PT ;  /* 0x0002000002020812 */ /* 0x000fc800078efcff */
[----:B------:R-:W-:Y:S02]  /*c1c40*/  LOP3.LUT R2, R2, 0xfff7ffff, RZ, 0xc0, !PT ;  /* 0xfff7ffff02027812 */ /* 0x000fe400078ec0ff */
[----:B------:R-:W-:Y:S01]  /*c1c50*/  ISETP.GE.AND P0, PT, R15, UR15, PT ;  /* 0x0000000f0f007c0c */ /* 0x000fe2000bf06270 */
[----:B------:R-:W-:Y:S01]  /*c1c60*/  ULDC UR15, c[0x0][0x22c] ;  /* 0x00008b00000f7ab9 */ /* 0x000fe20000000800 */
[----:B------:R-:W4:Y:S01]  /*c1c70*/  LDL.LU R15, [R1+0x300c] ;  /* 0x00300c00010f7983 */ /* 0x000f220000300800 */
[----:B------:R-:W-:-:S04]  /*c1c80*/  @P2 LOP3.LUT R2, R2, 0x80000, RZ, 0xfc, !PT ;  /* 0x0008000002022812 */ /* 0x000fc800078efcff */
[----:B------:R-:W-:Y:S02]  /*c1c90*/  LOP3.LUT R2, R2, 0xffdfffff, RZ, 0xc0, !PT ;  /* 0xffdfffff02027812 */ /* 0x000fe400078ec0ff */
[----:B------:R-:W-:Y:S01]  /*c1ca0*/  ISETP.GE.AND P2, PT, R24, UR17, PT ;  /* 0x0000001118007c0c */ /* 0x000fe2000bf46270 */
[----:B------:R-:W-:Y:S01]  /*c1cb0*/  ULDC UR17, c[0x0][0x22c] ;  /* 0x00008b0000117ab9 */ /* 0x000fe20000000800 */
[----:B------:R-:W5:Y:S01]  /*c1cc0*/  LDL.LU R24, [R1+0x3008] ;  /* 0x0030080001187983 */ /* 0x000f620000300800 */
[----:B------:R-:W-:-:S04]  /*c1cd0*/  @P1 LOP3.LUT R2, R2, 0x200000, RZ, 0xfc, !PT ;  /* 0x0020000002021812 */ /* 0x000fc800078efcff */
[----:B------:R-:W-:-:S04]  /*c1ce0*/  LOP3.LUT R2, R2, 0xff7fffff, RZ, 0xc0, !PT ;  /* 0xff7fffff02027812 */ /* 0x000fc800078ec0ff */
[----:B------:R-:W-:-:S04]  /*c1cf0*/  @P0 LOP3.LUT R2, R2, 0x800000, RZ, 0xfc, !PT ;  /* 0x0080000002020812 */ /* 0x000fc800078efcff */
[----:B------:R-:W-:-:S04]  /*c1d00*/  LOP3.LUT R2, R2, 0xfbffffff, RZ, 0xc0, !PT ;  /* 0xfbffffff02027812 */ /* 0x000fc800078ec0ff */
[----:B------:R-:W-:-:S04]  /*c1d10*/  @P2 LOP3.LUT R2, R2, 0x4000000, RZ, 0xfc, !PT ;  /* 0x0400000002022812 */ /* 0x000fc800078efcff */
[----:B------:R-:W-:Y:S02]  /*c1d20*/  LOP3.LUT R2, R2, 0xdfffffff, RZ, 0xc0, !PT ;  /* 0xdfffffff02027812 */ /* 0x000fe400078ec0ff */
[----:B--2---:R-:W-:Y:S02]  /*c1d30*/  ISETP.GE.AND P1, PT, R27, UR19, PT ;  /* 0x000000131b007c0c */ /* 0x004fe4000bf26270 */
[----:B------:R-:W2:Y:S01]  /*c1d40*/  LDL.LU R27, [R1+0x3004] ;  /* 0x00300400011b7983 */ /* 0x000ea20000300800 */
[----:B------:R-:W-:-:S03]  /*c1d50*/  ISETP.GE.AND P0, PT, R26, UR21, PT ;  /* 0x000000151a007c0c */ /* 0x000fc6000bf06270 */
[----:B------:R-:W4:Y:S07]  /*c1d60*/  LDL.LU R26, [R1+0x3000] ;  /* 0x00300000011a7983 */ /* 0x000f2e0000300800 */
[----:B------:R-:W-:Y:S02]  /*c1d70*/  @P1 LOP3.LUT R2, R2, 0x20000000, RZ, 0xfc, !PT ;  /* 0x2000000002021812 */ /* 0x000fe400078efcff */
[----:B------:R-:W-:Y:S02]  /*c1d80*/  ISETP.GE.AND P2, PT, R17, UR23, PT ;  /* 0x0000001711007c0c */ /* 0x000fe4000bf46270 */
[----:B------:R-:W5:Y:S01]  /*c1d90*/  LDL.LU R17, [R1+0x2ffc] ;  /* 0x002ffc0001117983 */ /* 0x000f620000300800 */
[----:B---3--:R-:W-:-:S03]  /*c1da0*/  ISETP.GE.AND P1, PT, R0, UR25, PT ;  /* 0x0000001900007c0c */ /* 0x008fc6000bf26270 */
[----:B------:R-:W3:Y:S01]  /*c1db0*/  LDL.LU R0, [R1+0x2ff8] ;  /* 0x002ff80001007983 */ /* 0x000ee20000300800 */
[----:B------:R-:W-:-:S04]  /*c1dc0*/  LOP3.LUT R2, R2, 0xbfffffff, RZ, 0xc0, !PT ;  /* 0xbfffffff02027812 */ /* 0x000fc800078ec0ff */
[----:B------:R-:W-:Y:S02]  /*c1dd0*/  @P0 LOP3.LUT R2, R2, 0x40000000, RZ, 0xfc, !PT ;  /* 0x4000000002020812 */ /* 0x000fe400078efcff */
[----:B---3--:R-:W-:Y:S02]  /*c1de0*/  ISETP.GE.AND P0, PT, R0, UR27, PT ;  /* 0x0000001b00007c0c */ /* 0x008fe4000bf06270 */
[----:B------:R-:W3:Y:S02]  /*c1df0*/  LDL.LU R0, [R1+0x2ff4] ;  /* 0x002ff40001007983 */ /* 0x000ee40000300800 */
[----:B---3--:R-:W-:-:S04]  /*c1e00*/  LOP3.LUT R0, R0, 0xfffffffd, RZ, 0xc0, !PT ;  /* 0xfffffffd00007812 */ /* 0x008fc800078ec0ff */
[----:B------:R-:W-:-:S04]  /*c1e10*/  @P2 LOP3.LUT R0, R0, 0x2, RZ, 0xfc, !PT ;  /* 0x0000000200002812 */ /* 0x000fc800078efcff */
[----:B------:R-:W-:Y:S02]  /*c1e20*/  LOP3.LUT R0, R0, 0xfffffff7, RZ, 0xc0, !PT ;  /* 0xfffffff700007812 */ /* 0x000fe400078ec0ff */
[----:B-----5:R-:W-:Y:S02]  /*c1e30*/  ISETP.GE.AND P2, PT, R17, UR29, PT ;  /* 0x0000001d11007c0c */ /* 0x020fe4000bf46270 */
[----:B------:R-:W3:Y:S01]  /*c1e40*/  LDL.LU R17, [R1+0x2ff0] ;  /* 0x002ff00001117983 */ /* 0x000ee20000300800 */
[----:B------:R-:W-:-:S04]  /*c1e50*/  @P1 LOP3.LUT R0, R0, 0x8, RZ, 0xfc, !PT ;  /* 0x0000000800001812 */ /* 0x000fc800078efcff */
[----:B------:R-:W-:Y:S02]  /*c1e60*/  LOP3.LUT R0, R0, 0xffffffdf, RZ, 0xc0, !PT ;  /* 0xffffffdf00007812 */ /* 0x000fe400078ec0ff */
[----:B----4-:R-:W-:Y:S02]  /*c1e70*/  ISETP.GE.AND P1, PT, R26, UR31, PT ;  /* 0x0000001f1a007c0c */ /* 0x010fe4000bf26270 */
[----:B------:R-:W4:Y:S01]  /*c1e80*/  LDL.LU R26, [R1+0x2fec] ;  /* 0x002fec00011a7983 */ /* 0x000f220000300800 */
[----:B------:R-:W-:-:S04]  /*c1e90*/  @P0 LOP3.LUT R0, R0, 0x20, RZ, 0xfc, !PT ;  /* 0x0000002000000812 */ /* 0x000fc800078efcff */
[----:B------:R-:W-:Y:S02]  /*c1ea0*/  LOP3.LUT R0, R0, 0xffffff7f, RZ, 0xc0, !PT ;  /* 0xffffff7f00007812 */ /* 0x000fe400078ec0ff */
[----:B--2---:R-:W-:Y:S02]  /*c1eb0*/  ISETP.GE.AND P0, PT, R27, UR33, PT ;  /* 0x000000211b007c0c */ /* 0x004fe4000bf06270 */
[----:B------:R-:W2:Y:S01]  /*c1ec0*/  LDL.LU R27, [R1+0xe8] ;  /* 0x0000e800011b7983 */ /* 0x000ea20000300800 */
[----:B------:R-:W-:-:S04]  /*c1ed0*/  @P2 LOP3.LUT R0, R0, 0x80, RZ, 0xfc, !PT ;  /* 0x0000008000002812 */ /* 0x000fc800078efcff */
[----:B------:R-:W-:Y:S02]  /*c1ee0*/  LOP3.LUT R0, R0, 0xfffffdff, RZ, 0xc0, !PT ;  /* 0xfffffdff00007812 */ /* 0x000fe400078ec0ff */
[----:B------:R-:W-:Y:S02]  /*c1ef0*/  ISETP.GE.AND P2, PT, R24, UR35, PT ;  /* 0x0000002318007c0c */ /* 0x000fe4000bf46270 */
[----:B------:R-:W-:-:S04]  /*c1f00*/  @P1 LOP3.LUT R0, R0, 0x200, RZ, 0xfc, !PT ;  /* 0x0000020000001812 */ /* 0x000fc800078efcff */
[----:B------:R-:W-:Y:S02]  /*c1f10*/  LOP3.LUT R0, R0, 0xfffff7ff, RZ, 0xc0, !PT ;  /* 0xfffff7ff00007812 */ /* 0x000fe400078ec0ff */
[----:B------:R-:W-:Y:S02]  /*c1f20*/  ISETP.GE.AND P1, PT, R15, UR37, PT ;  /* 0x000000250f007c0c */ /* 0x000fe4000bf26270 */
[----:B------:R-:W5:Y:S01]  /*c1f30*/  LDL.LU R15, [R1+0xec] ;  /* 0x0000ec00010f7983 */ /* 0x000f620000300800 */
[----:B------:R-:W-:-:S04]  /*c1f40*/  @P0 LOP3.LUT R0, R0, 0x800, RZ, 0xfc, !PT ;  /* 0x0000080000000812 */ /* 0x000fc800078efcff */
[----:B------:R-:W-:Y:S02]  /*c1f50*/  LOP3.LUT R0, R0, 0xffffdfff, RZ, 0xc0, !PT ;  /* 0xffffdfff00007812 */ /* 0x000fe400078ec0ff */
[----:B------:R-:W-:Y:S02]  /*c1f60*/  ISETP.GE.AND P0, PT, R14, UR39, PT ;  /* 0x000000270e007c0c */ /* 0x000fe4000bf06270 */
[----:B------:R-:W2:Y:S01]  /*c1f70*/  LDL.LU R14, [R1+0xd8] ;  /* 0x0000d800010e7983 */ /* 0x000ea20000300800 */
[----:B------:R-:W-:-:S04]  /*c1f80*/  @P2 LOP3.LUT R0, R0, 0x2000, RZ, 0xfc, !PT ;  /* 0x0000200000002812 */ /* 0x000fc800078efcff */
[----:B------:R-:W-:-:S04]  /*c1f90*/  LOP3.LUT R0, R0, 0xfffeffff, RZ, 0xc0, !PT ;  /* 0xfffeffff00007812 */ /* 0x000fc800078ec0ff */
[----:B------:R-:W-:Y:S02]  /*c1fa0*/  @P1 LOP3.LUT R0, R0, 0x10000, RZ, 0xfc, !PT ;  /* 0x0001000000001812 */ /* 0x000fe400078efcff */
[----:B------:R-:W-:Y:S02]  /*c1fb0*/  ISETP.GE.AND P2, PT, R13, UR41, PT ;  /* 0x000000290d007c0c */ /* 0x000fe4000bf46270 */
[----:B------:R-:W-:Y:S01]  /*c1fc0*/  ISETP.GE.AND P1, PT, R12, UR43, PT ;  /* 0x0000002b0c007c0c */ /* 0x000fe2000bf26270 */
[----:B------:R-:W2:Y:S01]  /*c1fd0*/  LDL.LU R13, [R1+0xdc] ;  /* 0x0000dc00010d7983 */ /* 0x000ea20000300800 */
[----:B------:R-:W-:-:S03]  /*c1fe0*/  LOP3.LUT R0, R0, 0xfff7ffff, RZ, 0xc0, !PT ;  /* 0xfff7ffff00007812 */ /* 0x000fc600078ec0ff */
[----:B------:R-:W2:Y:S01]  /*c1ff0*/  LDL.LU R12, [R1+0xe0] ;  /* 0x0000e000010c7983 */ /* 0x000ea20000300800 */
[----:B------:R-:W-:Y:S02]  /*c2000*/  @P0 LOP3.LUT R0, R0, 0x80000, RZ, 0xfc, !PT ;  /* 0x0008000000000812 */ /* 0x000fe400078efcff */
[----:B------:R-:W-:Y:S02]  /*c2010*/  ISETP.GE.AND P0, PT, R11, UR45, PT ;  /* 0x0000002d0b007c0c */ /* 0x000fe4000bf06270 */
[----:B------:R-:W2:Y:S04]  /*c2020*/  LDL.LU R11, [R1+0xf0] ;  /* 0x0000f000010b7983 */ /* 0x000ea80000300800 */
[----:B------:R-:W2:Y:S04]  /*c2030*/  LDL.LU R10, [R1+0xf4] ;  /* 0x0000f400010a7983 */ /* 0x000ea80000300800 */
[----:B------:R-:W2:Y:S01]  /*c2040*/  LDL.LU R9, [R1+0xe4] ;  /* 0x0000e40001097983 */ /* 0x000ea20000300800 */
[----:B----4-:R-:W-:-:S04]  /*c2050*/  LOP3.LUT R26, R26, 0xffffbfff, RZ, 0xc0, !PT ;  /* 0xffffbfff1a1a7812 */ /* 0x010fc800078ec0ff */
[----:B------:R-:W-:-:S04]  /*c2060*/  @P5 LOP3.LUT R26, R26, 0x4000, RZ, 0xfc, !PT ;  /* 0x000040001a1a5812 */ /* 0x000fc800078efcff */
[----:B------:R-:W-:-:S04]  /*c2070*/  LOP3.LUT R26, R26, 0xffff7fff, RZ, 0xc0, !PT ;  /* 0xffff7fff1a1a7812 */ /* 0x000fc800078ec0ff */
[----:B------:R-:W-:Y:S02]  /*c2080*/  @P4 LOP3.LUT R26, R26, 0x8000, RZ, 0xfc, !PT ;  /* 0x000080001a1a4812 */ /* 0x000fe400078efcff */
[----:B---3--:R-:W-:Y:S02]  /*c2090*/  LOP3.LUT R17, R17, 0xfffffffd, RZ, 0xc0, !PT ;  /* 0xfffffffd11117812 */ /* 0x008fe400078ec0ff */
[----:B-----5:R-:W-:Y:S01]  /*c20a0*/  ISETP.GE.AND P4, PT, R15, UR13, PT ;  /* 0x0000000d0f007c0c */ /* 0x020fe2000bf86270 */
[----:B------:R-:W-:Y:S01]  /*c20b0*/  ULDC UR13, c[0x0][0x22c] ;  /* 0x00008b00000d7ab9 */ /* 0x000fe20000000800 */
[----:B------:R-:W3:Y:S11]  /*c20c0*/  LDL.LU R15, [R1+0xd4] ;  /* 0x0000d400010f7983 */ /* 0x000ef60000300800 */
[----:B------:R-:W-:-:S02]  /*c20d0*/  @P4 LOP3.LUT R17, R17, 0x2, RZ, 0xfc, !PT ;  /* 0x0000000211114812 */ /* 0x000fc400078efcff */
[----:B--2---:R-:W-:Y:S01]  /*c20e0*/  ISETP.GE.AND P4, PT, R27, UR11, PT ;  /* 0x0000000b1b007c0c */ /* 0x004fe2000bf86270 */
[----:B------:R-:W-:Y:S01]  /*c20f0*/  ULDC UR11, c[0x0][0x22c] ;  /* 0x00008b00000b7ab9 */ /* 0x000fe20000000800 */
[----:B------:R-:W2:Y:S01]  /*c2100*/  LDL.LU R27, [R1+0xd0] ;  /* 0x0000d000011b7983 */ /* 0x000ea20000300800 */
[----:B------:R-:W-:Y:S02]  /*c2110*/  LOP3.LUT R17, R17, 0xfffffffe, RZ, 0xc0, !PT ;  /* 0xfffffffe11117812 */ /* 0x000fe400078ec0ff */
[----:B------:R-:W-:Y:S01]  /*c2120*/  ISETP.GE.AND P5, PT, R10, UR17, PT ;  /* 0x000000110a007c0c */ /* 0x000fe2000bfa6270 */
[----:B------:R-:W-:Y:S01]  /*c2130*/  ULDC UR17, c[0x0][0x22c] ;  /* 0x00008b0000117ab9 */ /* 0x000fe20000000800 */
[----:B------:R-:W4:Y:S01]  /*c2140*/  LDL.LU R10, [R1+0xcc] ;  /* 0x0000cc00010a7983 */ /* 0x000f220000300800 */
[----:B------:R-:W-:-:S03]  /*c2150*/  ISETP.GE.AND P6, PT, R11, UR15, PT ;  /* 0x0000000f0b007c0c */ /* 0x000fc6000bfc6270 */
[----:B------:R-:W5:Y:S01]  /*c2160*/  LDL.LU R11, [R1+0xc8] ;  /* 0x0000c800010b7983 */ /* 0x000f620000300800 */
[----:B------:R-:W-:-:S06]  /*c2170*/  ULDC UR15, c[0x0][0x22c] ;  /* 0x00008b00000f7ab9 */ /* 0x000fcc0000000800 */
[----:B------:R-:W-:-:S04]  /*c2180*/  @P5 LOP3.LUT R17, R17, 0x1, RZ, 0xfc, !PT ;  /* 0x0000000111115812 */ /* 0x000fc800078efcff */
[----:B------:R-:W-:-:S04]  /*c2190*/  LOP3.LUT R17, R17, 0xffffffdf, RZ, 0xc0, !PT ;  /* 0xffffffdf11117812 */ /* 0x000fc800078ec0ff */
[----:B------:R-:W-:Y:S02]  /*c21a0*/  @P4 LOP3.LUT R17, R17, 0x20, RZ, 0xfc, !PT ;  /* 0x0000002011114812 */ /* 0x000fe400078efcff */
[----:B------:R-:W-:Y:S01]  /*c21b0*/  ISETP.GE.AND P4, PT, R9, UR17, PT ;  /* 0x0000001109007c0c */ /* 0x000fe2000bf86270 */
[----:B------:R-:W-:Y:S01]  /*c21c0*/  ULDC UR17, c[0x0][0x22c] ;  /* 0x00008b0000117ab9 */ /* 0x000fe20000000800 */
[----:B------:R-:W-:-:S11]  /*c21d0*/  LOP3.LUT R17, R17, 0xfffffdff, RZ, 0xc0, !PT ;  /* 0xfffffdff11117812 */ /* 0x000fd600078ec0ff */
[----:B------:R-:W-:Y:S02]  /*c21e0*/  @P4 LOP3.LUT R17, R17, 0x200, RZ, 0xfc, !PT ;  /* 0x0000020011114812 */ /* 0x000fe400078efcff */
[----:B------:R-:W-:Y:S01]  /*c21f0*/  ISETP.GE.AND P4, PT, R12, UR15, PT ;  /* 0x0000000f0c007c0c */ /* 0x000fe2000bf86270 */
[----:B------:R-:W-:Y:S01]  /*c2200*/  ULDC UR15, c[0x0][0x22c] ;  /* 0x00008b00000f7ab9 */ /* 0x000fe20000000800 */
[----:B------:R-:W5:Y:S01]  /*c2210*/  LDL.LU R12, [R1+0xc4] ;  /* 0x0000c400010c7983 */ /* 0x000f620000300800 */
[----:B------:R-:W-:-:S10]  /*c2220*/  LOP3.LUT R17, R17, 0xffffefff, RZ, 0xc0, !PT ;  /* 0xffffefff11117812 */ /* 0x000fd400078ec0ff */
        /* <DEDUP_REMOVED lines=8> */
[----:B------:R-:W-:Y:S02]  /*c22b0*/  LOP3.LUT R0, R0, 0xffefffff, RZ, 0xc0, !PT ;  /* 0xffefffff00007812 */ /* 0x000fe400078ec0ff */
[----:B------:R-:W-:Y:S01]  /*c22c0*/  LOP3.LUT R17, R17, 0xfffeffff, RZ, 0xc0, !PT ;  /* 0xfffeffff11117812 */ /* 0x000fe200078ec0ff */
[----:B------:R-:W5:Y:S08]  /*c22d0*/  LDL.LU R14, [R1+0xb8] ;  /* 0x0000b800010e7983 */ /* 0x000f700000300800 */
[----:B------:R-:W-:-:S04]  /*c22e0*/  @P4 LOP3.LUT R17, R17, 0x10000, RZ, 0xfc, !PT ;  /* 0x0001000011114812 */ /* 0x000fc800078efcff */
[----:B------:R-:W-:Y:S02]  /*c22f0*/  LOP3.LUT R17, R17, 0xfff7ffff, RZ, 0xc0, !PT ;  /* 0xfff7ffff11117812 */ /* 0x000fe400078ec0ff */
[----:B------:R-:W-:-:S04]  /*c2300*/  @P2 LOP3.LUT R0, R0, 0x100000, RZ, 0xfc, !PT ;  /* 0x0010000000002812 */ /* 0x000fc800078efcff */
[----:B------:R-:W-:Y:S02]  /*c2310*/  LOP3.LUT R0, R0, 0xff7fffff, RZ, 0xc0, !PT ;  /* 0xff7fffff00007812 */ /* 0x000fe400078ec0ff */
[----:B------:R-:W-:Y:S02]  /*c2320*/  ISETP.GE.AND P2, PT, R7, UR53, PT ;  /* 0x0000003507007c0c */ /* 0x000fe4000bf46270 */
[----:B------:R-:W-:Y:S02]  /*c2330*/  @P1 LOP3.LUT R0, R0, 0x800000, RZ, 0xfc, !PT ;  /* 0x0080000000001812 */ /* 0x000fe400078efcff */
[----:B------:R-:W-:Y:S02]  /*c2340*/  ISETP.GE.AND P1, PT, R6, UR55, PT ;  /* 0x0000003706007c0c */ /* 0x000fe4000bf26270 */
[----:B---3--:R-:W-:Y:S02]  /*c2350*/  ISETP.GE.AND P4, PT, R15, UR17, PT ;  /* 0x000000110f007c0c */ /* 0x008fe4000bf86270 */
[----:B------:R-:W3:Y:S11]  /*c2360*/  LDL.LU R15, [R1+0xb4] ;  /* 0x0000b400010f7983 */ /* 0x000ef60000300800 */
[----:B------:R-:W-:-:S02]  /*c2370*/  @P4 LOP3.LUT R17, R17, 0x80000, RZ, 0xfc, !PT ;  /* 0x0008000011114812 */ /* 0x000fc400078efcff */
[----:B--2---:R-:W-:Y:S02]  /*c2380*/  ISETP.GE.AND P4, PT, R27, UR15, PT ;  /* 0x0000000f1b007c0c */ /* 0x004fe4000bf86270 */
[----:B------:R-:W2:Y:S01]  /*c2390*/  LDL.LU R27, [R1+0xb0] ;  /* 0x0000b000011b7983 */ /* 0x000ea20000300800 */
[----:B------:R-:W-:-:S03]  /*c23a0*/  LOP3.LUT R17, R17, 0xffdfffff, RZ, 0xc0, !PT ;  /* 0xffdfffff11117812 */ /* 0x000fc600078ec0ff */
[----:B------:R-:W2:Y:S04]  /*c23b0*/  LDL.LU R6, [R1+0xac] ;  /* 0x0000ac0001067983 */ /* 0x000ea80000300800 */
[----:B------:R-:W2:Y:S04]  /*c23c0*/  LDL.LU R7, [R1+0xa8] ;  /* 0x0000a80001077983 */ /* 0x000ea80000300800 */
[----:B------:R-:W2:Y:S01]  /*c23d0*/  LDL.LU R8, [R1+0xa4] ;  /* 0x0000a40001087983 */ /* 0x000ea20000300800 */
[----:B------:R-:W-:Y:S02]  /*c23e0*/  @P4 LOP3.LUT R17, R17, 0x200000, RZ, 0xfc, !PT ;  /* 0x0020000011114812 */ /* 0x000fe400078efcff */
[----:B----4-:R-:W-:-:S02]  /*c23f0*/  ISETP.GE.AND P4, PT, R10, UR13, PT ;  /* 0x0000000d0a007c0c */ /* 0x010fc4000bf86270 */
[----:B------:R-:W-:-:S11]  /*c2400*/  LOP3.LUT R17, R17, 0xff7fffff, RZ, 0xc0, !PT ;  /* 0xff7fffff11117812 */ /* 0x000fd600078ec0ff */
[----:B------:R-:W-:Y:S02]  /*c2410*/  @P4 LOP3.LUT R17, R17, 0x800000, RZ, 0xfc, !PT ;  /* 0x0080000011114812 */ /* 0x000fe400078efcff */
[----:B-----5:R-:W-:Y:S02]  /*c2420*/  ISETP.GE.AND P4, PT, R11, UR11, PT ;  /* 0x0000000b0b007c0c */ /* 0x020fe4000bf86270 */
[----:B------:R-:W-:-:S11]  /*c2430*/  LOP3.LUT R17, R17, 0xfdffffff, RZ, 0xc0, !PT ;  /* 0xfdffffff11117812 */ /* 0x000fd600078ec0ff */
[----:B------:R-:W-:Y:S02]  /*c2440*/  @P4 LOP3.LUT R17, R17, 0x2000000, RZ, 0xfc, !PT ;  /* 0x0200000011114812 */ /* 0x000fe400078efcff */
[----:B------:R-:W-:Y:S02]  /*c2450*/  ISETP.GE.AND P4, PT, R12, UR61, PT ;  /* 0x0000003d0c007c0c */ /* 0x000fe4000bf86270 */
[----:B------:R-:W-:-:S11]  /*c2460*/  LOP3.LUT R17, R17, 0xf7ffffff, RZ, 0xc0, !PT ;  /* 0xf7ffffff11117812 */ /* 0x000fd600078ec0ff */
[----:B------:R-:W-:Y:S02]  /*c2470*/  @P4 LOP3.LUT R17, R17, 0x8000000, RZ, 0xfc, !PT ;  /* 0x0800000011114812 */ /* 0x000fe400078efcff */
[----:B------:R-:W-:Y:S02]  /*c2480*/  ISETP.GE.AND P4, PT, R16, UR58, PT ;  /* 0x0000003a10007c0c */ /* 0x000fe4000bf86270 */
[----:B------:R-:W4:Y:S04]  /*c2490*/  LDL.LU R16, [R1+0x2fe8] ;  /* 0x002fe80001107983 */ /* 0x000f280000300800 */
[----:B------:R-:W5:Y:S04]  /*c24a0*/  LDL.LU R9, [R1+0xa0] ;  /* 0x0000a00001097983 */ /* 0x000f680000300800 */
[----:B------:R-:W5:Y:S04]  /*c24b0*/  LDL.LU R10, [R1+0x9c] ;  /* 0x00009c00010a7983 */ /* 0x000f680000300800 */
[----:B------:R-:W5:Y:S04]  /*c24c0*/  LDL.LU R11, [R1+0x98] ;  /* 0x00009800010b7983 */ /* 0x000f680000300800 */
[----:B------:R-:W5:Y:S01]  /*c24d0*/  LDL.LU R12, [R1+0x94] ;  /* 0x00009400010c7983 */ /* 0x000f620000300800 */
[----:B------:R-:W-:-:S04]  /*c24e0*/  LOP3.LUT R17, R17, 0xdfffffff, RZ, 0xc0, !PT ;  /* 0xdfffffff11117812 */ /* 0x000fc800078ec0ff */
[----:B------:R-:W-:Y:S02]  /*c24f0*/  @P4 LOP3.LUT R17, R17, 0x20000000, RZ, 0xfc, !PT ;  /* 0x2000000011114812 */ /* 0x000fe400078efcff */
[----:B------:R-:W-:Y:S02]  /*c2500*/  ISETP.GE.AND P4, PT, R13, UR57, PT ;  /* 0x000000390d007c0c */ /* 0x000fe4000bf86270 */
[----:B------:R-:W5:Y:S01]  /*c2510*/  LDL.LU R13, [R1+0x90] ;  /* 0x00009000010d7983 */ /* 0x000f620000300800 */
[----:B------:R-:W-:-:S10]  /*c2520*/  LOP3.LUT R17, R17, 0x7fffffff, RZ, 0xc0, !PT ;  /* 0x7fffffff11117812 */ /* 0x000fd400078ec0ff */
[----:B------:R-:W-:Y:S02]  /*c2530*/  @P4 LOP3.LUT R17, R17, 0x80000000, RZ, 0xfc, !PT ;  /* 0x8000000011114812 */ /* 0x000fe400078efcff */
[----:B------:R-:W-:Y:S02]  /*c2540*/  ISETP.GE.AND P4, PT, R14, UR56, PT ;  /* 0x000000380e007c0c */ /* 0x000fe4000bf86270 */
[----:B------:R-:W5:Y:S01]  /*c2550*/  LDL.LU R14, [R1+0x8c] ;  /* 0x00008c00010e7983 */ /* 0x000f620000300800 */
[----:B----4-:R-:W-:-:S10]  /*c2560*/  LOP3.LUT R16, R16, 0xfffffffb, RZ, 0xc0, !PT ;  /* 0xfffffffb10107812 */ /* 0x010fd400078ec0ff */
[----:B------:R-:W-:Y:S02]  /*c2570*/  @P4 LOP3.LUT R16, R16, 0x4, RZ, 0xfc, !PT ;  /* 0x0000000410104812 */ /* 0x000fe400078efcff */
[----:B---3--:R-:W-:Y:S02]  /*c2580*/  ISETP.GE.AND P4, PT, R15, UR54, PT ;  /* 0x000000360f007c0c */ /* 0x008fe4000bf86270 */
[----:B------:R-:W3:Y:S01]  /*c2590*/  LDL.LU R15, [R1+0x88] ;  /* 0x00008800010f7983 */ /* 0x000ee20000300800 */
[----:B------:R-:W-:-:S10]  /*c25a0*/  LOP3.LUT R16, R16, 0xffffffdf, RZ, 0xc0, !PT ;  /* 0xffffffdf10107812 */ /* 0x000fd400078ec0ff */
[----:B------:R-:W-:Y:S02]  /*c25b0*/  @P4 LOP3.LUT R16, R16, 0x20, RZ, 0xfc, !PT ;  /* 0x0000002010104812 */ /* 0x000fe400078efcff */
[----:B--2---:R-:W-:Y:S02]  /*c25c0*/  ISETP.GE.AND P4, PT, R27, UR52, PT ;  /* 0x000000341b007c0c */ /* 0x004fe4000bf86270 */
[----:B------:R-:W2:Y:S01]  /*c25d0*/  LDL.LU R27, [R1+0x84] ;  /* 0x00008400011b7983 */ /* 0x000ea20000300800 */
[----:B------:R-:W-:-:S10]  /*c25e0*/  LOP3.LUT R16, R16, 0xffffffbf, RZ, 0xc0, !PT ;  /* 0xffffffbf10107812 */ /* 0x000fd400078ec0ff */
[----:B------:R-:W-:Y:S02]  /*c25f0*/  @P4 LOP3.LUT R16, R16, 0x40, RZ, 0xfc, !PT ;  /* 0x0000004010104812 */ /* 0x000fe400078efcff */
[----:B------:R-:W-:Y:S02]  /*c2600*/  ISETP.GE.AND P4, PT, R6, UR50, PT ;  /* 0x0000003206007c0c */ /* 0x000fe4000bf86270 */
[----:B------:R-:W-:-:S11]  /*c2610*/  LOP3.LUT R16, R16, 0xfffffdff, RZ, 0xc0, !PT ;  /* 0xfffffdff10107812 */ /* 0x000fd600078ec0ff */
[----:B------:R-:W-:Y:S02]  /*c2620*/  @P4 LOP3.LUT R16, R16, 0x200, RZ, 0xfc, !PT ;  /* 0x0000020010104812 */ /* 0x000fe400078efcff */
[----:B------:R-:W-:Y:S02]  /*c2630*/  ISETP.GE.AND P4, PT, R7, UR48, PT ;  /* 0x0000003007007c0c */ /* 0x000fe4000bf86270 */
[----:B------:R-:W-:-:S11]  /*c2640*/  LOP3.LUT R16, R16, 0xfffff7ff, RZ, 0xc0, !PT ;  /* 0xfffff7ff10107812 */ /* 0x000fd600078ec0ff */
[----:B------:R-:W-:Y:S02]  /*c2650*/  @P4 LOP3.LUT R16, R16, 0x800, RZ, 0xfc, !PT ;  /* 0x0000080010104812 */ /* 0x000fe400078efcff */
[----:B------:R-:W-:Y:S02]  /*c2660*/  ISETP.GE.AND P4, PT, R8, UR46, PT ;  /* 0x0000002e08007c0c */ /* 0x000fe4000bf86270 */
        /* <DEDUP_REMOVED lines=19> */
[----:B------:R-:W-:-:S04]  /*c27a0*/  @P4 LOP3.LUT R16, R16, 0x8000000, RZ, 0xfc, !PT ;  /* 0x0800000010104812 */ /* 0x000fc800078efcff */
[----:B------:R-:W-:Y:S02]  /*c27b0*/  LOP3.LUT R16, R16, 0xefffffff, RZ, 0xc0, !PT ;  /* 0xefffffff10107812 */ /* 0x000fe400078ec0ff */
[----:B---3--:R-:W-:-:S13]  /*c27c0*/  ISETP.GE.AND P4, PT, R15, UR12, PT ;  /* 0x0000000c0f007c0c */ /* 0x008fda000bf86270 */
[----:B------:R-:W-:Y:S02]  /*c27d0*/  @P4 LOP3.LUT R16, R16, 0x10000000, RZ, 0xfc, !PT ;  /* 0x1000000010104812 */ /* 0x000fe400078efcff */
[----:B--2---:R-:W-:Y:S02]  /*c27e0*/  ISETP.GE.AND P4, PT, R27, UR14, PT ;  /* 0x0000000e1b007c0c */ /* 0x004fe4000bf86270 */
[----:B------:R-:W-:-:S11]  /*c27f0*/  LOP3.LUT R16, R16, 0x7fffffff, RZ, 0xc0, !PT ;  /* 0x7fffffff10107812 */ /* 0x000fd600078ec0ff */
[----:B------:R-:W-:Y:S02]  /*c2800*/  @P4 LOP3.LUT R16, R16, 0x80000000, RZ, 0xfc, !PT ;  /* 0x8000000010104812 */ /* 0x000fe400078efcff */
[----:B------:R-:W-:Y:S02]  /*c2810*/  ISETP.GE.AND P4, PT, R20, UR16, PT ;  /* 0x0000001014007c0c */ /* 0x000fe4000bf86270 */
[----:B------:R-:W2:Y:S04]  /*c2820*/  LDL.LU R20, [R1+0x2fe4] ;  /* 0x002fe40001147983 */ /* 0x000ea80000300800 */
[----:B------:R-:W3:Y:S07]  /*c2830*/  LDL R27, [R1+0xd38] ;  /* 0x000d3800011b7983 */ /* 0x000eee0000100800 */
[----:B------:R-:W-:-:S02]  /*c2840*/  @P4 LOP3.LUT R3, R3, 0x2, RZ, 0xfc, !PT ;  /* 0x0000000203034812 */ /* 0x000fc400078efcff */
[----:B------:R-:W-:Y:S02]  /*c2850*/  ISETP.GE.AND P4, PT, R19, UR18, PT ;  /* 0x0000001213007c0c */ /* 0x000fe4000bf86270 */
[----:B------:R-:W4:Y:S01]  /*c2860*/  LDL.LU R19, [R1+0x2fe0] ;  /* 0x002fe00001137983 */ /* 0x000f220000300800 */
[----:B------:R-:W-:-:S10]  /*c2870*/  LOP3.LUT R3, R3, 0xfffffff7, RZ, 0xc0, !PT ;  /* 0xfffffff703037812 */ /* 0x000fd400078ec0ff */
[----:B------:R-:W-:Y:S02]  /*c2880*/  @P4 LOP3.LUT R3, R3, 0x8, RZ, 0xfc, !PT ;  /* 0x0000000803034812 */ /* 0x000fe400078efcff */
[----:B------:R-:W-:Y:S02]  /*c2890*/  ISETP.GE.AND P4, PT, R21, UR20, PT ;  /* 0x0000001415007c0c */ /* 0x000fe4000bf86270 */
[----:B------:R-:W5:Y:S01]  /*c28a0*/  LDL.LU R21, [R1+0x2fdc] ;  /* 0x002fdc0001157983 */ /* 0x000f620000300800 */
[----:B------:R-:W-:-:S10]  /*c28b0*/  LOP3.LUT R3, R3, 0xffffffdf, RZ, 0xc0, !PT ;  /* 0xffffffdf03037812 */ /* 0x000fd400078ec0ff */
[----:B------:R-:W-:Y:S02]  /*c28c0*/  @P4 LOP3.LUT R3, R3, 0x20, RZ, 0xfc, !PT ;  /* 0x0000002003034812 */ /* 0x000fe400078efcff */
[----:B------:R-:W-:Y:S02]  /*c28d0*/  ISETP.GE.AND P4, PT, R28, UR22, PT ;  /* 0x000000161c007c0c */ /* 0x000fe4000bf86270 */
[----:B------:R-:W2:Y:S01]  /*c28e0*/  LDL.LU R28, [R1+0x2fd8] ;  /* 0x002fd800011c7983 */ /* 0x000ea20000300800 */
[----:B------:R-:W-:-:S10]  /*c28f0*/  LOP3.LUT R3, R3, 0xffffff7f, RZ, 0xc0, !PT ;  /* 0xffffff7f03037812 */ /* 0x000fd400078ec0ff */
[----:B------:R-:W-:Y:S02]  /*c2900*/  @P4 LOP3.LUT R3, R3, 0x80, RZ, 0xfc, !PT ;  /* 0x0000008003034812 */ /* 0x000fe400078efcff */
        /* <DEDUP_REMOVED lines=18> */
[----:B------:R-:W-:Y:S01]  /*c2a30*/  VIADD R4, R4, 0xda ;  /* 0x000000da04047836 */ /* 0x000fe20000000000 */
[----:B------:R-:W-:-:S09]  /*c2a40*/  LOP3.LUT R3, R3, 0xfffbffff, RZ, 0xc0, !PT ;  /* 0xfffbffff03037812 */ /* 0x000fd200078ec0ff */
[----:B------:R-:W-:Y:S02]  /*c2a50*/  @P4 LOP3.LUT R3, R3, 0x40000, RZ, 0xfc, !PT ;  /* 0x0004000003034812 */ /* 0x000fe400078efcff */
[----:B------:R-:W-:Y:S02]  /*c2a60*/  ISETP.GE.AND P4, PT, R4, UR34, PT ;  /* 0x0000002204007c0c */ /* 0x000fe4000bf86270 */
[----:B------:R-:W-:Y:S02]  /*c2a70*/  LOP3.LUT R0, R0, 0xfdffffff, RZ, 0xc0, !PT ;  /* 0xfdffffff00007812 */ /* 0x000fe400078ec0ff */
[----:B------:R-:W-:Y:S02]  /*c2a80*/  LOP3.LUT R17, R17, 0xfffffffb, RZ, 0xc0, !PT ;  /* 0xfffffffb11117812 */ /* 0x000fe400078ec0ff */
[----:B------:R-:W-:Y:S02]  /*c2a90*/  LOP3.LUT R3, R3, 0xffdfffff, RZ, 0xc0, !PT ;  /* 0xffdfffff03037812 */ /* 0x000fe400078ec0ff */
[----:B------:R-:W-:-:S02]  /*c2aa0*/  @P0 LOP3.LUT R0, R0, 0x2000000, RZ, 0xfc, !PT ;  /* 0x0200000000000812 */ /* 0x000fc400078efcff */
[----:B------:R-:W-:-:S03]  /*c2ab0*/  ISETP.GE.AND P0, PT, R5, UR59, PT ;  /* 0x0000003b05007c0c */ /* 0x000fc6000bf06270 */
[----:B------:R-:W-:Y:S02]  /*c2ac0*/  @P4 LOP3.LUT R3, R3, 0x200000, RZ, 0xfc, !PT ;  /* 0x0020000003034812 */ /* 0x000fe400078efcff */
[----:B------:R-:W-:Y:S02]  /*c2ad0*/  LOP3.LUT P4, RZ, R26, 0x8000, RZ, 0xc0, !PT ;  /* 0x000080001aff7812 */ /* 0x000fe4000788c0ff */
[----:B---3--:R-:W-:-:S13]  /*c2ae0*/  ISETP.LT.AND P5, PT, R27, UR36, !P5 ;  /* 0x000000241b007c0c */ /* 0x008fda000efa1270 */
[----:B------:R-:W-:Y:S02]  /*c2af0*/  @P5 LOP3.LUT R17, R17, 0x4, RZ, 0xfc, !PT ;  /* 0x0000000411115812 */ /* 0x000fe400078efcff */
[----:B------:R-:W-:Y:S01]  /*c2b00*/  LOP3.LUT P5, RZ, R26, 0x4000, RZ, 0xc0, !PT ;  /* 0x000040001aff7812 */ /* 0x000fe200078ac0ff */
[----:B------:R-:W3:Y:S01]  /*c2b10*/  LDL.LU R8, [R1+0x1504] ;  /* 0x0015040001087983 */ /* 0x000ee20000300800 */
[----:B----4-:R-:W-:Y:S01]  /*c2b20*/  LOP3.LUT R18, R18, 0xffefffff, RZ, 0xc0, !PT ;  /* 0xffefffff12127812 */ /* 0x010fe200078ec0ff */
[----:B------:R-:W-:Y:S01]  /*c2b30*/  ULDC UR8, c[0x0][0x228] ;  /* 0x00008a0000087ab9 */ /* 0x000fe20000000800 */
[----:B------:R-:W-:Y:S01]  /*c2b40*/  ULDC UR10, c[0x0][0x228] ;  /* 0x00008a00000a7ab9 */ /* 0x000fe20000000800 */
[----:B------:R-:W4:Y:S04]  /*c2b50*/  LDL.LU R9, [R1+0x1500] ;  /* 0x0015000001097983 */ /* 0x000f280000300800 */
[----:B------:R-:W3:Y:S04]  /*c2b60*/  LDL.LU R10, [R1+0x14e8] ;  /* 0x0014e800010a7983 */ /* 0x000ee80000300800 */
[----:B------:R-:W4:Y:S04]  /*c2b70*/  LDL.LU R4, [R1+0x14f0] ;  /* 0x0014f00001047983 */ /* 0x000f280000300800 */
[----:B------:R-:W3:Y:S04]  /*c2b80*/  LDL.LU R5, [R1+0x132c] ;  /* 0x00132c0001057983 */ /* 0x000ee80000300800 */
[----:B------:R-:W3:Y:S04]  /*c2b90*/  LDL.LU R6, [R1+0x14ec] ;  /* 0x0014ec0001067983 */ /* 0x000ee80000300800 */
[----:B------:R-:W4:Y:S04]  /*c2ba0*/  LDL.LU R7, [R1+0x1308] ;  /* 0x0013080001077983 */ /* 0x000f280000300800 */
[----:B------:R-:W4:Y:S04]  /*c2bb0*/  LDL.LU R11, [R1+0x14d0] ;  /* 0x0014d000010b7983 */ /* 0x000f280000300800 */
[----:B------:R-:W4:Y:S04]  /*c2bc0*/  LDL.LU R12, [R1+0x1348] ;  /* 0x00134800010c7983 */ /* 0x000f280000300800 */
[----:B------:R-:W4:Y:S04]  /*c2bd0*/  LDL.LU R13, [R1+0x12b0] ;  /* 0x0012b000010d7983 */ /* 0x000f280000300800 */
[----:B------:R-:W4:Y:S04]  /*c2be0*/  LDL.LU R14, [R1+0x13a4] ;  /* 0x0013a400010e7983 */ /* 0x000f280000300800 */
[----:B------:R-:W4:Y:S04]  /*c2bf0*/  LDL.LU R15, [R1+0x12e8] ;  /* 0x0012e800010f7983 */ /* 0x000f280000300800 */
[----:B------:R0:W-:Y:S04]  /*c2c00*/  STL [R1+0x3290], R16 ;  /* 0x0032901001007387 */ /* 0x0001e80000100800 */
[----:B0-----:R-:W4:Y:S04]  /*c2c10*/  LDL.LU R16, [R1+0x1330] ;  /* 0x0013300001107983 */ /* 0x001f280000300800 */
[----:B------:R0:W-:Y:S04]  /*c2c20*/  STL [R1+0x3230], R26 ;  /* 0x0032301a01007387 */ /* 0x0001e80000100800 */
[----:B0-----:R-:W4:Y:S04]  /*c2c30*/  LDL.LU R26, [R1+0x1334] ;  /* 0x00133400011a7983 */ /* 0x001f280000300800 */
[----:B-----5:R0:W-:Y:S04]  /*c2c40*/  STL [R1+0x322c], R25 ;  /* 0x00322c1901007387 */ /* 0x0201e80000100800 */
[----:B0-----:R-:W5:Y:S04]  /*c2c50*/  LDL.LU R25, [R1+0x135c] ;  /* 0x00135c0001197983 */ /* 0x001f680000300800 */
[----:B------:R0:W-:Y:S04]  /*c2c60*/  STL [R1+0x320c], R29 ;  /* 0x00320c1d01007387 */ /* 0x0001e80000100800 */
[----:B0-----:R-:W5:Y:S04]  /*c2c70*/  LDL.LU R29, [R1+0x1360] ;  /* 0x00136000011d7983 */ /* 0x001f680000300800 */
[----:B------:R0:W-:Y:S04]  /*c2c80*/  STL [R1+0x3208], R24 ;  /* 0x0032081801007387 */ /* 0x0001e80000100800 */
[----:B0-----:R-:W5:Y:S04]  /*c2c90*/  LDL.LU R24, [R1+0x1560] ;  /* 0x0015600001187983 */ /* 0x001f680000300800 */
[----:B--2---:R0:W-:Y:S04]  /*c2ca0*/  STL [R1+0x31e8], R28 ;  /* 0x0031e81c01007387 */ /* 0x0041e80000100800 */
[----:B0-----:R-:W2:Y:S04]  /*c2cb0*/  LDL.LU R28, [R1+0x1410] ;  /* 0x00141000011c7983 */ /* 0x001ea80000300800 */
[----:B------:R0:W-:Y:S04]  /*c2cc0*/  STL [R1+0x31b8], R21 ;  /* 0x0031b81501007387 */ /* 0x0001e80000100800 */
        /* <DEDUP_REMOVED lines=12> */
[----:B0-----:R-:W2:Y:S01]  /*c2d90*/  LDL.LU R17, [R1+0x2fc0] ;  /* 0x002fc00001117983 */ /* 0x001ea20000300800 */
[----:B------:R-:W-:-:S02]  /*c2da0*/  @P6 LOP3.LUT R18, R18, 0x100000, RZ, 0xfc, !PT ;  /* 0x0010000012126812 */ /* 0x000fc400078efcff */
[----:B------:R-:W-:Y:S01]  /*c2db0*/  LOP3.LUT P6, RZ, R23, 0x10000000, RZ, 0xc0, !PT ;  /* 0x1000000017ff7812 */ /* 0x000fe200078cc0ff */
[----:B------:R-:W0:Y:S01]  /*c2dc0*/  S2R R27, SR_TID.X ;  /* 0x00000000001b7919 */ /* 0x000e220000002100 */
[----:B------:R-:W-:Y:S01]  /*c2dd0*/  LOP3.LUT R18, R18, 0xfff7ffff, RZ, 0xc0, !PT ;  /* 0xfff7ffff12127812 */ /* 0x000fe200078ec0ff */
[----:B------:R-:W-:Y:S03]  /*c2de0*/  STL [R1+0x3234], R23 ;  /* 0x0032341701007387 */ /* 0x000fe60000100800 */
[----:B------:R-:W-:Y:S02]  /*c2df0*/  @P5 LOP3.LUT R18, R18, 0x80000, RZ, 0xfc, !PT ;  /* 0x0008000012125812 */ /* 0x000fe400078efcff */
[----:B------:R-:W-:Y:S01]  /*c2e00*/  LOP3.LUT P5, RZ, R22, 0x4000, RZ, 0xc0, !PT ;  /* 0x0000400016ff7812 */ /* 0x000fe200078ac0ff */
[----:B------:R1:W-:Y:S01]  /*c2e10*/  STL [R1+0x3158], R22 ;  /* 0x0031581601007387 */ /* 0x0003e20000100800 */
[----:B------:R-:W-:-:S04]  /*c2e20*/  LOP3.LUT R18, R18, 0xfffbffff, RZ, 0xc0, !PT ;  /* 0xfffbffff12127812 */ /* 0x000fc800078ec0ff */
[----:B------:R-:W-:-:S04]  /*c2e30*/  @P4 LOP3.LUT R18, R18, 0x40000, RZ, 0xfc, !PT ;  /* 0x0004000012124812 */ /* 0x000fc800078efcff */
[----:B------:R-:W-:-:S04]  /*c2e40*/  LOP3.LUT R18, R18, 0xfffdffff, RZ, 0xc0, !PT ;  /* 0xfffdffff12127812 */ /* 0x000fc800078ec0ff */
[----:B------:R-:W-:-:S04]  /*c2e50*/  @P3 LOP3.LUT R18, R18, 0x20000, RZ, 0xfc, !PT ;  /* 0x0002000012123812 */ /* 0x000fc800078efcff */
[----:B------:R-:W-:-:S04]  /*c2e60*/  LOP3.LUT R18, R18, 0xfffeffff, RZ, 0xc0, !PT ;  /* 0xfffeffff12127812 */ /* 0x000fc800078ec0ff */
[----:B------:R-:W-:Y:S01]  /*c2e70*/  @P0 LOP3.LUT R18, R18, 0x10000, RZ, 0xfc, !PT ;  /* 0x0001000012120812 */ /* 0x000fe200078efcff */
[----:B0-----:R-:W-:-:S03]  /*c2e80*/  IMAD.SHL.U32 R27, R27, 0x10, RZ ;  /* 0x000000101b1b7824 */ /* 0x001fc600078e00ff */
[----:B------:R-:W-:-:S04]  /*c2e90*/  LOP3.LUT R18, R18, 0xffff7fff, RZ, 0xc0, !PT ;  /* 0xffff7fff12127812 */ /* 0x000fc800078ec0ff */
[----:B------:R-:W-:Y:S02]  /*c2ea0*/  @P2 LOP3.LUT R18, R18, 0x8000, RZ, 0xfc, !PT ;  /* 0x0000800012122812 */ /* 0x000fe400078efcff */
[----:B------:R-:W-:Y:S02]  /*c2eb0*/  LOP3.LUT R27, R27, 0x1f0, RZ, 0xc0, !PT ;  /* 0x000001f01b1b7812 */ /* 0x000fe400078ec0ff */
[----:B------:R-:W-:-:S04]  /*c2ec0*/  LOP3.LUT R18, R18, 0xffffbfff, RZ, 0xc0, !PT ;  /* 0xffffbfff12127812 */ /* 0x000fc800078ec0ff */
[----:B------:R-:W-:-:S05]  /*c2ed0*/  @P1 LOP3.LUT R18, R18, 0x4000, RZ, 0xfc, !PT ;  /* 0x0000400012121812 */ /* 0x000fca00078efcff */
[----:B------:R0:W-:Y:S01]  /*c2ee0*/  STL [R1+0x3120], R18 ;  /* 0x0031201201007387 */ /* 0x0001e20000100800 */
[----:B---3--:R-:W-:Y:S02]  /*c2ef0*/  PRMT R5, R6, 0x5410, R5 ;  /* 0x0000541006057816 */ /* 0x008fe40000000005 */
[----:B----4-:R-:W-:Y:S02]  /*c2f00*/  PRMT R6, R11, 0x5410, R7 ;  /* 0x000054100b067816 */ /* 0x010fe40000000007 */
[----:B------:R-:W-:Y:S02]  /*c2f10*/  LOP3.LUT R12, R12, 0xffff, RZ, 0xc0, !PT ;  /* 0x0000ffff0c0c7812 */ /* 0x000fe400078ec0ff */
[----:B------:R-:W-:Y:S02]  /*c2f20*/  LOP3.LUT R7, R13, 0xffff, RZ, 0xc0, !PT ;  /* 0x0000ffff0d077812 */ /* 0x000fe400078ec0ff */
[----:B------:R-:W-:Y:S02]  /*c2f30*/  LOP3.LUT R13, R14, 0xffff, RZ, 0xc0, !PT ;  /* 0x0000ffff0e0d7812 */ /* 0x000fe400078ec0ff */
[----:B------:R-:W-:-:S02]  /*c2f40*/  LOP3.LUT R11, R15, 0xffff, RZ, 0xc0, !PT ;  /* 0x0000ffff0f0b7812 */ /* 0x000fc400078ec0ff */
[----:B------:R-:W-:Y:S02]  /*c2f50*/  PRMT R14, R12, 0x3340, R7 ;  /* 0x000033400c0e7816 */ /* 0x000fe40000000007 */
[----:B------:R-:W-:Y:S02]  /*c2f60*/  PRMT R4, R4, 0x5410, R16 ;  /* 0x0000541004047816 */ /* 0x000fe40000000010 */
[----:B------:R-:W-:Y:S02]  /*c2f70*/  PRMT R10, R10, 0x5410, R26 ;  /* 0x000054100a0a7816 */ /* 0x000fe4000000001a */
[----:B------:R-:W-:Y:S02]  /*c2f80*/  PRMT R26, R13, 0x3340, R11 ;  /* 0x000033400d1a7816 */ /* 0x000fe4000000000b */
[----:B-----5:R-:W-:Y:S02]  /*c2f90*/  PRMT R9, R9, 0x5410, R25 ;  /* 0x0000541009097816 */ /* 0x020fe40000000019 */
[----:B------:R-:W-:-:S02]  /*c2fa0*/  PRMT R8, R8, 0x5410, R29 ;  /* 0x0000541008087816 */ /* 0x000fc4000000001d */
[----:B--2---:R-:W-:Y:S02]  /*c2fb0*/  IADD3 R27, R27, UR9, R17 ;  /* 0x000000091b1b7c10 */ /* 0x004fe4000fffe011 */
[----:B------:R-:W-:Y:S02]  /*c2fc0*/  PRMT R17, R2, 0x5410, R3 ;  /* 0x0000541002117816 */ /* 0x000fe40000000003 */
[----:B------:R-:W-:Y:S02]  /*c2fd0*/  PRMT R3, R20, 0x5410, R0 ;  /* 0x0000541014037816 */ /* 0x000fe40000000000 */
[----:B------:R-:W-:Y:S01]  /*c2fe0*/  PRMT R2, R21, 0x5410, R19 ;  /* 0x0000541015027816 */ /* 0x000fe20000000013 */
[----:B------:R2:W-:Y:S01]  /*c2ff0*/  STL [R1+0x1c8], R17 ;  /* 0x0001c81101007387 */ /* 0x0005e20000100800 */
[----:B------:R-:W-:-:S03]  /*c3000*/  PRMT R0, R24, 0x5410, R28 ;  /* 0x0000541018007816 */ /* 0x000fc6000000001c */
[----:B------:R3:W-:Y:S04]  /*c3010*/  STL [R1+0x1b8], R3 ;  /* 0x0001b80301007387 */ /* 0x0007e80000100800 */
[----:B------:R4:W-:Y:S04]  /*c3020*/  STL [R1+0x1bc], R2 ;  /* 0x0001bc0201007387 */ /* 0x0009e80000100800 */
[----:B------:R5:W-:Y:S04]  /*c3030*/  STL [R1+0x1b0], R0 ;  /* 0x0001b00001007387 */ /* 0x000be80000100800 */
[----:B-1----:R-:W5:Y:S04]  /*c3040*/  LDL.LU R22, [R1+0x1344] ;  /* 0x0013440001167983 */ /* 0x002f680000300800 */
[----:B------:R-:W5:Y:S04]  /*c3050*/  LDL.LU R23, [R1+0x14fc] ;  /* 0x0014fc0001177983 */ /* 0x000f680000300800 */
[----:B0-----:R-:W5:Y:S04]  /*c3060*/  LDL.LU R18, [R1+0x14b0] ;  /* 0x0014b00001127983 */ /* 0x001f680000300800 */
[----:B--2---:R-:W2:Y:S04]  /*c3070*/  LDL.LU R17, [R1+0x12d4] ;  /* 0x0012d40001117983 */ /* 0x004ea80000300800 */
[----:B---3--:R-:W2:Y:S04]  /*c3080*/  LDL.LU R3, [R1+0x1484] ;  /* 0x0014840001037983 */ /* 0x008ea80000300800 */
[----:B----4-:R-:W3:Y:S04]  /*c3090*/  LDL.LU R2, [R1+0x12d0] ;  /* 0x0012d00001027983 */ /* 0x010ee80000300800 */
[----:B-----5:R-:W3:Y:S04]  /*c30a0*/  LDL.LU R0, [R1+0x1498] ;  /* 0x0014980001007983 */ /* 0x020ee80000300800 */
[----:B------:R-:W4:Y:S04]  /*c30b0*/  LDL.LU R20, [R1+0x12cc] ;  /* 0x0012cc0001147983 */ /* 0x000f280000300800 */
[----:B------:R-:W4:Y:S04]  /*c30c0*/  LDL.LU R25, [R1+0x1494] ;  /* 0x0014940001197983 */ /* 0x000f280000300800 */
[----:B------:R-:W5:Y:S04]  /*c30d0*/  LDL.LU R19, [R1+0x12c8] ;  /* 0x0012c80001137983 */ /* 0x000f680000300800 */
[----:B------:R-:W5:Y:S04]  /*c30e0*/  LDL.LU R21, [R1+0x148c] ;  /* 0x00148c0001157983 */ /* 0x000f680000300800 */
[----:B------:R-:W2:Y:S04]  /*c30f0*/  LDL.LU R28, [R1+0x12c4] ;  /* 0x0012c400011c7983 */ /* 0x000ea80000300800 */
[----:B------:R-:W2:Y:S04]  /*c3100*/  LDL.LU R24, [R1+0x1470] ;  /* 0x0014700001187983 */ /* 0x000ea80000300800 */
[----:B------:R-:W3:Y:S04]  /*c3110*/  LDL.LU R29, [R1+0x12c0] ;  /* 0x0012c000011d7983 */ /* 0x000ee80000300800 */
[----:B------:R-:W3:Y:S01]  /*c3120*/  LDL.LU R16, [R1+0x146c] ;  /* 0x00146c0001107983 */ /* 0x000ee20000300800 */
[----:B------:R-:W-:-:S02]  /*c3130*/  SHF.R.U32.HI R15, RZ, 0x8, R12 ;  /* 0x00000008ff0f7819 */ /* 0x000fc4000001160c */
[----:B------:R-:W-:Y:S01]  /*c3140*/  SHF.R.U32.HI R12, RZ, 0x8, R7 ;  /* 0x00000008ff0c7819 */ /* 0x000fe20000011607 */
[----:B------:R0:W-:Y:S01]  /*c3150*/  STL [R1+0x4], R14 ;  /* 0x0000040e01007387 */ /* 0x0001e20000100800 */
[----:B------:R-:W-:-:S03]  /*c3160*/  SHF.R.U32.HI R7, RZ, 0x8, R13 ;  /* 0x00000008ff077819 */ /* 0x000fc6000001160d */
[----:B------:R1:W-:Y:S01]  /*c3170*/  STL [R1+0x3258], R26 ;  /* 0x0032581a01007387 */ /* 0x0003e20000100800 */
[----:B0-----:R-:W-:-:S03]  /*c3180*/  SHF.R.U32.HI R14, RZ, 0x8, R11 ;  /* 0x00000008ff0e7819 */ /* 0x001fc6000001160b */
[----:B-1----:R-:W4:Y:S04]  /*c3190*/  LDL.LU R26, [R1+0x14dc] ;  /* 0x0014dc00011a7983 */ /* 0x002f280000300800 */
[----:B------:R-:W4:Y:S01]  /*c31a0*/  LDL.LU R11, [R1+0x1318] ;  /* 0x00131800010b7983 */ /* 0x000f220000300800 */
[----:B------:R-:W-:Y:S02]  /*c31b0*/  LOP3.LUT R13, R15, 0xffff, RZ, 0xc0, !PT ;  /* 0x0000ffff0f0d7812 */ /* 0x000fe400078ec0ff */
[----:B------:R-:W-:Y:S02]  /*c31c0*/  LOP3.LUT R12, R12, 0xffff, RZ, 0xc0, !PT ;  /* 0x0000ffff0c0c7812 */ /* 0x000fe400078ec0ff */
[----:B------:R-:W-:Y:S02]  /*c31d0*/  LOP3.LUT R15, R7, 0xffff, RZ, 0xc0, !PT ;  /* 0x0000ffff070f7812 */ /* 0x000fe400078ec0ff */
[----:B------:R-:W-:Y:S01]  /*c31e0*/  LOP3.LUT R14, R14, 0xffff, RZ, 0xc0, !PT ;  /* 0x0000ffff0e0e7812 */ /* 0x000fe200078ec0ff */
[----:B------:R-:W-:Y:S01]  /*c31f0*/  BAR.SYNC.DEFER_BLOCKING 0x0 ;  /* 0x0000000000007b1d */ /* 0x000fe20000010000 */
[----:B----4-:R-:W-:-:S02]  /*c3200*/  PRMT R7, R26, 0x5410, R11 ;  /* 0x000054101a077816 */ /* 0x010fc4000000000b */
[----:B------:R-:W-:-:S03]  /*c3210*/  PRMT R26, R13, 0x3340, R12 ;  /* 0x000033400d1a7816 */ /* 0x000fc6000000000c */
[----:B------:R-:W4:Y:S01]  /*c3220*/  LDL.LU R13, [R1+0x14b4] ;  /* 0x0014b400010d7983 */ /* 0x000f220000300800 */
[----:B------:R-:W-:-:S03]  /*c3230*/  PRMT R11, R23, 0x5410, R22 ;  /* 0x00005410170b7816 */ /* 0x000fc60000000016 */
[----:B------:R-:W2:Y:S01]  /*c3240*/  LDL.LU R12, [R1+0x12dc] ;  /* 0x0012dc00010c7983 */ /* 0x000ea20000300800 */
[----:B------:R-:W-:-:S03]  /*c3250*/  PRMT R23, R15, 0x3340, R14 ;  /* 0x000033400f177816 */ /* 0x000fc6000000000e */
[----:B------:R0:W-:Y:S04]  /*c3260*/  STL [R1+0x3270], R26 ;  /* 0x0032701a01007387 */ /* 0x0001e80000100800 */
[----:B0-----:R-:W4:Y:S04]  /*c3270*/  LDL.LU R26, [R1+0x12e4] ;  /* 0x0012e400011a7983 */ /* 0x001f280000300800 */
[----:B------:R-:W3:Y:S04]  /*c3280*/  LDL.LU R15, [R1+0x1420] ;  /* 0x00142000010f7983 */ /* 0x000ee80000300800 */
[----:B------:R-:W3:Y:S01]  /*c3290*/  LDL.LU R14, [R1+0x1568] ;  /* 0x00156800010e7983 */ /* 0x000ee20000300800 */
[----:B------:R-:W0:Y:S03]  /*c32a0*/  S2R R22, SR_TID.X ;  /* 0x0000000000167919 */ /* 0x000e260000002100 */
[----:B------:R1:W-:Y:S04]  /*c32b0*/  STSM.16.M88.4 [R27], R4 ;  /* 0x000000041b007844 */ /* 0x0003e80000000200 */
[----:B------:R2:W-:Y:S01]  /*c32c0*/  STSM.16.M88.4 [R27+0x200], R8 ;  /* 0x000200081b007844 */ /* 0x0005e20000000200 */
[----:B-1----:R-:W-:-:S02]  /*c32d0*/  PRMT R5, R25, 0x5410, R20 ;  /* 0x0000541019057816 */ /* 0x002fc40000000014 */
[----:B0-----:R-:W-:-:S04]  /*c32e0*/  LOP3.LUT R6, R22, 0x3f, RZ, 0xc0, !PT ;  /* 0x0000003f16067812 */ /* 0x001fc800078ec0ff */
[----:B------:R-:W-:Y:S01]  /*c32f0*/  LEA R25, R6, UR9, 0x4 ;  /* 0x0000000906197c11 */ /* 0x000fe2000f8e20ff */
[----:B------:R-:W-:Y:S01]  /*c3300*/  STL [R1+0x32c0], R23 ;  /* 0x0032c01701007387 */ /* 0x000fe20000100800 */
[----:B-----5:R-:W-:Y:S01]  /*c3310*/  PRMT R6, R21, 0x5410, R19 ;  /* 0x0000541015067816 */ /* 0x020fe20000000013 */
[----:B------:R-:W-:Y:S01]  /*c3320*/  ULDC UR9, c[0x0][0x228] ;  /* 0x00008a0000097ab9 */ /* 0x000fe20000000800 */
[----:B------:R-:W-:Y:S01]  /*c3330*/  BAR.SYNC.DEFER_BLOCKING 0x0 ;  /* 0x0000000000007b1d */ /* 0x000fe20000010000 */
[----:B--2---:R-:W-:Y:S02]  /*c3340*/  PRMT R9, R18, 0x5410, R12 ;  /* 0x0000541012097816 */ /* 0x004fe4000000000c */
[----:B----4-:R-:W-:Y:S02]  /*c3350*/  PRMT R8, R13, 0x5410, R26 ;  /* 0x000054100d087816 */ /* 0x010fe4000000001a */
[----:B---3--:R-:W-:Y:S02]  /*c3360*/  PRMT R4, R14, 0x5410, R15 ;  /* 0x000054100e047816 */ /* 0x008fe4000000000f */
[----:B------:R-:W0:Y:S04]  /*c3370*/  LDS.128 R12, [R25] ;  /* 0x00000000190c7984 */ /* 0x000e280000000c00 */
[----:B------:R-:W-:Y:S04]  /*c3380*/  STL [R1+0x1b4], R4 ;  /* 0x0001b40401007387 */ /* 0x000fe80000100800 */
[----:B------:R-:W-:Y:S04]  /*c3390*/  STL [R1+0xd30], R25 ;  /* 0x000d301901007387 */ /* 0x000fe80000100800 */
[----:B0-----:R-:W-:Y:S04]  /*c33a0*/  STL.64 [R1+0x1a0], R12 ;  /* 0x0001a00c01007387 */ /* 0x001fe80000100a00 */
[----:B------:R-:W-:Y:S04]  /*c33b0*/  STL [R1+0x1a8], R14 ;  /* 0x0001a80e01007387 */ /* 0x000fe80000100800 */
[----:B------:R-:W2:Y:S01]  /*c33c0*/  LDL.LU R21, [R1+0x1280] ;  /* 0x0012800001157983 */ /* 0x000ea20000300800 */
[----:B------:R-:W-:Y:S01]  /*c33d0*/  PRMT R11, R16, 0x5410, R29 ;  /* 0x00005410100b7816 */ /* 0x000fe2000000001d */
[----:B------:R-:W-:-:S02]  /*c33e0*/  IMAD.MOV.U32 R29, RZ, RZ, R15 ;  /* 0x000000ffff1d7224 */ /* 0x000fc400078e000f */
[----:B------:R-:W0:Y:S01]  /*c33f0*/  LDS.128 R12, [R25+0x400] ;  /* 0x00040000190c7984 */ /* 0x000e220000000c00 */
[----:B------:R-:W-:Y:S01]  /*c3400*/  PRMT R7, R24, 0x5410, R28 ;  /* 0x0000541018077816 */ /* 0x000fe2000000001c */
[----:B0-----:R-:W-:Y:S01]  /*c3410*/  IMAD.MOV.U32 R24, RZ, RZ, R12 ;  /* 0x000000ffff187224 */ /* 0x001fe200078e000c */
[----:B------:R-:W-:Y:S02]  /*c3420*/  PRMT R10, R3, 0x5410, R17 ;  /* 0x00005410030a7816 */ /* 0x000fe40000000011 */
[----:B------:R-:W-:Y:S01]  /*c3430*/  PRMT R4, R0, 0x5410, R2 ;  /* 0x0000541000047816 */ /* 0x000fe20000000002 */
[----:B------:R-:W-:Y:S06]  /*c3440*/  BAR.SYNC.DEFER_BLOCKING 0x0 ;  /* 0x0000000000007b1d */ /* 0x000fec0000010000 */
[----:B--2---:R0:W-:Y:S04]  /*c3450*/  STL [R1+0x3330], R21 ;  /* 0x0033301501007387 */ /* 0x0041e80000100800 */
[----:B------:R-:W2:Y:S04]  /*c3460*/  LDL.LU R28, [R1+0x13ec] ;  /* 0x0013ec00011c7983 */ /* 0x000ea80000300800 */
[----:B------:R1:W-:Y:S04]  /*c3470*/  STL [R1+0x3308], R29 ;  /* 0x0033081d01007387 */ /* 0x0003e80000100800 */
[----:B------:R-:W-:Y:S04]  /*c3480*/  STL [R1+0x194], R13 ;  /* 0x0001940d01007387 */ /* 0x000fe80000100800 */
[----:B------:R3:W-:Y:S04]  /*c3490*/  STL.64 [R1+0x198], R14 ;  /* 0x0001980e01007387 */ /* 0x0007e80000100a00 */
[----:B0-----:R-:W4:Y:S04]  /*c34a0*/  LDL.LU R21, [R1+0x12a8] ;  /* 0x0012a80001157983 */ /* 0x001f280000300800 */
[----:B-1----:R-:W5:Y:S04]  /*c34b0*/  LDL.LU R29, [R1+0x1278] ;  /* 0x00127800011d7983 */ /* 0x002f680000300800 */
[----:B------:R-:W5:Y:S04]  /*c34c0*/  LDL.LU R23, [R1+0x13cc] ;  /* 0x0013cc0001177983 */ /* 0x000f680000300800 */
[----:B---3--:R-:W3:Y:S04]  /*c34d0*/  LDL.LU R15, [R1+0x1270] ;  /* 0x00127000010f7983 */ /* 0x008ee80000300800 */
[----:B------:R-:W3:Y:S04]  /*c34e0*/  LDL.LU R14, [R1+0x13c4] ;  /* 0x0013c400010e7983 */ /* 0x000ee80000300800 */
[----:B------:R-:W5:Y:S04]  /*c34f0*/  LDL.LU R26, [R1+0x126c] ;  /* 0x00126c00011a7983 */ /* 0x000f680000300800 */
[----:B------:R-:W2:Y:S04]  /*c3500*/  LDL.LU R13, [R1+0x13c0] ;  /* 0x0013c000010d7983 */ /* 0x000ea80000300800 */
[----:B------:R-:W2:Y:S04]  /*c3510*/  LDL.LU R12, [R1+0x1260] ;  /* 0x00126000010c7983 */ /* 0x000ea80000300800 */
[----:B------:R-:W-:Y:S04]  /*c3520*/  STSM.16.M88.4 [R27], R4 ;  /* 0x000000041b007844 */ /* 0x000fe80000000200 */
[----:B------:R-:W-:Y:S01]  /*c3530*/  STSM.16.M88.4 [R27+0x200], R8 ;  /* 0x000200081b007844 */ /* 0x000fe20000000200 */
[----:B------:R-:W-:Y:S06]  /*c3540*/  BAR.SYNC.DEFER_BLOCKING 0x0 ;  /* 0x0000000000007b1d */ /* 0x000fec0000010000 */
[----:B---3--:R0:W-:Y:S04]  /*c3550*/  STL.64 [R1+0x3328], R14 ;  /* 0x0033280e01007387 */ /* 0x0081e80000100a00 */
[----:B0-----:R-:W3:Y:S04]  /*c3560*/  LDL.LU R14, [R1+0x128c] ;  /* 0x00128c00010e7983 */ /* 0x001ee80000300800 */
[----:B------:R-:W3:Y:S04]  /*c3570*/  LDL.LU R15, [R1+0x1404] ;  /* 0x00140400010f7983 */ /* 0x000ee80000300800 */
[----:B--2---:R0:W-:Y:S04]  /*c3580*/  STL.64 [R1+0x3320], R12 ;  /* 0x0033200c01007387 */ /* 0x0041e80000100a00 */
[----:B0-----:R-:W2:Y:S04]  /*c3590*/  LDL.LU R12, [R1+0x1290] ;  /* 0x00129000010c7983 */ /* 0x001ea80000300800 */
[----:B------:R-:W2:Y:S04]  /*c35a0*/  LDL.LU R13, [R1+0x1408] ;  /* 0x00140800010d7983 */ /* 0x000ea80000300800 */
        /* <DEDUP_REMOVED lines=10> */
[----:B0-----:R-:W3:Y:S04]  /*c3650*/  LDL.LU R24, [R1+0x1414] ;  /* 0x0014140001187983 */ /* 0x001ee80000300800 */
[----:B------:R-:W2:Y:S04]  /*c3660*/  LDL.LU R4, [R1+0x143c] ;  /* 0x00143c0001047983 */ /* 0x000ea80000300800 */
[----:B------:R-:W5:Y:S04]  /*c3670*/  LDL.LU R5, [R1+0x129c] ;  /* 0x00129c0001057983 */ /* 0x000f680000300800 */
[----:B------:R-:W5:Y:S04]  /*c3680*/  LDL.LU R6, [R1+0x141c] ;  /* 0x00141c0001067983 */ /* 0x000f680000300800 */
[----:B------:R-:W3:Y:S04]  /*c3690*/  LDL.LU R7, [R1+0x1298] ;  /* 0x0012980001077983 */ /* 0x000ee80000300800 */
[----:B------:R-:W4:Y:S04]  /*c36a0*/  LDL.LU R8, [R1+0x1448] ;  /* 0x0014480001087983 */ /* 0x000f280000300800 */
[----:B------:R-:W2:Y:S04]  /*c36b0*/  LDL.LU R9, [R1+0x12a4] ;  /* 0x0012a40001097983 */ /* 0x000ea80000300800 */
[----:B------:R-:W2:Y:S04]  /*c36c0*/  LDL.LU R10, [R1+0x1444] ;  /* 0x00144400010a7983 */ /* 0x000ea80000300800 */
[----:B------:R-:W5:Y:S01]  /*c36d0*/  LDL.LU R11, [R1+0x12a0] ;  /* 0x0012a000010b7983 */ /* 0x000f620000300800 */
[----:B----4-:R-:W-:-:S03]  /*c36e0*/  PRMT R8, R8, 0x5410, R21 ;  /* 0x0000541008087816 */ /* 0x010fc60000000015 */
[----:B------:R-:W4:Y:S01]  /*c36f0*/  LDL.LU R21, [R1+0x3330] ;  /* 0x0033300001157983 */ /* 0x000f220000300800 */
[----:B--2---:R-:W-:Y:S02]  /*c3700*/  PRMT R9, R10, 0x5410, R9 ;  /* 0x000054100a097816 */ /* 0x004fe40000000009 */
[----:B-----5:R-:W-:Y:S02]  /*c3710*/  PRMT R10, R4, 0x5410, R11 ;  /* 0x00005410040a7816 */ /* 0x020fe4000000000b */
[----:B------:R-:W-:Y:S02]  /*c3720*/  PRMT R4, R6, 0x5410, R5 ;  /* 0x0000541006047816 */ /* 0x000fe40000000005 */
[----:B---3--:R-:W-:Y:S02]  /*c3730*/  PRMT R5, R24, 0x5410, R7 ;  /* 0x0000541018057816 */ /* 0x008fe40000000007 */
[----:B------:R-:W-:Y:S02]  /*c3740*/  PRMT R6, R13, 0x5410, R12 ;  /* 0x000054100d067816 */ /* 0x000fe4000000000c */
[----:B------:R-:W-:-:S02]  /*c3750*/  PRMT R7, R15, 0x5410, R14 ;  /* 0x000054100f077816 */ /* 0x000fc4000000000e */
[----:B------:R-:W0:Y:S04]  /*c3760*/  LDS.128 R12, [R25] ;  /* 0x00000000190c7984 */ /* 0x000e280000000c00 */
[----:B0-----:R-:W-:Y:S04]  /*c3770*/  STL [R1+0x180], R12 ;  /* 0x0001800c01007387 */ /* 0x001fe80000100800 */
[----:B------:R-:W-:Y:S01]  /*c3780*/  STL.64 [R1+0x188], R14 ;  /* 0x0001880e01007387 */ /* 0x000fe20000100a00 */
[----:B----4-:R-:W-:Y:S01]  /*c3790*/  PRMT R11, R28, 0x5410, R21 ;  /* 0x000054101c0b7816 */ /* 0x010fe20000000015 */
[----:B------:R-:W-:-:S02]  /*c37a0*/  IMAD.MOV.U32 R28, RZ, RZ, R13 ;  /* 0x000000ffff1c7224 */ /* 0x000fc400078e000d */
[----:B------:R-:W0:Y:S04]  /*c37b0*/  LDS.128 R12, [R25+0x400] ;  /* 0x00040000190c7984 */ /* 0x000e280000000c00 */
[----:B------:R-:W-:Y:S01]  /*c37c0*/  STL [R1+0x31ec], R28 ;  /* 0x0031ec1c01007387 */ /* 0x000fe20000100800 */
[----:B------:R-:W-:Y:S06]  /*c37d0*/  BAR.SYNC.DEFER_BLOCKING 0x0 ;  /* 0x0000000000007b1d */ /* 0x000fec0000010000 */
[----:B0-----:R-:W-:Y:S01]  /*c37e0*/  STL [R1+0x170], R12 ;  /* 0x0001700c01007387 */ /* 0x001fe20000100800 */
[----:B------:R-:W-:-:S03]  /*c37f0*/  IMAD.MOV.U32 R21, RZ, RZ, R13 ;  /* 0x000000ffff157224 */ /* 0x000fc600078e000d */
[----:B------:R0:W-:Y:S04]  /*c3800*/  STL.64 [R1+0x178], R14 ;  /* 0x0001780e01007387 */ /* 0x0001e80000100a00 */
[----:B0-----:R-:W2:Y:S04]  /*c3810*/  LDL.LU.64 R14, [R1+0x3328] ;  /* 0x00332800010e7983 */ /* 0x001ea80000300a00 */
[----:B------:R-:W3:Y:S04]  /*c3820*/  LDL.LU.64 R12, [R1+0x3320] ;  /* 0x00332000010c7983 */ /* 0x000ee80000300a00 */
[----:B------:R-:W-:Y:S04]  /*c3830*/  STSM.16.M88.4 [R27], R4 ;  /* 0x000000041b007844 */ /* 0x000fe80000000200 */
[----:B------:R0:W-:Y:S04]  /*c3840*/  STSM.16.M88.4 [R27+0x200], R8 ;  /* 0x000200081b007844 */ /* 0x0001e80000000200 */
[----:B------:R-:W-:Y:S01]  /*c3850*/  STL [R1+0x32c4], R21 ;  /* 0x0032c41501007387 */ /* 0x000fe20000100800 */
[----:B0-----:R-:W-:-:S02]  /*c3860*/  PRMT R8, R23, 0x5410, R29 ;  /* 0x0000541017087816 */ /* 0x001fc4000000001d */
[----:B------:R-:W-:Y:S02]  /*c3870*/  PRMT R4, R17, 0x5410, R22 ;  /* 0x0000541011047816 */ /* 0x000fe40000000016 */
[----:B------:R-:W-:Y:S02]  /*c3880*/  PRMT R5, R2, 0x5410, R3 ;  /* 0x0000541002057816 */ /* 0x000fe40000000003 */
[----:B------:R-:W-:Y:S02]  /*c3890*/  PRMT R6, R20, 0x5410, R0 ;  /* 0x0000541014067816 */ /* 0x000fe40000000000 */
[----:B------:R-:W-:Y:S01]  /*c38a0*/  PRMT R7, R16, 0x5410, R19 ;  /* 0x0000541010077816 */ /* 0x000fe20000000013 */
[----:B------:R-:W-:Y:S01]  /*c38b0*/  BAR.SYNC.DEFER_BLOCKING 0x0 ;  /* 0x0000000000007b1d */ /* 0x000fe20000010000 */
[----:B--2---:R-:W-:Y:S02]  /*c38c0*/  PRMT R9, R14, 0x5410, R15 ;  /* 0x000054100e097816 */ /* 0x004fe4000000000f */
[----:B---3--:R-:W-:-:S02]  /*c38d0*/  PRMT R10, R13, 0x5410, R26 ;  /* 0x000054100d0a7816 */ /* 0x008fc4000000001a */
[----:B------:R-:W-:-:S05]  /*c38e0*/  PRMT R11, R18, 0x5410, R12 ;  /* 0x00005410120b7816 */ /* 0x000fca000000000c */
[----:B------:R-:W-:Y:S04]  /*c38f0*/  STL.64 [R1+0x3318], R10 ;  /* 0x0033180a01007387 */ /* 0x000fe80000100a00 */
[----:B------:R-:W-:Y:S04]  /*c3900*/  STL.64 [R1+0x3310], R8 ;  /* 0x0033100801007387 */ /* 0x000fe80000100a00 */
[----:B------:R-:W2:Y:S04]  /*c3910*/  LDL.LU R29, [R1+0x1230] ;  /* 0x00123000011d7983 */ /* 0x000ea80000300800 */
[----:B------:R-:W0:Y:S04]  /*c3920*/  LDS.128 R8, [R25] ;  /* 0x0000000019087984 */ /* 0x000e280000000c00 */
[----:B--2---:R1:W-:Y:S04]  /*c3930*/  STL [R1+0x330c], R29 ;  /* 0x00330c1d01007387 */ /* 0x0043e80000100800 */
[----:B-1----:R-:W2:Y:S04]  /*c3940*/  LDL.LU R29, [R1+0x1234] ;  /* 0x00123400011d7983 */ /* 0x002ea80000300800 */
[----:B------:R-:W3:Y:S04]  /*c3950*/  LDL.LU R28, [R1+0x1204] ;  /* 0x00120400011c7983 */ /* 0x000ee80000300800 */
[----:B------:R-:W3:Y:S04]  /*c3960*/  LDL.LU R22, [R1+0x12fc] ;  /* 0x0012fc0001167983 */ /* 0x000ee80000300800 */
[----:B------:R-:W4:Y:S04]  /*c3970*/  LDL.LU R21, [R1+0x124c] ;  /* 0x00124c0001157983 */ /* 0x000f280000300800 */
[----:B------:R-:W4:Y:S04]  /*c3980*/  LDL.LU R24, [R1+0x1394] ;  /* 0x0013940001187983 */ /* 0x000f280000300800 */
[----:B------:R-:W5:Y:S04]  /*c3990*/  LDL.LU R23, [R1+0x1248] ;  /* 0x0012480001177983 */ /* 0x000f680000300800 */
[----:B------:R-:W2:Y:S04]  /*c39a0*/  LDL.LU R15, [R1+0x1390] ;  /* 0x00139000010f7983 */ /* 0x000ea80000300800 */
[----:B------:R-:W2:Y:S04]  /*c39b0*/  LDL.LU R14, [R1+0x1244] ;  /* 0x00124400010e7983 */ /* 0x000ea80000300800 */
[----:B------:R-:W4:Y:S04]  /*c39c0*/  LDL.LU R26, [R1+0x1380] ;  /* 0x00138000011a7983 */ /* 0x000f280000300800 */
[----:B------:R-:W3:Y:S04]  /*c39d0*/  LDL.LU R13, [R1+0x1240] ;  /* 0x00124000010d7983 */ /* 0x000ee80000300800 */
[----:B------:R-:W3:Y:S04]  /*c39e0*/  LDL.LU R12, [R1+0x137c] ;  /* 0x00137c00010c7983 */ /* 0x000ee80000300800 */
[----:B--2---:R1:W-:Y:S04]  /*c39f0*/  STL.64 [R1+0x3300], R14 ;  /* 0x0033000e01007387 */ /* 0x0043e80000100a00 */
[----:B-1----:R-:W2:Y:S04]  /*c3a00*/  LDL.LU R14, [R1+0x120c] ;  /* 0x00120c00010e7983 */ /* 0x002ea80000300800 */
[----:B------:R-:W2:Y:S04]  /*c3a10*/  LDL.LU R15, [R1+0x1304] ;  /* 0x00130400010f7983 */ /* 0x000ea80000300800 */
[----:B---3--:R1:W-:Y:S04]  /*c3a20*/  STL.64 [R1+0x32f8], R12 ;  /* 0x0032f80c01007387 */ /* 0x0083e80000100a00 */
[----:B-1----:R-:W3:Y:S04]  /*c3a30*/  LDL.LU R12, [R1+0x1214] ;  /* 0x00121400010c7983 */ /* 0x002ee80000300800 */
[----:B------:R-:W3:Y:S04]  /*c3a40*/  LDL.LU R13, [R1+0x131c] ;  /* 0x00131c00010d7983 */ /* 0x000ee80000300800 */
[----:B------:R-:W4:Y:S04]  /*c3a50*/  LDL.LU R18, [R1+0x123c] ;  /* 0x00123c0001127983 */ /* 0x000f280000300800 */
[----:B------:R-:W4:Y:S04]  /*c3a60*/  LDL.LU R17, [R1+0x1378] ;  /* 0x0013780001117983 */ /* 0x000f280000300800 */
[----:B------:R-:W4:Y:S04]  /*c3a70*/  LDL.LU R3, [R1+0x1238] ;  /* 0x0012380001037983 */ /* 0x000f280000300800 */
[----:B------:R-:W4:Y:S04]  /*c3a80*/  LDL.LU R2, [R1+0x1374] ;  /* 0x0013740001027983 */ /* 0x000f280000300800 */
[----:B------:R-:W4:Y:S04]  /*c3a90*/  LDL.LU R0, [R1+0x1208] ;  /* 0x0012080001007983 */ /* 0x000f280000300800 */
[----:B------:R-:W4:Y:S04]  /*c3aa0*/  LDL.LU R20, [R1+0x1300] ;  /* 0x0013000001147983 */ /* 0x000f280000300800 */
[----:B------:R-:W5:Y:S04]  /*c3ab0*/  LDL.LU R19, [R1+0x1200] ;  /* 0x0012000001137983 */ /* 0x000f680000300800 */
[----:B------:R-:W5:Y:S04]  /*c3ac0*/  LDL.LU R16, [R1+0x12f8] ;  /* 0x0012f80001107983 */ /* 0x000f680000300800 */
[----:B0-----:R-:W-:Y:S04]  /*c3ad0*/  STL.64 [R1+0x160], R8 ;  /* 0x0001600801007387 */ /* 0x001fe80000100a00 */
[----:B------:R-:W-:Y:S04]  /*c3ae0*/  STL.64 [R1+0x168], R10 ;  /* 0x0001680a01007387 */ /* 0x000fe80000100a00 */
[----:B------:R-:W0:Y:S01]  /*c3af0*/  LDS.128 R8, [R25+0x400] ;  /* 0x0004000019087984 */ /* 0x000e220000000c00 */
[----:B------:R-:W-:Y:S06]  /*c3b00*/  BAR.SYNC.DEFER_BLOCKING 0x0 ;  /* 0x0000000000007b1d */ /* 0x000fec0000010000 */
[----:B0-----:R-:W-:Y:S04]  /*c3b10*/  STL.64 [R1+0x150], R8 ;  /* 0x0001500801007387 */ /* 0x001fe80000100a00 */
[----:B------:R0:W-:Y:S04]  /*c3b20*/  STL.64 [R1+0x158], R10 ;  /* 0x0001580a01007387 */ /* 0x0001e80000100a00 */
[----:B0-----:R-:W2:Y:S04]  /*c3b30*/  LDL.LU.64 R10, [R1+0x3318] ;  /* 0x00331800010a7983 */ /* 0x001ea80000300a00 */
[----:B------:R-:W2:Y:S04]  /*c3b40*/  LDL.LU.64 R8, [R1+0x3310] ;  /* 0x0033100001087983 */ /* 0x000ea80000300a00 */
[----:B------:R0:W-:Y:S04]  /*c3b50*/  STSM.16.M88.4 [R27], R4 ;  /* 0x000000041b007844 */ /* 0x0001e80000000200 */
[----:B0-----:R-:W3:Y:S04]  /*c3b60*/  LDL.LU R4, [R1+0x1224] ;  /* 0x0012240001047983 */ /* 0x001ee80000300800 */
[----:B------:R-:W3:Y:S04]  /*c3b70*/  LDL.LU R5, [R1+0x1338] ;  /* 0x0013380001057983 */ /* 0x000ee80000300800 */
[----:B------:R-:W4:Y:S04]  /*c3b80*/  LDL.LU R6, [R1+0x1218] ;  /* 0x0012180001067983 */ /* 0x000f280000300800 */
[----:B------:R-:W4:Y:S04]  /*c3b90*/  LDL.LU R7, [R1+0x1320] ;  /* 0x0013200001077983 */ /* 0x000f280000300800 */
[----:B--2---:R0:W-:Y:S04]  /*c3ba0*/  STSM.16.M88.4 [R27+0x200], R8 ;  /* 0x000200081b007844 */ /* 0x0041e80000000200 */
[----:B0-----:R-:W2:Y:S04]  /*c3bb0*/  LDL.LU R8, [R1+0x1350] ;  /* 0x0013500001087983 */ /* 0x001ea80000300800 */
[----:B------:R-:W5:Y:S04]  /*c3bc0*/  LDL.LU R9, [R1+0x134c] ;  /* 0x00134c0001097983 */ /* 0x000f680000300800 */
[----:B------:R-:W5:Y:S04]  /*c3bd0*/  LDL.LU R10, [R1+0x1228] ;  /* 0x00122800010a7983 */ /* 0x000f680000300800 */
[----:B------:R-:W5:Y:S01]  /*c3be0*/  LDL.LU R11, [R1+0x133c] ;  /* 0x00133c00010b7983 */ /* 0x000f620000300800 */
[----:B---3--:R-:W-:Y:S01]  /*c3bf0*/  PRMT R4, R5, 0x5410, R4 ;  /* 0x0000541005047816 */ /* 0x008fe20000000004 */
[----:B------:R-:W-:Y:S01]  /*c3c00*/  BAR.SYNC.DEFER_BLOCKING 0x0 ;  /* 0x0000000000007b1d */ /* 0x000fe20000010000 */
[----:B--2---:R-:W-:-:S05]  /*c3c10*/  PRMT R8, R8, 0x5410, R29 ;  /* 0x0000541008087816 */ /* 0x004fca000000001d */
[----:B------:R-:W2:Y:S01]  /*c3c20*/  LDL.LU R29, [R1+0x330c] ;  /* 0x00330c00011d7983 */ /* 0x000ea20000300800 */
[----:B----4-:R-:W-:Y:S02]  /*c3c30*/  PRMT R5, R7, 0x5410, R6 ;  /* 0x0000541007057816 */ /* 0x010fe40000000006 */
[----:B------:R-:W-:Y:S02]  /*c3c40*/  PRMT R6, R13, 0x5410, R12 ;  /* 0x000054100d067816 */ /* 0x000fe4000000000c */
[----:B------:R-:W-:Y:S02]  /*c3c50*/  PRMT R7, R15, 0x5410, R14 ;  /* 0x000054100f077816 */ /* 0x000fe4000000000e */
[----:B------:R-:W0:Y:S01]  /*c3c60*/  LDS.128 R12, [R25] ;  /* 0x00000000190c7984 */ /* 0x000e220000000c00 */
[----:B-----5:R-:W-:Y:S02]  /*c3c70*/  PRMT R10, R11, 0x5410, R10 ;  /* 0x000054100b0a7816 */ /* 0x020fe4000000000a */
[----:B------:R-:W-:-:S02]  /*c3c80*/  PRMT R11, R22, 0x5410, R28 ;  /* 0x00005410160b7816 */ /* 0x000fc4000000001c */
[----:B--2---:R-:W-:Y:S02]  /*c3c90*/  PRMT R9, R9, 0x5410, R29 ;  /* 0x0000541009097816 */ /* 0x004fe4000000001d */
[----:B------:R-:W2:Y:S01]  /*c3ca0*/  LDL.LU R29, [R1+0x3308] ;  /* 0x00330800011d7983 */ /* 0x000ea20000300800 */
[----:B0-----:R-:W-:-:S03]  /*c3cb0*/  IMAD.MOV.U32 R28, RZ, RZ, R13 ;  /* 0x000000ffff1c7224 */ /* 0x001fc600078e000d */
[----:B------:R-:W-:Y:S04]  /*c3cc0*/  STL [R1+0x140], R12 ;  /* 0x0001400c01007387 */ /* 0x000fe80000100800 */
[----:B------:R-:W-:Y:S04]  /*c3cd0*/  STL.64 [R1+0x148], R14 ;  /* 0x0001480e01007387 */ /* 0x000fe80000100a00 */
[----:B------:R-:W0:Y:S01]  /*c3ce0*/  LDS.128 R12, [R25+0x400] ;  /* 0x00040000190c7984 */ /* 0x000e220000000c00 */
[----:B------:R-:W-:Y:S01]  /*c3cf0*/  BAR.SYNC.DEFER_BLOCKING 0x0 ;  /* 0x0000000000007b1d */ /* 0x000fe20000010000 */
[----:B0-----:R-:W-:-:S05]  /*c3d00*/  IMAD.MOV.U32 R22, RZ, RZ, R12 ;  /* 0x000000ffff167224 */ /* 0x001fca00078e000c */
[----:B--2---:R-:W-:Y:S04]  /*c3d10*/  STL.64 [R1+0x3210], R28 ;  /* 0x0032101c01007387 */ /* 0x004fe80000100a00 */
[----:B------:R-:W-:Y:S04]  /*c3d20*/  STL [R1+0x134], R13 ;  /* 0x0001340d01007387 */ /* 0x000fe80000100800 */
[----:B------:R0:W-:Y:S04]  /*c3d30*/  STL.64 [R1+0x138], R14 ;  /* 0x0001380e01007387 */ /* 0x0001e80000100a00 */
[----:B0-----:R-:W2:Y:S04]  /*c3d40*/  LDL.LU.64 R14, [R1+0x3300] ;  /* 0x00330000010e7983 */ /* 0x001ea80000300a00 */
[----:B------:R-:W3:Y:S04]  /*c3d50*/  LDL.LU.64 R12, [R1+0x32f8] ;  /* 0x0032f800010c7983 */ /* 0x000ee80000300a00 */
[----:B------:R-:W-:Y:S04]  /*c3d60*/  STL [R1+0x32c8], R22 ;  /* 0x0032c81601007387 */ /* 0x000fe80000100800 */
[----:B------:R-:W4:Y:S04]  /*c3d70*/  LDL.LU R28, [R1+0x1210] ;  /* 0x00121000011c7983 */ /* 0x000f280000300800 */
[----:B------:R0:W-:Y:S04]  /*c3d80*/  STSM.16.M88.4 [R27], R4 ;  /* 0x000000041b007844 */ /* 0x0001e80000000200 */
[----:B------:R2:W-:Y:S01]  /*c3d90*/  STSM.16.M88.4 [R27+0x200], R8 ;  /* 0x000200081b007844 */ /* 0x0005e20000000200 */
[----:B0-----:R-:W-:Y:S01]  /*c3da0*/  PRMT R7, R16, 0x5410, R19 ;  /* 0x0000541010077816 */ /* 0x001fe20000000013 */
[----:B------:R-:W-:Y:S01]  /*c3db0*/  BAR.SYNC.DEFER_BLOCKING 0x0 ;  /* 0x0000000000007b1d */ /* 0x000fe20000010000 */
[----:B--2---:R-:W-:-:S02]  /*c3dc0*/  PRMT R9, R15, 0x5410, R23 ;  /* 0x000054100f097816 */ /* 0x004fc40000000017 */
[----:B------:R-:W-:Y:S02]  /*c3dd0*/  PRMT R10, R26, 0x5410, R14 ;  /* 0x000054101a0a7816 */ /* 0x000fe4000000000e */
[----:B---3--:R-:W-:Y:S02]  /*c3de0*/  PRMT R11, R12, 0x5410, R13 ;  /* 0x000054100c0b7816 */ /* 0x008fe4000000000d */
[----:B------:R-:W0:Y:S04]  /*c3df0*/  LDS.128 R12, [R25] ;  /* 0x00000000190c7984 */ /* 0x000e280000000c00 */
[----:B----4-:R-:W-:Y:S04]  /*c3e00*/  STL [R1+0x32f0], R28 ;  /* 0x0032f01c01007387 */ /* 0x010fe80000100800 */
[----:B0-----:R-:W-:Y:S04]  /*c3e10*/  STL.64 [R1+0x120], R12 ;  /* 0x0001200c01007387 */ /* 0x001fe80000100a00 */
[----:B------:R-:W-:Y:S04]  /*c3e20*/  STL.64 [R1+0x128], R14 ;  /* 0x0001280e01007387 */ /* 0x000fe80000100a00 */
[----:B------:R-:W2:Y:S04]  /*c3e30*/  LDL.LU R19, [R1+0x130c] ;  /* 0x00130c0001137983 */ /* 0x000ea80000300800 */
[----:B------:R-:W0:Y:S01]  /*c3e40*/  LDS.128 R12, [R25+0x400] ;  /* 0x00040000190c7984 */ /* 0x000e220000000c00 */
[----:B------:R-:W-:-:S02]  /*c3e50*/  PRMT R8, R24, 0x5410, R21 ;  /* 0x0000541018087816 */ /* 0x000fc40000000015 */
[----:B------:R-:W-:Y:S01]  /*c3e60*/  PRMT R4, R17, 0x5410, R18 ;  /* 0x0000541011047816 */ /* 0x000fe20000000012 */
[----:B0-----:R-:W-:Y:S01]  /*c3e70*/  IMAD.MOV.U32 R18, RZ, RZ, R13 ;  /* 0x000000ffff127224 */ /* 0x001fe200078e000d */
[----:B------:R-:W-:Y:S02]  /*c3e80*/  PRMT R5, R2, 0x5410, R3 ;  /* 0x0000541002057816 */ /* 0x000fe40000000003 */
[----:B------:R-:W-:Y:S01]  /*c3e90*/  PRMT R6, R20, 0x5410, R0 ;  /* 0x0000541014067816 */ /* 0x000fe20000000000 */
[----:B------:R-:W-:Y:S06]  /*c3ea0*/  BAR.SYNC.DEFER_BLOCKING 0x0 ;  /* 0x0000000000007b1d */ /* 0x000fec0000010000 */
[----:B--2---:R0:W-:Y:S04]  /*c3eb0*/  STL [R1+0x32f4], R19 ;  /* 0x0032f41301007387 */ /* 0x0041e80000100800 */
[----:B------:R-:W-:Y:S04]  /*c3ec0*/  STL [R1+0x110], R12 ;  /* 0x0001100c01007387 */ /* 0x000fe80000100800 */
[----:B------:R1:W-:Y:S04]  /*c3ed0*/  STL.64 [R1+0x118], R14 ;  /* 0x0001180e01007387 */ /* 0x0003e80000100a00 */
[----:B0-----:R-:W2:Y:S04]  /*c3ee0*/  LDL.LU R19, [R1+0x1294] ;  /* 0x0012940001137983 */ /* 0x001ea80000300800 */
[----:B------:R-:W3:Y:S04]  /*c3ef0*/  LDL.LU R28, [R1+0x1288] ;  /* 0x00128800011c7983 */ /* 0x000ee80000300800 */
[----:B------:R-:W4:Y:S04]  /*c3f00*/  LDL.LU R22, [R1+0x12ec] ;  /* 0x0012ec0001167983 */ /* 0x000f280000300800 */
[----:B------:R-:W4:Y:S04]  /*c3f10*/  LDL.LU R29, [R1+0x14ac] ;  /* 0x0014ac00011d7983 */ /* 0x000f280000300800 */
[----:B------:R-:W5:Y:S04]  /*c3f20*/  LDL.LU R21, [R1+0x12e0] ;  /* 0x0012e00001157983 */ /* 0x000f680000300800 */
[----:B------:R-:W5:Y:S04]  /*c3f30*/  LDL.LU R24, [R1+0x14a8] ;  /* 0x0014a80001187983 */ /* 0x000f680000300800 */
[----:B------:R-:W5:Y:S04]  /*c3f40*/  LDL.LU R23, [R1+0x12d8] ;  /* 0x0012d80001177983 */ /* 0x000f680000300800 */
[----:B-1----:R-:W2:Y:S04]  /*c3f50*/  LDL.LU R15, [R1+0x1488] ;  /* 0x00148800010f7983 */ /* 0x002ea80000300800 */
[----:B------:R-:W2:Y:S04]  /*c3f60*/  LDL.LU R14, [R1+0x12bc] ;  /* 0x0012bc00010e7983 */ /* 0x000ea80000300800 */
[----:B------:R-:W5:Y:S04]  /*c3f70*/  LDL.LU R26, [R1+0x1460] ;  /* 0x00146000011a7983 */ /* 0x000f680000300800 */
[----:B------:R-:W3:Y:S04]  /*c3f80*/  LDL.LU R13, [R1+0x12b8] ;  /* 0x0012b800010d7983 */ /* 0x000ee80000300800 */
[----:B------:R-:W3:Y:S04]  /*c3f90*/  LDL.LU R12, [R1+0x1450] ;  /* 0x00145000010c7983 */ /* 0x000ee80000300800 */
[----:B------:R-:W-:Y:S04]  /*c3fa0*/  STSM.16.M88.4 [R27], R4 ;  /* 0x000000041b007844 */ /* 0x000fe80000000200 */
[----:B------:R-:W-:Y:S01]  /*c3fb0*/  STSM.16.M88.4 [R27+0x200], R8 ;  /* 0x000200081b007844 */ /* 0x000fe20000000200 */
[----:B------:R-:W-:Y:S06]  /*c3fc0*/  BAR.SYNC.DEFER_BLOCKING 0x0 ;  /* 0x0000000000007b1d */ /* 0x000fec0000010000 */
[----:B--2---:R0:W-:Y:S04]  /*c3fd0*/  STL.64 [R1+0x32e8], R14 ;  /* 0x0032e80e01007387 */ /* 0x0041e80000100a00 */
[----:B0-----:R-:W2:Y:S04]  /*c3fe0*/  LDL.LU R14, [R1+0x1264] ;  /* 0x00126400010e7983 */ /* 0x001ea80000300800 */
[----:B------:R-:W2:Y:S04]  /*c3ff0*/  LDL.LU R15, [R1+0x13b8] ;  /* 0x0013b800010f7983 */ /* 0x000ea80000300800 */
[----:B---3--:R0:W-:Y:S04]  /*c4000*/  STL.64 [R1+0x32e0], R12 ;  /* 0x0032e00c01007387 */ /* 0x0081e80000100a00 */
[----:B0-----:R-:W3:Y:S04]  /*c4010*/  LDL.LU R12, [R1+0x1268] ;  /* 0x00126800010c7983 */ /* 0x001ee80000300800 */
[----:B------:R-:W3:Y:S04]  /*c4020*/  LDL.LU R13, [R1+0x13bc] ;  /* 0x0013bc00010d7983 */ /* 0x000ee80000300800 */
[----:B------:R-:W5:Y:S04]  /*c4030*/  LDL.LU R17, [R1+0x12b4] ;  /* 0x0012b40001117983 */ /* 0x000f680000300800 */
[----:B------:R-:W5:Y:S04]  /*c4040*/  LDL.LU R3, [R1+0x144c] ;  /* 0x00144c0001037983 */ /* 0x000f680000300800 */
[----:B------:R-:W5:Y:S04]  /*c4050*/  LDL.LU R2, [R1+0x12ac] ;  /* 0x0012ac0001027983 */ /* 0x000f680000300800 */
[----:B------:R-:W5:Y:S04]  /*c4060*/  LDL.LU R0, [R1+0x1424] ;  /* 0x0014240001007983 */ /* 0x000f680000300800 */
[----:B------:R-:W5:Y:S04]  /*c4070*/  LDL.LU R20, [R1+0x121c] ;  /* 0x00121c0001147983 */ /* 0x000f680000300800 */
[----:B------:R-:W5:Y:S04]  /*c4080*/  LDL.LU R16, [R1+0x1324] ;  /* 0x0013240001107983 */ /* 0x000f680000300800 */
[----:B------:R-:W4:Y:S04]  /*c4090*/  LDL.LU R4, [R1+0x127c] ;  /* 0x00127c0001047983 */ /* 0x000f280000300800 */
[----:B------:R-:W4:Y:S04]  /*c40a0*/  LDL.LU R5, [R1+0x13e8] ;  /* 0x0013e80001057983 */ /* 0x000f280000300800 */
[----:B------:R-:W2:Y:S04]  /*c40b0*/  LDL.LU R6, [R1+0x1274] ;  /* 0x0012740001067983 */ /* 0x000ea80000300800 */
[----:B------:R-:W2:Y:S04]  /*c40c0*/  LDL.LU R7, [R1+0x13c8] ;  /* 0x0013c80001077983 */ /* 0x000ea80000300800 */
[----:B------:R-:W3:Y:S04]  /*c40d0*/  LDL.LU R8, [R1+0x140c] ;  /* 0x00140c0001087983 */ /* 0x000ee80000300800 */
[----:B------:R-:W5:Y:S04]  /*c40e0*/  LDL.LU R9, [R1+0x1400] ;  /* 0x0014000001097983 */ /* 0x000f680000300800 */
[----:B------:R-:W2:Y:S04]  /*c40f0*/  LDL.LU R10, [R1+0x1284] ;  /* 0x00128400010a7983 */ /* 0x000ea80000300800 */
[----:B------:R-:W2:Y:S01]  /*c4100*/  LDL.LU R11, [R1+0x13fc] ;  /* 0x0013fc00010b7983 */ /* 0x000ea20000300800 */
[----:B---3--:R-:W-:-:S03]  /*c4110*/  PRMT R8, R8, 0x5410, R19 ;  /* 0x0000541008087816 */ /* 0x008fc60000000013 */
[----:B------:R-:W3:Y:S01]  /*c4120*/  LDL.LU R19, [R1+0x32f4] ;  /* 0x0032f40001137983 */ /* 0x000ee20000300800 */
[----:B-----5:R-:W-:-:S03]  /*c4130*/  PRMT R9, R9, 0x5410, R28 ;  /* 0x0000541009097816 */ /* 0x020fc6000000001c */
[----:B------:R-:W3:Y:S01]  /*c4140*/  LDL.LU R28, [R1+0x32f0] ;  /* 0x0032f000011c7983 */ /* 0x000ee20000300800 */
[----:B----4-:R-:W-:Y:S02]  /*c4150*/  PRMT R4, R5, 0x5410, R4 ;  /* 0x0000541005047816 */ /* 0x010fe40000000004 */
[----:B--2---:R-:W-:Y:S02]  /*c4160*/  PRMT R5, R7, 0x5410, R6 ;  /* 0x0000541007057816 */ /* 0x004fe40000000006 */
[----:B------:R-:W-:Y:S02]  /*c4170*/  PRMT R6, R13, 0x5410, R12 ;  /* 0x000054100d067816 */ /* 0x000fe4000000000c */
[----:B------:R-:W-:Y:S02]  /*c4180*/  PRMT R7, R15, 0x5410, R14 ;  /* 0x000054100f077816 */ /* 0x000fe4000000000e */
[----:B------:R-:W0:Y:S04]  /*c4190*/  LDS.128 R12, [R25] ;  /* 0x00000000190c7984 */ /* 0x000e280000000c00 */
[----:B0-----:R-:W-:Y:S04]  /*c41a0*/  STL.64 [R1+0x100], R12 ;  /* 0x0001000c01007387 */ /* 0x001fe80000100a00 */
[----:B------:R-:W-:Y:S04]  /*c41b0*/  STL.64 [R1+0x108], R14 ;  /* 0x0001080e01007387 */ /* 0x000fe80000100a00 */
[----:B------:R-:W0:Y:S01]  /*c41c0*/  LDS.128 R12, [R25+0x400] ;  /* 0x00040000190c7984 */ /* 0x000e220000000c00 */
[----:B------:R-:W-:Y:S01]  /*c41d0*/  PRMT R10, R11, 0x5410, R10 ;  /* 0x000054100b0a7816 */ /* 0x000fe2000000000a */
[----:B------:R-:W-:Y:S06]  /*c41e0*/  BAR.SYNC.DEFER_BLOCKING 0x0 ;  /* 0x0000000000007b1d */ /* 0x000fec0000010000 */
[----:B0-----:R-:W-:Y:S04]  /*c41f0*/  STL [R1+0xf4], R13 ;  /* 0x0000f40d01007387 */ /* 0x001fe80000100800 */
[----:B------:R0:W-:Y:S01]  /*c4200*/  STL [R1+0xf8], R14 ;  /* 0x0000f80e01007387 */ /* 0x0001e20000100800 */
[----:B---3--:R-:W-:Y:S01]  /*c4210*/  PRMT R11, R19, 0x5410, R28 ;  /* 0x00005410130b7816 */ /* 0x008fe2000000001c */
[----:B------:R-:W-:-:S02]  /*c4220*/  IMAD.MOV.U32 R19, RZ, RZ, R15 ;  /* 0x000000ffff137224 */ /* 0x000fc400078e000f */
[----:B0-----:R-:W2:Y:S01]  /*c4230*/  LDL.LU.64 R14, [R1+0x32e8] ;  /* 0x0032e800010e7983 */ /* 0x001ea20000300a00 */
[----:B------:R-:W-:-:S03]  /*c4240*/  IMAD.MOV.U32 R28, RZ, RZ, R12 ;  /* 0x000000ffff1c7224 */ /* 0x000fc600078e000c */
[----:B------:R-:W3:Y:S04]  /*c4250*/  LDL.LU.64 R12, [R1+0x32e0] ;  /* 0x0032e000010c7983 */ /* 0x000ee80000300a00 */
[----:B------:R-:W-:Y:S04]  /*c4260*/  STSM.16.M88.4 [R27], R4 ;  /* 0x000000041b007844 */ /* 0x000fe80000000200 */
[----:B------:R0:W-:Y:S04]  /*c4270*/  STSM.16.M88.4 [R27+0x200], R8 ;  /* 0x000200081b007844 */ /* 0x0001e80000000200 */
[----:B------:R-:W-:Y:S04]  /*c4280*/  STL [R1+0x3274], R28 ;  /* 0x0032741c01007387 */ /* 0x000fe80000100800 */
[----:B------:R1:W-:Y:S01]  /*c4290*/  STL.64 [R1+0x3128], R18 ;  /* 0x0031281201007387 */ /* 0x0003e20000100a00 */
[----:B0-----:R-:W-:-:S02]  /*c42a0*/  PRMT R8, R29, 0x5410, R22 ;  /* 0x000054101d087816 */ /* 0x001fc40000000016 */
[----:B------:R-:W-:Y:S02]  /*c42b0*/  PRMT R9, R24, 0x5410, R21 ;  /* 0x0000541018097816 */ /* 0x000fe40000000015 */
[----:B------:R-:W-:Y:S02]  /*c42c0*/  PRMT R7, R16, 0x5410, R20 ;  /* 0x0000541010077816 */ /* 0x000fe40000000014 */
[----:B---3--:R-:W-:Y:S02]  /*c42d0*/  PRMT R4, R12, 0x5410, R13 ;  /* 0x000054100c047816 */ /* 0x008fe4000000000d */
[----:B--2---:R-:W-:Y:S02]  /*c42e0*/  PRMT R10, R15, 0x5410, R23 ;  /* 0x000054100f0a7816 */ /* 0x004fe40000000017 */
[----:B------:R-:W-:-:S05]  /*c42f0*/  PRMT R11, R26, 0x5410, R14 ;  /* 0x000054101a0b7816 */ /* 0x000fca000000000e */
[----:B------:R-:W-:Y:S04]  /*c4300*/  STL.64 [R1+0x32d8], R10 ;  /* 0x0032d80a01007387 */ /* 0x000fe80000100a00 */
[----:B------:R-:W-:Y:S04]  /*c4310*/  STL.64 [R1+0x32d0], R8 ;  /* 0x0032d00801007387 */ /* 0x000fe80000100a00 */
[----:B------:R-:W2:Y:S04]  /*c4320*/  LDL.LU R22, [R1+0x1370] ;  /* 0x0013700001167983 */ /* 0x000ea80000300800 */
[----:B------:R-:W3:Y:S04]  /*c4330*/  LDL.LU R21, [R1+0x1368] ;  /* 0x0013680001157983 */ /* 0x000ee80000300800 */
[----:B------:R-:W4:Y:S04]  /*c4340*/  LDL.LU R23, [R1+0x1364] ;  /* 0x0013640001177983 */ /* 0x000f280000300800 */
[----:B------:R-:W5:Y:S04]  /*c4350*/  LDL.LU R20, [R1+0x1328] ;  /* 0x0013280001147983 */ /* 0x000f680000300800 */
[----:B-1----:R-:W4:Y:S04]  /*c4360*/  LDL.LU R18, [R1+0x1540] ;  /* 0x0015400001127983 */ /* 0x002f280000300800 */
[----:B------:R-:W4:Y:S04]  /*c4370*/  LDL.LU R19, [R1+0x13d0] ;  /* 0x0013d00001137983 */ /* 0x000f280000300800 */
[----:B------:R-:W4:Y:S04]  /*c4380*/  LDL.LU R28, [R1+0x153c] ;  /* 0x00153c00011c7983 */ /* 0x000f280000300800 */
[----:B------:R-:W4:Y:S04]  /*c4390*/  LDL.LU R29, [R1+0x13a0] ;  /* 0x0013a000011d7983 */ /* 0x000f280000300800 */
[----:B------:R-:W4:Y:S04]  /*c43a0*/  LDL.LU R24, [R1+0x1538] ;  /* 0x0015380001187983 */ /* 0x000f280000300800 */
[----:B------:R-:W2:Y:S04]  /*c43b0*/  LDL.LU R15, [R1+0x139c] ;  /* 0x00139c00010f7983 */ /* 0x000ea80000300800 */
[----:B------:R-:W2:Y:S04]  /*c43c0*/  LDL.LU R14, [R1+0x1534] ;  /* 0x00153400010e7983 */ /* 0x000ea80000300800 */
[----:B------:R-:W4:Y:S04]  /*c43d0*/  LDL.LU R26, [R1+0x138c] ;  /* 0x00138c00011a7983 */ /* 0x000f280000300800 */
[----:B------:R-:W3:Y:S04]  /*c43e0*/  LDL.LU R13, [R1+0x1530] ;  /* 0x00153000010d7983 */ /* 0x000ee80000300800 */
[----:B------:R-:W3:Y:S01]  /*c43f0*/  LDL.LU R12, [R1+0x1388] ;  /* 0x00138800010c7983 */ /* 0x000ee20000300800 */
[----:B------:R-:W-:Y:S06]  /*c4400*/  BAR.SYNC.DEFER_BLOCKING 0x0 ;  /* 0x0000000000007b1d */ /* 0x000fec0000010000 */
[----:B------:R-:W0:Y:S01]  /*c4410*/  LDS.128 R8, [R25] ;  /* 0x0000000019087984 */ /* 0x000e220000000c00 */
[----:B------:R-:W-:-:S02]  /*c4420*/  PRMT R5, R3, 0x5410, R17 ;  /* 0x0000541003057816 */ /* 0x000fc40000000011 */
[----:B------:R-:W-:Y:S01]  /*c4430*/  PRMT R6, R0, 0x5410, R2 ;  /* 0x0000541000067816 */ /* 0x000fe20000000002 */
[----:B--2---:R1:W-:Y:S04]  /*c4440*/  STL.64 [R1+0x32b8], R14 ;  /* 0x0032b80e01007387 */ /* 0x0043e80000100a00 */
[----:B-1----:R-:W2:Y:S04]  /*c4450*/  LDL.LU R14, [R1+0x14c8] ;  /* 0x0014c800010e7983 */ /* 0x002ea80000300800 */
[----:B------:R-:W5:Y:S04]  /*c4460*/  LDL.LU R15, [R1+0x1220] ;  /* 0x00122000010f7983 */ /* 0x000f680000300800 */
[----:B---3--:R1:W-:Y:S04]  /*c4470*/  STL.64 [R1+0x32b0], R12 ;  /* 0x0032b00c01007387 */ /* 0x0083e80000100a00 */
[----:B-1----:R-:W3:Y:S04]  /*c4480*/  LDL.LU R12, [R1+0x14cc] ;  /* 0x0014cc00010c7983 */ /* 0x002ee80000300800 */
[----:B------:R-:W2:Y:S04]  /*c4490*/  LDL.LU R13, [R1+0x12f0] ;  /* 0x0012f000010d7983 */ /* 0x000ea80000300800 */
[----:B------:R-:W4:Y:S04]  /*c44a0*/  LDL.LU R17, [R1+0x152c] ;  /* 0x00152c0001117983 */ /* 0x000f280000300800 */
[----:B------:R-:W4:Y:S04]  /*c44b0*/  LDL.LU R3, [R1+0x1384] ;  /* 0x0013840001037983 */ /* 0x000f280000300800 */
[----:B------:R-:W4:Y:S04]  /*c44c0*/  LDL.LU R2, [R1+0x1528] ;  /* 0x0015280001027983 */ /* 0x000f280000300800 */
[----:B------:R-:W4:Y:S04]  /*c44d0*/  LDL.LU R0, [R1+0x122c] ;  /* 0x00122c0001007983 */ /* 0x000f280000300800 */
[----:B------:R-:W4:Y:S04]  /*c44e0*/  LDL.LU R16, [R1+0x1340] ;  /* 0x0013400001107983 */ /* 0x000f280000300800 */
[----:B0-----:R-:W-:Y:S04]  /*c44f0*/  STL.64 [R1+0xe0], R8 ;  /* 0x0000e00801007387 */ /* 0x001fe80000100a00 */
[----:B------:R-:W-:Y:S04]  /*c4500*/  STL.64 [R1+0xe8], R10 ;  /* 0x0000e80a01007387 */ /* 0x000fe80000100a00 */
[----:B------:R-:W0:Y:S01]  /*c4510*/  LDS.128 R8, [R25+0x400] ;  /* 0x0004000019087984 */ /* 0x000e220000000c00 */
[----:B------:R-:W-:Y:S06]  /*c4520*/  BAR.SYNC.DEFER_BLOCKING 0x0 ;  /* 0x0000000000007b1d */ /* 0x000fec0000010000 */
[----:B0-----:R-:W-:Y:S04]  /*c4530*/  STL.64 [R1+0xd0], R8 ;  /* 0x0000d00801007387 */ /* 0x001fe80000100a00 */
[----:B------:R0:W-:Y:S04]  /*c4540*/  STL.64 [R1+0xd8], R10 ;  /* 0x0000d80a01007387 */ /* 0x0001e80000100a00 */
[----:B0-----:R-:W5:Y:S04]  /*c4550*/  LDL.LU.64 R10, [R1+0x32d8] ;  /* 0x0032d800010a7983 */ /* 0x001f680000300a00 */
[----:B------:R-:W5:Y:S04]  /*c4560*/  LDL.LU.64 R8, [R1+0x32d0] ;  /* 0x0032d00001087983 */ /* 0x000f680000300a00 */
[----:B------:R0:W-:Y:S04]  /*c4570*/  STSM.16.M88.4 [R27], R4 ;  /* 0x000000041b007844 */ /* 0x0001e80000000200 */
[----:B0-----:R-:W4:Y:S04]  /*c4580*/  LDL.LU R4, [R1+0x14d8] ;  /* 0x0014d80001047983 */ /* 0x001f280000300800 */
[----:B------:R-:W3:Y:S04]  /*c4590*/  LDL.LU R5, [R1+0x1310] ;  /* 0x0013100001057983 */ /* 0x000ee80000300800 */
[----:B------:R-:W3:Y:S04]  /*c45a0*/  LDL.LU R6, [R1+0x14d4] ;  /* 0x0014d40001067983 */ /* 0x000ee80000300800 */
[----:B------:R-:W2:Y:S04]  /*c45b0*/  LDL.LU R7, [R1+0x12f4] ;  /* 0x0012f40001077983 */ /* 0x000ea80000300800 */
[----:B-----5:R0:W-:Y:S04]  /*c45c0*/  STSM.16.M88.4 [R27+0x200], R8 ;  /* 0x000200081b007844 */ /* 0x0201e80000000200 */
[----:B0-----:R-:W5:Y:S04]  /*c45d0*/  LDL.LU R8, [R1+0x1524] ;  /* 0x0015240001087983 */ /* 0x001f680000300800 */
[----:B------:R-:W4:Y:S04]  /*c45e0*/  LDL.LU R9, [R1+0x1510] ;  /* 0x0015100001097983 */ /* 0x000f280000300800 */
[----:B------:R-:W4:Y:S04]  /*c45f0*/  LDL.LU R10, [R1+0x1508] ;  /* 0x00150800010a7983 */ /* 0x000f280000300800 */
[----:B------:R-:W4:Y:S01]  /*c4600*/  LDL.LU R11, [R1+0x1314] ;  /* 0x00131400010b7983 */ /* 0x000f220000300800 */
[----:B---3--:R-:W-:-:S02]  /*c4610*/  PRMT R5, R6, 0x5410, R5 ;  /* 0x0000541006057816 */ /* 0x008fc40000000005 */
[----:B--2---:R-:W-:Y:S02]  /*c4620*/  PRMT R6, R12, 0x5410, R7 ;  /* 0x000054100c067816 */ /* 0x004fe40000000007 */
[----:B------:R-:W-:Y:S01]  /*c4630*/  PRMT R7, R14, 0x5410, R13 ;  /* 0x000054100e077816 */ /* 0x000fe2000000000d */
[----:B------:R-:W-:Y:S01]  /*c4640*/  BAR.SYNC.DEFER_BLOCKING 0x0 ;  /* 0x0000000000007b1d */ /* 0x000fe20000010000 */
[----:B-----5:R-:W-:-:S05]  /*c4650*/  PRMT R8, R8, 0x5410, R22 ;  /* 0x0000541008087816 */ /* 0x020fca0000000016 */
[----:B------:R-:W2:Y:S01]  /*c4660*/  LDL.LU R22, [R1+0x32c8] ;  /* 0x0032c80001167983 */ /* 0x000ea20000300800 */
[----:B----4-:R-:W-:-:S03]  /*c4670*/  PRMT R9, R9, 0x5410, R21 ;  /* 0x0000541009097816 */ /* 0x010fc60000000015 */
[----:B------:R-:W3:Y:S01]  /*c4680*/  LDL.LU R21, [R1+0x32c4] ;  /* 0x0032c40001157983 */ /* 0x000ee20000300800 */
[----:B------:R-:W-:Y:S02]  /*c4690*/  PRMT R4, R4, 0x5410, R11 ;  /* 0x0000541004047816 */ /* 0x000fe4000000000b */
[----:B------:R-:W-:Y:S02]  /*c46a0*/  PRMT R11, R20, 0x5410, R15 ;  /* 0x00005410140b7816 */ /* 0x000fe4000000000f */
[----:B------:R-:W0:Y:S01]  /*c46b0*/  LDS.128 R12, [R25] ;  /* 0x00000000190c7984 */ /* 0x000e220000000c00 */
[----:B------:R-:W-:-:S03]  /*c46c0*/  PRMT R10, R10, 0x5410, R23 ;  /* 0x000054100a0a7816 */ /* 0x000fc60000000017 */
[----:B------:R-:W2:Y:S04]  /*c46d0*/  LDL.LU R23, [R1+0x32c0] ;  /* 0x0032c00001177983 */ /* 0x000ea80000300800 */
[----:B0-----:R-:W-:Y:S01]  /*c46e0*/  STL [R1+0xc4], R13 ;  /* 0x0000c40d01007387 */ /* 0x001fe20000100800 */
[----:B------:R-:W-:-:S03]  /*c46f0*/  IMAD.MOV.U32 R20, RZ, RZ, R12 ;  /* 0x000000ffff147224 */ /* 0x000fc600078e000c */
[----:B------:R-:W-:Y:S04]  /*c4700*/  STL.64 [R1+0xc8], R14 ;  /* 0x0000c80e01007387 */ /* 0x000fe80000100a00 */
[----:B------:R-:W0:Y:S01]  /*c4710*/  LDS.128 R12, [R25+0x400] ;  /* 0x00040000190c7984 */ /* 0x000e220000000c00 */
[----:B------:R-:W-:Y:S06]  /*c4720*/  BAR.SYNC.DEFER_BLOCKING 0x0 ;  /* 0x0000000000007b1d */ /* 0x000fec0000010000 */
[----:B---3--:R1:W-:Y:S04]  /*c4730*/  STL.64 [R1+0x31c0], R20 ;  /* 0x0031c01401007387 */ /* 0x0083e80000100a00 */
[----:B-1----:R-:W3:Y:S04]  /*c4740*/  LDL.LU R21, [R1+0x13d4] ;  /* 0x0013d40001157983 */ /* 0x002ee80000300800 */
[----:B0-----:R-:W-:Y:S04]  /*c4750*/  STL.64 [R1+0xb0], R12 ;  /* 0x0000b00c01007387 */ /* 0x001fe80000100a00 */
[----:B------:R0:W-:Y:S04]  /*c4760*/  STL.64 [R1+0xb8], R14 ;  /* 0x0000b80e01007387 */ /* 0x0001e80000100a00 */
[----:B0-----:R-:W4:Y:S04]  /*c4770*/  LDL.LU.64 R14, [R1+0x32b8] ;  /* 0x0032b800010e7983 */ /* 0x001f280000300a00 */
[----:B------:R-:W-:Y:S04]  /*c4780*/  STSM.16.M88.4 [R27], R4 ;  /* 0x000000041b007844 */ /* 0x000fe80000000200 */
[----:B------:R0:W-:Y:S04]  /*c4790*/  STSM.16.M88.4 [R27+0x200], R8 ;  /* 0x000200081b007844 */ /* 0x0001e80000000200 */
[----:B------:R-:W5:Y:S01]  /*c47a0*/  LDL.LU.64 R12, [R1+0x32b0] ;  /* 0x0032b000010c7983 */ /* 0x000f620000300a00 */
[----:B0-----:R-:W-:-:S02]  /*c47b0*/  PRMT R10, R24, 0x5410, R29 ;  /* 0x00005410180a7816 */ /* 0x001fc4000000001d */
[----:B------:R-:W-:Y:S02]  /*c47c0*/  PRMT R9, R28, 0x5410, R19 ;  /* 0x000054101c097816 */ /* 0x000fe40000000013 */
[----:B------:R-:W-:Y:S02]  /*c47d0*/  PRMT R7, R16, 0x5410, R0 ;  /* 0x0000541010077816 */ /* 0x000fe40000000000 */
[----:B------:R-:W-:Y:S01]  /*c47e0*/  PRMT R6, R2, 0x5410, R3 ;  /* 0x0000541002067816 */ /* 0x000fe20000000003 */
[----:B------:R-:W-:Y:S01]  /*c47f0*/  BAR.SYNC.DEFER_BLOCKING 0x0 ;  /* 0x0000000000007b1d */ /* 0x000fe20000010000 */
[----:B---3--:R-:W-:Y:S02]  /*c4800*/  PRMT R8, R18, 0x5410, R21 ;  /* 0x0000541012087816 */ /* 0x008fe40000000015 */
[----:B----4-:R-:W-:-:S05]  /*c4810*/  PRMT R11, R14, 0x5410, R15 ;  /* 0x000054100e0b7816 */ /* 0x010fca000000000f */
[----:B------:R-:W-:Y:S04]  /*c4820*/  STL.64 [R1+0x32a8], R10 ;  /* 0x0032a80a01007387 */ /* 0x000fe80000100a00 */
[----:B------:R-:W-:Y:S04]  /*c4830*/  STL.64 [R1+0x32a0], R8 ;  /* 0x0032a00801007387 */ /* 0x000fe80000100a00 */
[----:B------:R-:W3:Y:S04]  /*c4840*/  LDL.LU R16, [R1+0x13f0] ;  /* 0x0013f00001107983 */ /* 0x000ee80000300800 */
[----:B------:R-:W0:Y:S04]  /*c4850*/  LDS.128 R8, [R25] ;  /* 0x0000000019087984 */ /* 0x000e280000000c00 */
[----:B---3--:R1:W-:Y:S04]  /*c4860*/  STL [R1+0x3294], R16 ;  /* 0x0032941001007387 */ /* 0x0083e80000100800 */
[----:B-1----:R-:W3:Y:S04]  /*c4870*/  LDL.LU R16, [R1+0x13f4] ;  /* 0x0013f40001107983 */ /* 0x002ee80000300800 */
[----:B---3--:R1:W-:Y:S04]  /*c4880*/  STL [R1+0x3298], R16 ;  /* 0x0032981001007387 */ /* 0x0083e80000100800 */
[----:B-1----:R-:W3:Y:S04]  /*c4890*/  LDL.LU R16, [R1+0x13f8] ;  /* 0x0013f80001107983 */ /* 0x002ee80000300800 */
[----:B------:R-:W4:Y:S04]  /*c48a0*/  LDL.LU R3, [R1+0x11f0] ;  /* 0x0011f00001037983 */ /* 0x000f280000300800 */
[----:B------:R-:W3:Y:S04]  /*c48b0*/  LDL.LU R20, [R1+0x1584] ;  /* 0x0015840001147983 */ /* 0x000ee80000300800 */
[----:B------:R-:W3:Y:S04]  /*c48c0*/  LDL.LU R21, [R1+0x1434] ;  /* 0x0014340001157983 */ /* 0x000ee80000300800 */
[----:B--2---:R1:W-:Y:S01]  /*c48d0*/  STL.64 [R1+0x3288], R22 ;  /* 0x0032881601007387 */ /* 0x0043e20000100a00 */
[----:B-----5:R-:W-:-:S03]  /*c48e0*/  PRMT R4, R13, 0x5410, R26 ;  /* 0x000054100d047816 */ /* 0x020fc6000000001a */
[----:B-1----:R-:W2:Y:S04]  /*c48f0*/  LDL.LU R22, [R1+0x1544] ;  /* 0x0015440001167983 */ /* 0x002ea80000300800 */
[----:B------:R-:W4:Y:S01]  /*c4900*/  LDL.LU R23, [R1+0x1cc] ;  /* 0x0001cc0001177983 */ /* 0x000f220000300800 */
[----:B------:R-:W-:Y:S01]  /*c4910*/  PRMT R5, R17, 0x5410, R12 ;  /* 0x0000541011057816 */ /* 0x000fe2000000000c */
[----:B0-----:R-:W-:Y:S02]  /*c4920*/  IMAD.MOV.U32 R0, RZ, RZ, R10 ;  /* 0x000000ffff007224 */ /* 0x001fe400078e000a */
[----:B---3--:R0:W-:Y:S04]  /*c4930*/  STL.64 [R1+0x3280], R20 ;  /* 0x0032801401007387 */ /* 0x0081e80000100a00 */
[----:B0-----:R-:W3:Y:S04]  /*c4940*/  LDL.LU R20, [R1+0x1548] ;  /* 0x0015480001147983 */ /* 0x001ee80000300800 */
        /* <DEDUP_REMOVED lines=12> */
[----:B------:R-:W-:Y:S04]  /*c4a10*/  STL.64 [R1+0xa0], R8 ;  /* 0x0000a00801007387 */ /* 0x000fe80000100a00 */
[----:B------:R-:W-:Y:S04]  /*c4a20*/  STL [R1+0xac], R11 ;  /* 0x0000ac0b01007387 */ /* 0x000fe80000100800 */
[----:B------:R-:W0:Y:S04]  /*c4a30*/  LDS.128 R8, [R25+0x400] ;  /* 0x0004000019087984 */ /* 0x000e280000000c00 */
[----:B------:R1:W-:Y:S01]  /*c4a40*/  STL [R1+0x3278], R0 ;  /* 0x0032780001007387 */ /* 0x0003e20000100800 */
[----:B------:R-:W-:Y:S06]  /*c4a50*/  BAR.SYNC.DEFER_BLOCKING 0x0 ;  /* 0x0000000000007b1d */ /* 0x000fec0000010000 */
[----:B-1----:R-:W5:Y:S04]  /*c4a60*/  LDL.LU R0, [R1+0x1454] ;  /* 0x0014540001007983 */ /* 0x002f680000300800 */
[----:B0-----:R-:W-:Y:S01]  /*c4a70*/  STL.64 [R1+0x90], R8 ;  /* 0x0000900801007387 */ /* 0x001fe20000100a00 */
[----:B------:R-:W-:-:S03]  /*c4a80*/  IMAD.MOV.U32 R2, RZ, RZ, R10 ;  /* 0x000000ffff027224 */ /* 0x000fc600078e000a */
[----:B------:R0:W-:Y:S04]  /*c4a90*/  STL [R1+0x9c], R11 ;  /* 0x00009c0b01007387 */ /* 0x0001e80000100800 */
[----:B0-----:R-:W4:Y:S04]  /*c4aa0*/  LDL.LU.64 R10, [R1+0x32a8] ;  /* 0x0032a800010a7983 */ /* 0x001f280000300a00 */
[----:B------:R-:W4:Y:S04]  /*c4ab0*/  LDL.LU.64 R8, [R1+0x32a0] ;  /* 0x0032a00001087983 */ /* 0x000f280000300a00 */
[----:B------:R0:W-:Y:S04]  /*c4ac0*/  STSM.16.M88.4 [R27], R4 ;  /* 0x000000041b007844 */ /* 0x0001e80000000200 */
[----:B0-----:R-:W5:Y:S04]  /*c4ad0*/  LDL.LU R4, [R1+0x1550] ;  /* 0x0015500001047983 */ /* 0x001f680000300800 */
[----:B------:R-:W3:Y:S04]  /*c4ae0*/  LDL.LU R5, [R1+0x13e0] ;  /* 0x0013e00001057983 */ /* 0x000ee80000300800 */
[----:B------:R-:W3:Y:S04]  /*c4af0*/  LDL.LU R6, [R1+0x154c] ;  /* 0x00154c0001067983 */ /* 0x000ee80000300800 */
[----:B------:R-:W2:Y:S04]  /*c4b00*/  LDL.LU R7, [R1+0x13dc] ;  /* 0x0013dc0001077983 */ /* 0x000ea80000300800 */
[----:B----4-:R0:W-:Y:S04]  /*c4b10*/  STSM.16.M88.4 [R27+0x200], R8 ;  /* 0x000200081b007844 */ /* 0x0101e80000000200 */
[----:B0-----:R-:W4:Y:S04]  /*c4b20*/  LDL.LU R8, [R1+0x155c] ;  /* 0x00155c0001087983 */ /* 0x001f280000300800 */
[----:B------:R-:W5:Y:S04]  /*c4b30*/  LDL.LU R9, [R1+0x1558] ;  /* 0x0015580001097983 */ /* 0x000f680000300800 */
[----:B------:R-:W5:Y:S04]  /*c4b40*/  LDL.LU R10, [R1+0x1554] ;  /* 0x00155400010a7983 */ /* 0x000f680000300800 */
[----:B------:R-:W5:Y:S01]  /*c4b50*/  LDL.LU R11, [R1+0x13e4] ;  /* 0x0013e400010b7983 */ /* 0x000f620000300800 */
[----:B---3--:R-:W-:Y:S01]  /*c4b60*/  PRMT R5, R6, 0x5410, R5 ;  /* 0x0000541006057816 */ /* 0x008fe20000000005 */
[----:B------:R-:W-:Y:S01]  /*c4b70*/  BAR.SYNC.DEFER_BLOCKING 0x0 ;  /* 0x0000000000007b1d */ /* 0x000fe20000010000 */
[----:B----4-:R-:W-:-:S05]  /*c4b80*/  PRMT R8, R8, 0x5410, R16 ;  /* 0x0000541008087816 */ /* 0x010fca0000000010 */
[----:B------:R-:W3:Y:S01]  /*c4b90*/  LDL.LU R16, [R1+0x3298] ;  /* 0x0032980001107983 */ /* 0x000ee20000300800 */
[----:B--2---:R-:W-:Y:S02]  /*c4ba0*/  PRMT R6, R20, 0x5410, R7 ;  /* 0x0000541014067816 */ /* 0x004fe40000000007 */
[----:B------:R-:W-:Y:S02]  /*c4bb0*/  PRMT R7, R22, 0x5410, R21 ;  /* 0x0000541016077816 */ /* 0x000fe40000000015 */
[----:B-----5:R-:W-:Y:S02]  /*c4bc0*/  PRMT R4, R4, 0x5410, R11 ;  /* 0x0000541004047816 */ /* 0x020fe4000000000b */
[----:B------:R-:W-:Y:S02]  /*c4bd0*/  PRMT R11, R3, 0x5410, R23 ;  /* 0x00005410030b7816 */ /* 0x000fe40000000017 */
[----:B------:R-:W0:Y:S01]  /*c4be0*/  LDS.128 R20, [R25] ;  /* 0x0000000019147984 */ /* 0x000e220000000c00 */
[----:B---3--:R-:W-:-:S03]  /*c4bf0*/  PRMT R9, R9, 0x5410, R16 ;  /* 0x0000541009097816 */ /* 0x008fc60000000010 */
[----:B------:R-:W2:Y:S01]  /*c4c00*/  LDL.LU R16, [R1+0x3294] ;  /* 0x0032940001107983 */ /* 0x000ea20000300800 */
[----:B0-----:R-:W-:Y:S01]  /*c4c10*/  IMAD.MOV.U32 R3, RZ, RZ, R23 ;  /* 0x000000ffff037224 */ /* 0x001fe200078e0017 */
[----:B--2---:R-:W-:Y:S02]  /*c4c20*/  PRMT R10, R10, 0x5410, R16 ;  /* 0x000054100a0a7816 */ /* 0x004fe40000000010 */
[----:B------:R-:W2:Y:S04]  /*c4c30*/  LDL.LU R16, [R1+0x3290] ;  /* 0x0032900001107983 */ /* 0x000ea80000300800 */
[----:B------:R-:W-:Y:S04]  /*c4c40*/  STL.64 [R1+0x80], R20 ;  /* 0x0000801401007387 */ /* 0x000fe80000100a00 */
[----:B------:R-:W-:Y:S04]  /*c4c50*/  STL [R1+0x88], R22 ;  /* 0x0000881601007387 */ /* 0x000fe80000100800 */
[----:B------:R-:W0:Y:S04]  /*c4c60*/  LDS.128 R20, [R25+0x400] ;  /* 0x0004000019147984 */ /* 0x000e280000000c00 */
[----:B------:R1:W-:Y:S01]  /*c4c70*/  STL.64 [R1+0x3058], R2 ;  /* 0x0030580201007387 */ /* 0x0003e20000100a00 */
[----:B------:R-:W-:Y:S06]  /*c4c80*/  BAR.SYNC.DEFER_BLOCKING 0x0 ;  /* 0x0000000000007b1d */ /* 0x000fec0000010000 */
[----:B-1----:R-:W3:Y:S04]  /*c4c90*/  LDL.LU R2, [R1+0x1458] ;  /* 0x0014580001027983 */ /* 0x002ee80000300800 */
[----:B------:R-:W3:Y:S04]  /*c4ca0*/  LDL.LU R3, [R1+0x1588] ;  /* 0x0015880001037983 */ /* 0x000ee80000300800 */
[----:B0-----:R-:W-:Y:S04]  /*c4cb0*/  STL.64 [R1+0x70], R20 ;  /* 0x0000701401007387 */ /* 0x001fe80000100a00 */
[----:B------:R0:W-:Y:S04]  /*c4cc0*/  STL.64 [R1+0x78], R22 ;  /* 0x0000781601007387 */ /* 0x0001e80000100a00 */
[----:B0-----:R-:W4:Y:S04]  /*c4cd0*/  LDL.LU.64 R22, [R1+0x3288] ;  /* 0x0032880001167983 */ /* 0x001f280000300a00 */
[----:B------:R-:W5:Y:S04]  /*c4ce0*/  LDL.LU.64 R20, [R1+0x3280] ;  /* 0x0032800001147983 */ /* 0x000f680000300a00 */
[----:B------:R0:W-:Y:S04]  /*c4cf0*/  STSM.16.M88.4 [R27], R4 ;  /* 0x000000041b007844 */ /* 0x0001e80000000200 */
[----:B------:R1:W-:Y:S01]  /*c4d00*/  STSM.16.M88.4 [R27+0x200], R8 ;  /* 0x000200081b007844 */ /* 0x0003e20000000200 */
[----:B0-----:R-:W-:-:S02]  /*c4d10*/  PRMT R5, R14, 0x5410, R15 ;  /* 0x000054100e057816 */ /* 0x001fc4000000000f */
[----:B------:R-:W-:Y:S02]  /*c4d20*/  PRMT R6, R13, 0x5410, R26 ;  /* 0x000054100d067816 */ /* 0x000fe4000000001a */
[----:B------:R-:W-:Y:S01]  /*c4d30*/  PRMT R7, R17, 0x5410, R12 ;  /* 0x0000541011077816 */ /* 0x000fe2000000000c */
[----:B------:R-:W-:Y:S06]  /*c4d40*/  BAR.SYNC.DEFER_BLOCKING 0x0 ;  /* 0x0000000000007b1d */ /* 0x000fec0000010000 */
[----:B------:R-:W0:Y:S01]  /*c4d50*/  LDS.128 R12, [R25] ;  /* 0x00000000190c7984 */ /* 0x000e220000000c00 */
[----:B-1----:R-:W-:-:S03]  /*c4d60*/  PRMT R11, R28, 0x5410, R19 ;  /* 0x000054101c0b7816 */ /* 0x002fc60000000013 */
[----:B0-----:R-:W-:Y:S01]  /*c4d70*/  STL [R1+0x60], R12 ;  /* 0x0000600c01007387 */ /* 0x001fe20000100800 */
[----:B------:R-:W-:-:S03]  /*c4d80*/  IMAD.MOV.U32 R17, RZ, RZ, R13 ;  /* 0x000000ffff117224 */ /* 0x000fc600078e000d */
[----:B------:R-:W-:Y:S01]  /*c4d90*/  STL [R1+0x6c], R15 ;  /* 0x00006c0f01007387 */ /* 0x000fe20000100800 */
[----:B------:R-:W-:Y:S02]  /*c4da0*/  PRMT R4, R24, 0x5410, R29 ;  /* 0x0000541018047816 */ /* 0x000fe4000000001d */
[----:B---3--:R-:W-:Y:S01]  /*c4db0*/  PRMT R8, R3, 0x5410, R2 ;  /* 0x0000541003087816 */ /* 0x008fe20000000002 */
[----:B------:R-:W-:Y:S02]  /*c4dc0*/  IMAD.MOV.U32 R2, RZ, RZ, R14 ;  /* 0x000000ffff027224 */ /* 0x000fe400078e000e */
[----:B------:R-:W0:Y:S01]  /*c4dd0*/  LDS.128 R12, [R25+0x400] ;  /* 0x00040000190c7984 */ /* 0x000e220000000c00 */
[----:B------:R-:W-:Y:S01]  /*c4de0*/  BAR.SYNC.DEFER_BLOCKING 0x0 ;  /* 0x0000000000007b1d */ /* 0x000fe20000010000 */
[----:B-----5:R-:W-:-:S05]  /*c4df0*/  PRMT R9, R20, 0x5410, R0 ;  /* 0x0000541014097816 */ /* 0x020fca0000000000 */
[----:B------:R-:W3:Y:S04]  /*c4e00*/  LDL.LU R0, [R1+0x1490] ;  /* 0x0014900001007983 */ /* 0x000ee80000300800 */
[----:B------:R-:W5:Y:S04]  /*c4e10*/  LDL.LU R28, [R1+0x1480] ;  /* 0x00148000011c7983 */ /* 0x000f680000300800 */
[----:B------:R-:W5:Y:S04]  /*c4e20*/  LDL.LU R26, [R1+0x147c] ;  /* 0x00147c00011a7983 */ /* 0x000f680000300800 */
[----:B--2---:R1:W-:Y:S01]  /*c4e30*/  STL.64 [R1+0x3018], R16 ;  /* 0x0030181001007387 */ /* 0x0043e20000100a00 */
[----:B------:R-:W-:-:S03]  /*c4e40*/  PRMT R10, R18, 0x5410, R21 ;  /* 0x00005410120a7816 */ /* 0x000fc60000000015 */
[----:B-1----:R-:W2:Y:S04]  /*c4e50*/  LDL.LU R16, [R1+0x11f8] ;  /* 0x0011f80001107983 */ /* 0x002ea80000300800 */
[----:B------:R-:W5:Y:S04]  /*c4e60*/  LDL.LU R17, [R1+0x14c4] ;  /* 0x0014c40001117983 */ /* 0x000f680000300800 */
[----:B------:R-:W5:Y:S04]  /*c4e70*/  LDL.LU R3, [R1+0x15c4] ;  /* 0x0015c40001037983 */ /* 0x000f680000300800 */
[----:B0-----:R0:W-:Y:S04]  /*c4e80*/  STL.64 [R1+0x50], R12 ;  /* 0x0000500c01007387 */ /* 0x0011e80000100a00 */
[----:B------:R-:W-:Y:S04]  /*c4e90*/  STL.64 [R1+0x58], R14 ;  /* 0x0000580e01007387 */ /* 0x000fe80000100a00 */
[----:B------:R-:W5:Y:S04]  /*c4ea0*/  LDL.LU R29, [R1+0x14c0] ;  /* 0x0014c000011d7983 */ /* 0x000f680000300800 */
[----:B------:R-:W5:Y:S04]  /*c4eb0*/  LDL.LU R24, [R1+0x15c0] ;  /* 0x0015c00001187983 */ /* 0x000f680000300800 */
[----:B------:R-:W5:Y:S04]  /*c4ec0*/  LDL.LU R19, [R1+0x15bc] ;  /* 0x0015bc0001137983 */ /* 0x000f680000300800 */
[----:B0-----:R-:W5:Y:S04]  /*c4ed0*/  LDL.LU R12, [R1+0x15b4] ;  /* 0x0015b400010c7983 */ /* 0x001f680000300800 */
[----:B------:R-:W3:Y:S04]  /*c4ee0*/  LDL.LU R20, [R1+0x14a0] ;  /* 0x0014a00001147983 */ /* 0x000ee80000300800 */
[----:B------:R-:W5:Y:S04]  /*c4ef0*/  LDL.LU R13, [R1+0x15b0] ;  /* 0x0015b000010d7983 */ /* 0x000f680000300800 */
[----:B------:R-:W3:Y:S04]  /*c4f00*/  LDL.LU R21, [R1+0x149c] ;  /* 0x00149c0001157983 */ /* 0x000ee80000300800 */
[----:B----4-:R0:W-:Y:S04]  /*c4f10*/  STL.64 [R1+0x3268], R22 ;  /* 0x0032681601007387 */ /* 0x0101e80000100a00 */
[----:B------:R-:W-:Y:S04]  /*c4f20*/  STSM.16.M88.4 [R27], R4 ;  /* 0x000000041b007844 */ /* 0x000fe80000000200 */
[----:B0-----:R-:W4:Y:S04]  /*c4f30*/  LDL.LU R22, [R1+0x1590] ;  /* 0x0015900001167983 */ /* 0x001f280000300800 */
[----:B------:R-:W2:Y:S04]  /*c4f40*/  LDL.LU R23, [R1+0x11e4] ;  /* 0x0011e40001177983 */ /* 0x000ea80000300800 */
[----:B------:R-:W-:Y:S01]  /*c4f50*/  STSM.16.M88.4 [R27+0x200], R8 ;  /* 0x000200081b007844 */ /* 0x000fe20000000200 */
[----:B------:R-:W-:Y:S06]  /*c4f60*/  BAR.SYNC.DEFER_BLOCKING 0x0 ;  /* 0x0000000000007b1d */ /* 0x000fec0000010000 */
[----:B---3--:R0:W-:Y:S04]  /*c4f70*/  STL.64 [R1+0x3260], R20 ;  /* 0x0032601401007387 */ /* 0x0081e80000100a00 */
[----:B0-----:R-:W3:Y:S04]  /*c4f80*/  LDL.LU R20, [R1+0x1594] ;  /* 0x0015940001147983 */ /* 0x001ee80000300800 */
[----:B------:R-:W4:Y:S04]  /*c4f90*/  LDL.LU R21, [R1+0x1464] ;  /* 0x0014640001157983 */ /* 0x000f280000300800 */
[----:B------:R-:W5:Y:S04]  /*c4fa0*/  LDL.LU R14, [R1+0x15ac] ;  /* 0x0015ac00010e7983 */ /* 0x000f680000300800 */
[----:B------:R-:W5:Y:S04]  /*c4fb0*/  LDL.LU R18, [R1+0x11e8] ;  /* 0x0011e80001127983 */ /* 0x000f680000300800 */
[----:B------:R-:W5:Y:S04]  /*c4fc0*/  LDL.LU R15, [R1+0x11fc] ;  /* 0x0011fc00010f7983 */ /* 0x000f680000300800 */
[----:B------:R-:W2:Y:S04]  /*c4fd0*/  LDL.LU R4, [R1+0x15a4] ;  /* 0x0015a40001047983 */ /* 0x000ea80000300800 */
[----:B------:R-:W3:Y:S04]  /*c4fe0*/  LDL.LU R5, [R1+0x1474] ;  /* 0x0014740001057983 */ /* 0x000ee80000300800 */
[----:B------:R-:W3:Y:S04]  /*c4ff0*/  LDL.LU R6, [R1+0x15a0] ;  /* 0x0015a00001067983 */ /* 0x000ee80000300800 */
[----:B------:R-:W4:Y:S04]  /*c5000*/  LDL.LU R7, [R1+0x1468] ;  /* 0x0014680001077983 */ /* 0x000f280000300800 */
[----:B------:R-:W5:Y:S04]  /*c5010*/  LDL.LU R8, [R1+0x15a8] ;  /* 0x0015a80001087983 */ /* 0x000f680000300800 */
[----:B------:R-:W5:Y:S04]  /*c5020*/  LDL.LU R9, [R1+0x159c] ;  /* 0x00159c0001097983 */ /* 0x000f680000300800 */
[----:B------:R-:W5:Y:S04]  /*c5030*/  LDL.LU R10, [R1+0x1598] ;  /* 0x00159800010a7983 */ /* 0x000f680000300800 */
[----:B------:R-:W2:Y:S01]  /*c5040*/  LDL.LU R11, [R1+0x1478] ;  /* 0x00147800010b7983 */ /* 0x000ea20000300800 */
[----:B---3--:R-:W-:-:S02]  /*c5050*/  PRMT R5, R6, 0x5410, R5 ;  /* 0x0000541006057816 */ /* 0x008fc40000000005 */
[----:B----4-:R-:W-:Y:S02]  /*c5060*/  PRMT R6, R20, 0x5410, R7 ;  /* 0x0000541014067816 */ /* 0x010fe40000000007 */
[----:B------:R-:W-:Y:S02]  /*c5070*/  PRMT R7, R22, 0x5410, R21 ;  /* 0x0000541016077816 */ /* 0x000fe40000000015 */
[----:B--2---:R-:W-:Y:S02]  /*c5080*/  PRMT R4, R4, 0x5410, R11 ;  /* 0x0000541004047816 */ /* 0x004fe4000000000b */
[----:B------:R-:W-:Y:S02]  /*c5090*/  PRMT R11, R16, 0x5410, R23 ;  /* 0x00005410100b7816 */ /* 0x000fe40000000017 */
[----:B------:R-:W0:Y:S01]  /*c50a0*/  LDS.128 R20, [R25] ;  /* 0x0000000019147984 */ /* 0x000e220000000c00 */
[----:B-----5:R-:W-:Y:S02]  /*c50b0*/  PRMT R8, R8, 0x5410, R0 ;  /* 0x0000541008087816 */ /* 0x020fe40000000000 */
[----:B------:R-:W-:Y:S01]  /*c50c0*/  PRMT R9, R9, 0x5410, R28 ;  /* 0x0000541009097816 */ /* 0x000fe2000000001c */
[----:B------:R-:W2:Y:S01]  /*c50d0*/  LDL.LU R0, [R1+0x3278] ;  /* 0x0032780001007983 */ /* 0x000ea20000300800 */
[----:B------:R-:W-:-:S03]  /*c50e0*/  PRMT R10, R10, 0x5410, R26 ;  /* 0x000054100a0a7816 */ /* 0x000fc6000000001a */
[----:B------:R-:W3:Y:S04]  /*c50f0*/  LDL.LU R28, [R1+0x3274] ;  /* 0x00327400011c7983 */ /* 0x000ee80000300800 */
[----:B------:R-:W4:Y:S04]  /*c5100*/  LDL.LU R26, [R1+0x3270] ;  /* 0x00327000011a7983 */ /* 0x000f280000300800 */
[----:B0-----:R-:W-:Y:S04]  /*c5110*/  STL.64 [R1+0x40], R20 ;  /* 0x0000401401007387 */ /* 0x001fe80000100a00 */
[----:B------:R-:W-:Y:S04]  /*c5120*/  STL.64 [R1+0x48], R22 ;  /* 0x0000481601007387 */ /* 0x000fe80000100a00 */
[----:B------:R-:W0:Y:S01]  /*c5130*/  LDS.128 R20, [R25+0x400] ;  /* 0x0004000019147984 */ /* 0x000e220000000c00 */
[----:B------:R-:W-:Y:S06]  /*c5140*/  BAR.SYNC.DEFER_BLOCKING 0x0 ;  /* 0x0000000000007b1d */ /* 0x000fec0000010000 */
[----:B------:R-:W-:Y:S04]  /*c5150*/  STSM.16.M88.4 [R27], R4 ;  /* 0x000000041b007844 */ /* 0x000fe80000000200 */
[----:B0-----:R-:W-:Y:S04]  /*c5160*/  STL.64 [R1+0x30], R20 ;  /* 0x0000301401007387 */ /* 0x001fe80000100a00 */
[----:B------:R0:W-:Y:S04]  /*c5170*/  STL.64 [R1+0x38], R22 ;  /* 0x0000381601007387 */ /* 0x0001e80000100a00 */
[----:B0-----:R-:W5:Y:S04]  /*c5180*/  LDL.LU.64 R22, [R1+0x3268] ;  /* 0x0032680001167983 */ /* 0x001f680000300a00 */
[----:B------:R-:W2:Y:S04]  /*c5190*/  LDL.LU.64 R20, [R1+0x3260] ;  /* 0x0032600001147983 */ /* 0x000ea80000300a00 */
[----:B------:R-:W3:Y:S04]  /*c51a0*/  LDL.LU R4, [R1+0x14bc] ;  /* 0x0014bc0001047983 */ /* 0x000ee80000300800 */
[----:B------:R-:W4:Y:S04]  /*c51b0*/  LDL.LU R5, [R1+0x14b8] ;  /* 0x0014b80001057983 */ /* 0x000f280000300800 */
[----:B------:R-:W4:Y:S04]  /*c51c0*/  LDL.LU R6, [R1+0x15b8] ;  /* 0x0015b80001067983 */ /* 0x000f280000300800 */
[----:B------:R-:W5:Y:S04]  /*c51d0*/  LDL.LU R7, [R1+0x14a4] ;  /* 0x0014a40001077983 */ /* 0x000f680000300800 */
[----:B------:R0:W-:Y:S04]  /*c51e0*/  STSM.16.M88.4 [R27+0x200], R8 ;  /* 0x000200081b007844 */ /* 0x0001e80000000200 */
[----:B------:R-:W2:Y:S01]  /*c51f0*/  LDL.LU R16, [R1+0x14e4] ;  /* 0x0014e40001107983 */ /* 0x000ea20000300800 */
[----:B0-----:R-:W-:-:S03]  /*c5200*/  PRMT R8, R3, 0x5410, R17 ;  /* 0x0000541003087816 */ /* 0x001fc60000000011 */
[----:B------:R-:W2:Y:S01]  /*c5210*/  LDL.LU R17, [R1+0x15cc] ;  /* 0x0015cc0001117983 */ /* 0x000ea20000300800 */
[----:B------:R-:W-:-:S03]  /*c5220*/  PRMT R9, R24, 0x5410, R29 ;  /* 0x0000541018097816 */ /* 0x000fc6000000001d */
[----:B------:R-:W2:Y:S04]  /*c5230*/  LDL.LU R3, [R1+0x14e0] ;  /* 0x0014e00001037983 */ /* 0x000ea80000300800 */
[----:B------:R-:W2:Y:S04]  /*c5240*/  LDL.LU R29, [R1+0x15c8] ;  /* 0x0015c800011d7983 */ /* 0x000ea80000300800 */
[----:B------:R-:W2:Y:S01]  /*c5250*/  LDL.LU R24, [R1+0x1a0] ;  /* 0x0001a00001187983 */ /* 0x000ea20000300800 */
[----:B------:R-:W-:Y:S01]  /*c5260*/  PRMT R15, R15, 0x5410, R18 ;  /* 0x000054100f0f7816 */ /* 0x000fe20000000012 */
[----:B------:R-:W-:Y:S01]  /*c5270*/  BAR.SYNC.DEFER_BLOCKING 0x0 ;  /* 0x0000000000007b1d */ /* 0x000fe20000010000 */
[----:B---3--:R-:W-:-:S05]  /*c5280*/  PRMT R10, R19, 0x5410, R4 ;  /* 0x00005410130a7816 */ /* 0x008fca0000000004 */
[----:B------:R-:W3:Y:S01]  /*c5290*/  LDL.LU R19, [R1+0x4] ;  /* 0x0000040001137983 */ /* 0x000ee20000300800 */
[----:B----4-:R-:W-:Y:S02]  /*c52a0*/  PRMT R11, R6, 0x5410, R5 ;  /* 0x00005410060b7816 */ /* 0x010fe40000000005 */
[----:B-----5:R-:W-:Y:S02]  /*c52b0*/  PRMT R12, R12, 0x5410, R7 ;  /* 0x000054100c0c7816 */ /* 0x020fe40000000007 */
[----:B------:R-:W0:Y:S01]  /*c52c0*/  LDS.128 R4, [R25] ;  /* 0x0000000019047984 */ /* 0x000e220000000c00 */
[----:B--2---:R-:W-:-:S03]  /*c52d0*/  PRMT R13, R13, 0x5410, R20 ;  /* 0x000054100d0d7816 */ /* 0x004fc60000000014 */
[----:B0-----:R-:W-:Y:S04]  /*c52e0*/  STL.64 [R1+0x20], R4 ;  /* 0x0000200401007387 */ /* 0x001fe80000100a00 */
[----:B------:R-:W-:Y:S04]  /*c52f0*/  STL.64 [R1+0x28], R6 ;  /* 0x0000280601007387 */ /* 0x000fe80000100a00 */
[----:B------:R-:W0:Y:S01]  /*c5300*/  LDS.128 R4, [R25+0x400] ;  /* 0x0004000019047984 */ /* 0x000e220000000c00 */
[----:B------:R-:W-:Y:S01]  /*c5310*/  PRMT R14, R14, 0x5410, R21 ;  /* 0x000054100e0e7816 */ /* 0x000fe20000000015 */
[----:B------:R-:W-:Y:S06]  /*c5320*/  BAR.SYNC.DEFER_BLOCKING 0x0 ;  /* 0x0000000000007b1d */ /* 0x000fec0000010000 */
[----:B------:R1:W-:Y:S04]  /*c5330*/  STSM.16.M88.4 [R27], R12 ;  /* 0x0000000c1b007844 */ /* 0x0003e80000000200 */
[----:B0-----:R-:W-:Y:S04]  /*c5340*/  STL.64 [R1+0x10], R4 ;  /* 0x0000100401007387 */ /* 0x001fe80000100a00 */
[----:B------:R-:W-:Y:S04]  /*c5350*/  STL.64 [R1+0x18], R6 ;  /* 0x0000180601007387 */ /* 0x000fe80000100a00 */
[----:B-1----:R-:W2:Y:S04]  /*c5360*/  LDL.LU R15, [R1+0x15d8] ;  /* 0x0015d800010f7983 */ /* 0x002ea80000300800 */
[----:B------:R-:W4:Y:S04]  /*c5370*/  LDL.LU R12, [R1+0x15d4] ;  /* 0x0015d400010c7983 */ /* 0x000f280000300800 */
[----:B------:R-:W4:Y:S04]  /*c5380*/  LDL.LU R13, [R1+0x14f4] ;  /* 0x0014f400010d7983 */ /* 0x000f280000300800 */
[----:B------:R-:W2:Y:S04]  /*c5390*/  LDL.LU R14, [R1+0x15d0] ;  /* 0x0015d000010e7983 */ /* 0x000ea80000300800 */
[----:B------:R-:W-:Y:S01]  /*c53a0*/  STSM.16.M88.4 [R27+0x200], R8 ;  /* 0x000200081b007844 */ /* 0x000fe20000000200 */
[----:B------:R-:W-:Y:S06]  /*c53b0*/  BAR.SYNC.DEFER_BLOCKING 0x0 ;  /* 0x0000000000007b1d */ /* 0x000fec0000010000 */
[----:B------:R-:W0:Y:S04]  /*c53c0*/  LDS.128 R4, [R25] ;  /* 0x0000000019047984 */ /* 0x000e280000000c00 */
[----:B--2---:R-:W-:Y:S04]  /*c53d0*/  STL.64 [R1+0x3240], R14 ;  /* 0x0032400e01007387 */ /* 0x004fe80000100a00 */
[----:B----4-:R1:W-:Y:S04]  /*c53e0*/  STL.64 [R1+0x3238], R12 ;  /* 0x0032380c01007387 */ /* 0x0103e80000100a00 */
[----:B-1----:R-:W2:Y:S04]  /*c53f0*/  LDL.LU R12, [R1+0x1c0] ;  /* 0x0001c000010c7983 */ /* 0x002ea80000300800 */
[----:B------:R-:W2:Y:S04]  /*c5400*/  LDL.LU R13, [R1+0x1c4] ;  /* 0x0001c400010d7983 */ /* 0x000ea80000300800 */
[----:B------:R-:W2:Y:S04]  /*c5410*/  LDL.LU R14, [R1+0x1c8] ;  /* 0x0001c800010e7983 */ /* 0x000ea80000300800 */
[----:B------:R-:W4:Y:S04]  /*c5420*/  LDL.LU R8, [R1+0x151c] ;  /* 0x00151c0001087983 */ /* 0x000f280000300800 */
[----:B------:R-:W4:Y:S04]  /*c5430*/  LDL.LU R9, [R1+0x15dc] ;  /* 0x0015dc0001097983 */ /* 0x000f280000300800 */
[----:B------:R-:W5:Y:S04]  /*c5440*/  LDL.LU R10, [R1+0x150c] ;  /* 0x00150c00010a7983 */ /* 0x000f680000300800 */
[----:B------:R-:W5:Y:S01]  /*c5450*/  LDL.LU R11, [R1+0x14f8] ;  /* 0x0014f800010b7983 */ /* 0x000f620000300800 */
[----:B---3--:R-:W-:-:S03]  /*c5460*/  PRMT R15, R19, 0x5410, R26 ;  /* 0x00005410130f7816 */ /* 0x008fc6000000001a */
[----:B-----5:R-:W-:Y:S04]  /*c5470*/  STL.64 [R1+0x3250], R10 ;  /* 0x0032500a01007387 */ /* 0x020fe80000100a00 */
[----:B----4-:R1:W-:Y:S04]  /*c5480*/  STL.64 [R1+0x3248], R8 ;  /* 0x0032480801007387 */ /* 0x0103e80000100a00 */
[----:B-1----:R-:W3:Y:S04]  /*c5490*/  LDL.LU R8, [R1+0x1b0] ;  /* 0x0001b00001087983 */ /* 0x002ee80000300800 */
[----:B------:R-:W3:Y:S04]  /*c54a0*/  LDL.LU R9, [R1+0x1b4] ;  /* 0x0001b40001097983 */ /* 0x000ee80000300800 */
[----:B------:R-:W3:Y:S04]  /*c54b0*/  LDL.LU R10, [R1+0x1b8] ;  /* 0x0001b800010a7983 */ /* 0x000ee80000300800 */
[----:B------:R-:W3:Y:S04]  /*c54c0*/  LDL.LU R11, [R1+0x1bc] ;  /* 0x0001bc00010b7983 */ /* 0x000ee80000300800 */
[----:B------:R-:W4:Y:S04]  /*c54d0*/  LDL.LU R26, [R1+0x3258] ;  /* 0x00325800011a7983 */ /* 0x000f280000300800 */
[----:B------:R-:W5:Y:S04]  /*c54e0*/  LDL.LU.64 R20, [R1+0x11d8] ;  /* 0x0011d80001147983 */ /* 0x000f680000300a00 */
[----:B------:R-:W5:Y:S04]  /*c54f0*/  LDL.LU.64 R18, [R1+0x11d0] ;  /* 0x0011d00001127983 */ /* 0x000f680000300a00 */
[----:B0-----:R-:W-:Y:S04]  /*c5500*/  STL.64 [R1], R4 ;  /* 0x0000000401007387 */ /* 0x001fe80000100a00 */
[----:B------:R-:W-:Y:S04]  /*c5510*/  STL.64 [R1+0x8], R6 ;  /* 0x0000080601007387 */ /* 0x000fe80000100a00 */
[----:B------:R-:W0:Y:S01]  /*c5520*/  LDS.128 R4, [R25+0x400] ;  /* 0x0004000019047984 */ /* 0x000e220000000c00 */
[----:B------:R-:W-:Y:S06]  /*c5530*/  BAR.SYNC.DEFER_BLOCKING 0x0 ;  /* 0x0000000000007b1d */ /* 0x000fec0000010000 */
[----:B0-----:R0:W-:Y:S04]  /*c5540*/  STL [R1+0x2fd4], R4 ;  /* 0x002fd40401007387 */ /* 0x0011e80000100800 */
[----:B0-----:R-:W4:Y:S04]  /*c5550*/  LDL.LU R4, [R1+0x15e0] ;  /* 0x0015e00001047983 */ /* 0x001f280000300800 */
[----:B------:R0:W-:Y:S04]  /*c5560*/  STL [R1+0x2fd0], R5 ;  /* 0x002fd00501007387 */ /* 0x0001e80000100800 */
[----:B0-----:R-:W4:Y:S04]  /*c5570*/  LDL.LU R5, [R1+0x1520] ;  /* 0x0015200001057983 */ /* 0x001f280000300800 */
[----:B------:R-:W-:Y:S04]  /*c5580*/  STL.64 [R1+0x2fc8], R6 ;  /* 0x002fc80601007387 */ /* 0x000fe80000100a00 */
[----:B---3--:R0:W-:Y:S04]  /*c5590*/  STSM.16.M88.4 [R27], R8 ;  /* 0x000000081b007844 */ /* 0x0081e80000000200 */
[----:B--2---:R1:W-:Y:S04]  /*c55a0*/  STSM.16.M88.4 [R27+0x200], R12 ;  /* 0x0002000c1b007844 */ /* 0x0043e80000000200 */
[----:B0-----:R-:W2:Y:S04]  /*c55b0*/  LDL.LU.64 R10, [R1+0x3250] ;  /* 0x00325000010a7983 */ /* 0x001ea80000300a00 */
[----:B------:R-:W3:Y:S04]  /*c55c0*/  LDL.LU.64 R8, [R1+0x3248] ;  /* 0x0032480001087983 */ /* 0x000ee80000300a00 */
[----:B-1----:R-:W2:Y:S04]  /*c55d0*/  LDL.LU.64 R14, [R1+0x3240] ;  /* 0x00324000010e7983 */ /* 0x002ea80000300a00 */
[----:B------:R-:W5:Y:S01]  /*c55e0*/  LDL.LU.64 R12, [R1+0x3238] ;  /* 0x00323800010c7983 */ /* 0x000f620000300a00 */
[----:B----4-:R-:W-:Y:S01]  /*c55f0*/  PRMT R6, R4, 0x5410, R5 ;  /* 0x0000541004067816 */ /* 0x010fe20000000005 */
[----:B------:R-:W-:Y:S01]  /*c5600*/  BAR.SYNC.DEFER_BLOCKING 0x0 ;  /* 0x0000000000007b1d */ /* 0x000fe20000010000 */
[----:B---3--:R-:W-:-:S02]  /*c5610*/  PRMT R7, R9, 0x5410, R8 ;  /* 0x0000541009077816 */ /* 0x008fc40000000008 */
[----:B--2---:R-:W-:Y:S02]  /*c5620*/  PRMT R15, R15, 0x5410, R10 ;  /* 0x000054100f0f7816 */ /* 0x004fe4000000000a */
[----:B-----5:R-:W-:Y:S02]  /*c5630*/  PRMT R4, R12, 0x5410, R11 ;  /* 0x000054100c047816 */ /* 0x020fe4000000000b */
[----:B------:R-:W0:Y:S01]  /*c5640*/  LDS.128 R8, [R25] ;  /* 0x0000000019087984 */ /* 0x000e220000000c00 */
[----:B------:R-:W-:Y:S02]  /*c5650*/  PRMT R5, R14, 0x5410, R13 ;  /* 0x000054100e057816 */ /* 0x000fe4000000000d */
[----:B------:R-:W-:Y:S02]  /*c5660*/  PRMT R12, R26, 0x5410, R23 ;  /* 0x000054101a0c7816 */ /* 0x000fe40000000017 */
[----:B------:R-:W-:Y:S01]  /*c5670*/  PRMT R14, R17, 0x5410, R16 ;  /* 0x00005410110e7816 */ /* 0x000fe20000000010 */
[----:B------:R-:W2:Y:S01]  /*c5680*/  LDL.LU R23, [R1+0x3234] ;  /* 0x0032340001177983 */ /* 0x000ea20000300800 */
[----:B------:R-:W-:-:S03]  /*c5690*/  PRMT R13, R29, 0x5410, R3 ;  /* 0x000054101d0d7816 */ /* 0x000fc60000000003 */
[----:B------:R-:W3:Y:S04]  /*c56a0*/  LDL.LU R26, [R1+0x3230] ;  /* 0x00323000011a7983 */ /* 0x000ee80000300800 */
[----:B0-----:R0:W-:Y:S04]  /*c56b0*/  STL.64 [R1+0x2fe0], R8 ;  /* 0x002fe00801007387 */ /* 0x0011e80000100a00 */
[----:B------:R1:W-:Y:S04]  /*c56c0*/  STL [R1+0x2fd8], R10 ;  /* 0x002fd80a01007387 */ /* 0x0003e80000100800 */
[----:B------:R4:W-:Y:S01]  /*c56d0*/  STL [R1+0x2fc4], R11 ;  /* 0x002fc40b01007387 */ /* 0x0009e20000100800 */
[----:B0-----:R-:W-:-:S02]  /*c56e0*/  IMAD.MOV.U32 R8, RZ, RZ, R15 ;  /* 0x000000ffff087224 */ /* 0x001fc400078e000f */
[----:B------:R-:W-:Y:S02]  /*c56f0*/  IMAD.MOV.U32 R9, RZ, RZ, R14 ;  /* 0x000000ffff097224 */ /* 0x000fe400078e000e */
[----:B-1----:R-:W-:Y:S02]  /*c5700*/  IMAD.MOV.U32 R10, RZ, RZ, R13 ;  /* 0x000000ffff0a7224 */ /* 0x002fe400078e000d */
[----:B----4-:R-:W-:Y:S02]  /*c5710*/  IMAD.MOV.U32 R11, RZ, RZ, R12 ;  /* 0x000000ffff0b7224 */ /* 0x010fe400078e000c */
[----:B------:R0:W1:Y:S01]  /*c5720*/  LDS.128 R12, [R25+0x400] ;  /* 0x00040000190c7984 */ /* 0x0000620000000c00 */
[----:B------:R-:W-:Y:S01]  /*c5730*/  BAR.SYNC.DEFER_BLOCKING 0x0 ;  /* 0x0000000000007b1d */ /* 0x000fe20000010000 */
[----:B------:R-:W-:-:S05]  /*c5740*/  PRMT R3, R24, 0x7770, RZ ;  /* 0x0000777018037816 */ /* 0x000fca00000000ff */
[----:B0-----:R-:W4:Y:S04]  /*c5750*/  LDL.LU R25, [R1+0x322c] ;  /* 0x00322c0001197983 */ /* 0x001f280000300800 */
[----:B------:R-:W-:Y:S04]  /*c5760*/  STSM.16.M88.4 [R27], R8 ;  /* 0x000000081b007844 */ /* 0x000fe80000000200 */
[----:B------:R0:W-:Y:S01]  /*c5770*/  STSM.16.M88.4 [R27+0x200], R4 ;  /* 0x000200041b007844 */ /* 0x0001e20000000200 */
[----:B------:R-:W-:Y:S06]  /*c5780*/  BAR.SYNC.DEFER_BLOCKING 0x0 ;  /* 0x0000000000007b1d */ /* 0x000fec0000010000 */
[----:B-1----:R-:W-:Y:S01]  /*c5790*/  STL.64 [R1+0x2ff0], R12 ;  /* 0x002ff00c01007387 */ /* 0x002fe20000100a00 */
[----:B0-----:R-:W-:-:S03]  /*c57a0*/  PRMT R27, R24, 0x7771, RZ ;  /* 0x00007771181b7816 */ /* 0x001fc600000000ff */
[----:B------:R-:W-:Y:S04]  /*c57b0*/  STL.64 [R1+0x2fe8], R14 ;  /* 0x002fe80e01007387 */ /* 0x000fe80000100a00 */
[----:B------:R-:W5:Y:S04]  /*c57c0*/  LDL.LU.64 R8, [R1+0x11c8] ;  /* 0x0011c80001087983 */ /* 0x000f680000300a00 */
[----:B------:R0:W-:Y:S04]  /*c57d0*/  @P5 STG.E.U8 desc[UR6][R20.64], R3 ;  /* 0x0000000314005986 */ /* 0x0001e8000c101106 */
[----:B------:R1:W-:Y:S04]  /*c57e0*/  @P6 STG.E.U8 desc[UR6][R18.64], R27 ;  /* 0x0000001b12006986 */ /* 0x0003e8000c101106 */
[----:B0-----:R-:W3:Y:S01]  /*c57f0*/  LDL.LU.64 R20, [R1+0x11c0] ;  /* 0x0011c00001147983 */ /* 0x001ee20000300a00 */
[----:B-1----:R-:W-:-:S03]  /*c5800*/  IMAD.MOV.U32 R19, RZ, RZ, R28 ;  /* 0x000000ffff137224 */ /* 0x002fc600078e001c */
[----:B------:R-:W4:Y:S04]  /*c5810*/  LDL.LU.64 R28, [R1+0x11b8] ;  /* 0x0011b800011c7983 */ /* 0x000f280000300a00 */
[----:B------:R-:W4:Y:S04]  /*c5820*/  LDL.LU.64 R6, [R1+0x11b0] ;  /* 0x0011b00001067983 */ /* 0x000f280000300a00 */
[----:B------:R-:W4:Y:S04]  /*c5830*/  LDL.LU.64 R4, [R1+0x11a8] ;  /* 0x0011a80001047983 */ /* 0x000f280000300a00 */
[----:B------:R-:W4:Y:S01]  /*c5840*/  LDL.LU R3, [R1+0x1a4] ;  /* 0x0001a40001037983 */ /* 0x000f220000300800 */
[----:B------:R-:W-:-:S03]  /*c5850*/  PRMT R27, R24, 0x7772, RZ ;  /* 0x00007772181b7816 */ /* 0x000fc600000000ff */
[----:B------:R-:W4:Y:S04]  /*c5860*/  LDL.LU.64 R16, [R1+0x11a0] ;  /* 0x0011a00001107983 */ /* 0x000f280000300a00 */
[----:B------:R-:W4:Y:S01]  /*c5870*/  LDL.LU R18, [R1+0x1a8] ;  /* 0x0001a80001127983 */ /* 0x000f220000300800 */
[C---:B--2---:R-:W-:Y:S02]  /*c5880*/  LOP3.LUT P3, RZ, R23.reuse, 0x4000000, RZ, 0xc0, !PT ;  /* 0x0400000017ff7812 */ /* 0x044fe4000786c0ff */
[C---:B------:R-:W-:Y:S02]  /*c5890*/  LOP3.LUT P4, RZ, R23.reuse, 0x800000, RZ, 0xc0, !PT ;  /* 0x0080000017ff7812 */ /* 0x040fe4000788c0ff */
[----:B------:R-:W-:Y:S01]  /*c58a0*/  LOP3.LUT P5, RZ, R23, 0x200000, RZ, 0xc0, !PT ;  /* 0x0020000017ff7812 */ /* 0x000fe200078ac0ff */
[----:B------:R-:W-:Y:S08]  /*c58b0*/  STL.64 [R1+0x3170], R22 ;  /* 0x0031701601007387 */ /* 0x000ff00000100a00 */
[----:B-----5:R0:W-:Y:S02]  /*c58c0*/  @P3 STG.E.U8 desc[UR6][R8.64], R27 ;  /* 0x0000001b08003986 */ /* 0x0201e4000c101106 */
[----:B0-----:R-:W-:-:S02]  /*c58d0*/  PRMT R27, R24, 0x7773, RZ ;  /* 0x00007773181b7816 */ /* 0x001fc400000000ff */
[----:B------:R-:W2:Y:S04]  /*c58e0*/  LDL.LU R24, [R1+0x3228] ;  /* 0x0032280001187983 */ /* 0x000ea80000300800 */
[----:B---3--:R0:W-:Y:S04]  /*c58f0*/  @P4 STG.E.U8 desc[UR6][R20.64], R27 ;  /* 0x0000001b14004986 */ /* 0x0081e8000c101106 */
[----:B0-----:R-:W3:Y:S01]  /*c5900*/  LDL.LU.64 R20, [R1+0x1198] ;  /* 0x0011980001147983 */ /* 0x001ee20000300a00 */
[----:B----4-:R-:W-:-:S05]  /*c5910*/  PRMT R27, R3, 0x7770, RZ ;  /* 0x00007770031b7816 */ /* 0x010fca00000000ff */
[----:B------:R0:W-:Y:S04]  /*c5920*/  @P5 STG.E.U8 desc[UR6][R28.64], R27 ;  /* 0x0000001b1c005986 */ /* 0x0001e8000c101106 */
[----:B0-----:R-:W4:Y:S04]  /*c5930*/  LDL.LU.64 R28, [R1+0x1180] ;  /* 0x00118000011c7983 */ /* 0x001f280000300a00 */
[----:B----4-:R0:W-:Y:S04]  /*c5940*/  STL.64 [R1+0x3218], R28 ;  /* 0x0032181c01007387 */ /* 0x0101e80000100a00 */
[----:B0-----:R-:W4:Y:S01]  /*c5950*/  LDL.LU.64 R28, [R1+0x1188] ;  /* 0x00118800011c7983 */ /* 0x001f220000300a00 */
[----:B------:R-:W-:-:S02]  /*c5960*/  LOP3.LUT P1, RZ, R23, 0x4, RZ, 0xc0, !PT ;  /* 0x0000000417ff7812 */ /* 0x000fc4000782c0ff */
[----:B------:R-:W-:-:S11]  /*c5970*/  LOP3.LUT R26, R26, 0xffffffdf, RZ, 0xc0, !PT ;  /* 0xffffffdf1a1a7812 */ /* 0x000fd600078ec0ff */
[----:B------:R-:W-:Y:S02]  /*c5980*/  @P1 LOP3.LUT R26, R26, 0x20, RZ, 0xfc, !PT ;  /* 0x000000201a1a1812 */ /* 0x000fe400078efcff */
[----:B------:R-:W-:Y:S02]  /*c5990*/  LOP3.LUT P1, RZ, R23, 0x10, RZ, 0xc0, !PT ;  /* 0x0000001017ff7812 */ /* 0x000fe4000782c0ff */
        /* <DEDUP_REMOVED lines=12> */
[----:B------:R-:W-:Y:S01]  /*c5a60*/  LOP3.LUT R26, R26, 0xfffffbff, RZ, 0xc0, !PT ;  /* 0xfffffbff1a1a7812 */ /* 0x000fe200078ec0ff */
[----:B----4-:R0:W-:Y:S04]  /*c5a70*/  STL.64 [R1+0x3220], R28 ;  /* 0x0032201c01007387 */ /* 0x0101e80000100a00 */
[----:B0-----:R-:W4:Y:S06]  /*c5a80*/  LDL.LU.64 R28, [R1+0x1190] ;  /* 0x00119000011c7983 */ /* 0x001f2c0000300a00 */
[----:B------:R-:W-:-:S02]  /*c5a90*/  @P1 LOP3.LUT R26, R26, 0x400, RZ, 0xfc, !PT ;  /* 0x000004001a1a1812 */ /* 0x000fc400078efcff */
[C---:B------:R-:W-:Y:S02]  /*c5aa0*/  LOP3.LUT P1, RZ, R23.reuse, 0x2000, RZ, 0xc0, !PT ;  /* 0x0000200017ff7812 */ /* 0x040fe4000782c0ff */
[----:B------:R-:W-:Y:S02]  /*c5ab0*/  LOP3.LUT R26, R26, 0xfffff7ff, RZ, 0xc0, !PT ;  /* 0xfffff7ff1a1a7812 */ /* 0x000fe400078ec0ff */
[----:B------:R-:W-:-:S09]  /*c5ac0*/  LOP3.LUT P6, RZ, R23, 0x100000, RZ, 0xc0, !PT ;  /* 0x0010000017ff7812 */ /* 0x000fd200078cc0ff */
[----:B------:R-:W-:Y:S02]  /*c5ad0*/  @P1 LOP3.LUT R26, R26, 0x800, RZ, 0xfc, !PT ;  /* 0x000008001a1a1812 */ /* 0x000fe400078efcff */
[----:B------:R-:W-:Y:S02]  /*c5ae0*/  LOP3.LUT P1, RZ, R23, 0x8000, RZ, 0xc0, !PT ;  /* 0x0000800017ff7812 */ /* 0x000fe4000782c0ff */
[----:B------:R-:W-:Y:S02]  /*c5af0*/  LOP3.LUT R26, R26, 0xffffefff, RZ, 0xc0, !PT ;  /* 0xffffefff1a1a7812 */ /* 0x000fe400078ec0ff */
[----:B------:R-:W-:-:S09]  /*c5b00*/  PRMT R27, R3, 0x7771, RZ ;  /* 0x00007771031b7816 */ /* 0x000fd200000000ff */
[----:B------:R-:W-:Y:S02]  /*c5b10*/  @P1 LOP3.LUT R26, R26, 0x1000, RZ, 0xfc, !PT ;  /* 0x000010001a1a1812 */ /* 0x000fe400078efcff */
[----:B------:R-:W-:Y:S01]  /*c5b20*/  LOP3.LUT P1, RZ, R23, 0x40000, RZ, 0xc0, !PT ;  /* 0x0004000017ff7812 */ /* 0x000fe2000782c0ff */
[----:B------:R0:W-:Y:S04]  /*c5b30*/  @P6 STG.E.U8 desc[UR6][R6.64], R27 ;  /* 0x0000001b06006986 */ /* 0x0001e8000c101106 */
[----:B------:R-:W5:Y:S04]  /*c5b40*/  LDL.LU.64 R22, [R1+0x1178] ;  /* 0x0011780001167983 */ /* 0x000f680000300a00 */
[----:B------:R-:W2:Y:S01]  /*c5b50*/  LDL.LU.64 R14, [R1+0x1170] ;  /* 0x00117000010e7983 */ /* 0x000ea20000300a00 */
[----:B0-----:R-:W-:-:S03]  /*c5b60*/  PRMT R27, R3, 0x7772, RZ ;  /* 0x00007772031b7816 */ /* 0x001fc600000000ff */
[----:B------:R-:W2:Y:S04]  /*c5b70*/  LDL.LU.64 R12, [R1+0x1168] ;  /* 0x00116800010c7983 */ /* 0x000ea80000300a00 */
[----:B------:R0:W-:Y:S01]  /*c5b80*/  @P1 STG.E.U8 desc[UR6][R4.64], R27 ;  /* 0x0000001b04001986 */ /* 0x0001e2000c101106 */
[----:B------:R-:W-:-:S03]  /*c5b90*/  LOP3.LUT P1, RZ, R26, 0x1000, RZ, 0xc0, !PT ;  /* 0x000010001aff7812 */ /* 0x000fc6000782c0ff */
[----:B------:R-:W2:Y:S04]  /*c5ba0*/  LDL.LU.64 R10, [R1+0x1160] ;  /* 0x00116000010a7983 */ /* 0x000ea80000300a00 */
[----:B------:R-:W2:Y:S01]  /*c5bb0*/  LDL.LU.64 R8, [R1+0x1158] ;  /* 0x0011580001087983 */ /* 0x000ea20000300a00 */
[----:B0-----:R-:W-:-:S03]  /*c5bc0*/  PRMT R27, R3, 0x7773, RZ ;  /* 0x00007773031b7816 */ /* 0x001fc600000000ff */
[----:B------:R-:W2:Y:S04]  /*c5bd0*/  LDL.LU.64 R6, [R1+0x1150] ;  /* 0x0011500001067983 */ /* 0x000ea80000300a00 */
[----:B------:R0:W-:Y:S01]  /*c5be0*/  @P1 STG.E.U8 desc[UR6][R16.64], R27 ;  /* 0x0000001b10001986 */ /* 0x0001e2000c101106 */
[----:B------:R-:W-:-:S03]  /*c5bf0*/  LOP3.LUT P1, RZ, R26, 0x800, RZ, 0xc0, !PT ;  /* 0x000008001aff7812 */ /* 0x000fc6000782c0ff */
[----:B------:R-:W2:Y:S01]  /*c5c00*/  LDL.LU.64 R4, [R1+0x1148] ;  /* 0x0011480001047983 */ /* 0x000ea20000300a00 */
[----:B0-----:R-:W-:-:S03]  /*c5c10*/  PRMT R27, R18, 0x7770, RZ ;  /* 0x00007770121b7816 */ /* 0x001fc600000000ff */
[----:B------:R-:W2:Y:S06]  /*c5c20*/  LDL.LU.64 R16, [R1+0x1140] ;  /* 0x0011400001107983 */ /* 0x000eac0000300a00 */
[----:B---3--:R0:W-:Y:S01]  /*c5c30*/  @P1 STG.E.U8 desc[UR6][R20.64], R27 ;  /* 0x0000001b14001986 */ /* 0x0081e2000c101106 */
[----:B------:R-:W-:-:S03]  /*c5c40*/  LOP3.LUT P1, RZ, R26, 0x400, RZ, 0xc0, !PT ;  /* 0x000004001aff7812 */ /* 0x000fc6000782c0ff */
[----:B------:R-:W3:Y:S01]  /*c5c50*/  LDL.LU R3, [R1+0x194] ;  /* 0x0001940001037983 */ /* 0x000ee20000300800 */
[----:B0-----:R-:W-:-:S03]  /*c5c60*/  PRMT R27, R18, 0x7771, RZ ;  /* 0x00007771121b7816 */ /* 0x001fc600000000ff */
[----:B------:R-:W3:Y:S06]  /*c5c70*/  LDL.LU.64 R20, [R1+0x1138] ;  /* 0x0011380001147983 */ /* 0x000eec0000300a00 */
[----:B----4-:R0:W-:Y:S04]  /*c5c80*/  @P1 STG.E.U8 desc[UR6][R28.64], R27 ;  /* 0x0000001b1c001986 */ /* 0x0101e8000c101106 */
[----:B0-----:R-:W4:Y:S01]  /*c5c90*/  LDL.LU.64 R28, [R1+0x3220] ;  /* 0x00322000011c7983 */ /* 0x001f220000300a00 */
[----:B------:R-:W-:-:S02]  /*c5ca0*/  LOP3.LUT P1, RZ, R26, 0x200, RZ, 0xc0, !PT ;  /* 0x000002001aff7812 */ /* 0x000fc4000782c0ff */
[----:B------:R-:W-:-:S11]  /*c5cb0*/  PRMT R27, R18, 0x7772, RZ ;  /* 0x00007772121b7816 */ /* 0x000fd600000000ff */
[----:B----4-:R0:W-:Y:S04]  /*c5cc0*/  @P1 STG.E.U8 desc[UR6][R28.64], R27 ;  /* 0x0000001b1c001986 */ /* 0x0101e8000c101106 */
[----:B0-----:R-:W4:Y:S01]  /*c5cd0*/  LDL.LU.64 R28, [R1+0x3218] ;  /* 0x00321800011c7983 */ /* 0x001f220000300a00 */
[----:B------:R-:W-:Y:S02]  /*c5ce0*/  LOP3.LUT P1, RZ, R26, 0x100, RZ, 0xc0, !PT ;  /* 0x000001001aff7812 */ /* 0x000fe4000782c0ff */
[----:B------:R-:W-:-:S11]  /*c5cf0*/  PRMT R27, R18, 0x7773, RZ ;  /* 0x00007773121b7816 */ /* 0x000fd600000000ff */
[----:B----4-:R0:W-:Y:S04]  /*c5d00*/  @P1 STG.E.U8 desc[UR6][R28.64], R27 ;  /* 0x0000001b1c001986 */ /* 0x0101e8000c101106 */
[----:B0-----:R-:W4:Y:S01]  /*c5d10*/  LDL.LU.64 R28, [R1+0x3210] ;  /* 0x00321000011c7983 */ /* 0x001f220000300a00 */
[----:B------:R-:W-:Y:S02]  /*c5d20*/  LOP3.LUT P1, RZ, R26, 0x80, RZ, 0xc0, !PT ;  /* 0x000000801aff7812 */ /* 0x000fe4000782c0ff */
[C---:B------:R-:W-:Y:S02]  /*c5d30*/  LOP3.LUT P2, RZ, R25.reuse, 0x80000000, RZ, 0xc0, !PT ;  /* 0x8000000019ff7812 */ /* 0x040fe4000784c0ff */
[C---:B------:R-:W-:Y:S02]  /*c5d40*/  LOP3.LUT P0, RZ, R25.reuse, 0x20000000, RZ, 0xc0, !PT ;  /* 0x2000000019ff7812 */ /* 0x040fe4000780c0ff */
[----:B------:R-:W-:-:S02]  /*c5d50*/  LOP3.LUT P3, RZ, R25, 0x10000000, RZ, 0xc0, !PT ;  /* 0x1000000019ff7812 */ /* 0x000fc4000786c0ff */
[C---:B------:R-:W-:Y:S02]  /*c5d60*/  LOP3.LUT P4, RZ, R25.reuse, 0x4000000, RZ, 0xc0, !PT ;  /* 0x0400000019ff7812 */ /* 0x040fe4000788c0ff */
[C---:B------:R-:W-:Y:S02]  /*c5d70*/  LOP3.LUT P5, RZ, R25.reuse, 0x800000, RZ, 0xc0, !PT ;  /* 0x0080000019ff7812 */ /* 0x040fe400078ac0ff */
[----:B------:R-:W-:Y:S02]  /*c5d80*/  LOP3.LUT P6, RZ, R25, 0x200000, RZ, 0xc0, !PT ;  /* 0x0020000019ff7812 */ /* 0x000fe400078cc0ff */
[----:B----4-:R-:W-:-:S05]  /*c5d90*/  PRMT R27, R29, 0x7770, RZ ;  /* 0x000077701d1b7816 */ /* 0x010fca00000000ff */
[----:B-----5:R0:W-:Y:S01]  /*c5da0*/  @P1 STG.E.U8 desc[UR6][R22.64], R27 ;  /* 0x0000001b16001986 */ /* 0x0201e2000c101106 */
[----:B------:R-:W-:Y:S02]  /*c5db0*/  LOP3.LUT P1, RZ, R26, 0x40, RZ, 0xc0, !PT ;  /* 0x000000401aff7812 */ /* 0x000fe4000782c0ff */
[----:B0-----:R-:W-:-:S11]  /*c5dc0*/  PRMT R27, R29, 0x7771, RZ ;  /* 0x000077711d1b7816 */ /* 0x001fd600000000ff */
[----:B--2---:R0:W-:Y:S01]  /*c5dd0*/  @P1 STG.E.U8 desc[UR6][R14.64], R27 ;  /* 0x0000001b0e001986 */ /* 0x0041e2000c101106 */
[----:B------:R-:W-:Y:S02]  /*c5de0*/  LOP3.LUT P1, RZ, R26, 0x20, RZ, 0xc0, !PT ;  /* 0x000000201aff7812 */ /* 0x000fe4000782c0ff */
[----:B0-----:R-:W-:-:S11]  /*c5df0*/  PRMT R27, R29, 0x7772, RZ ;  /* 0x000077721d1b7816 */ /* 0x001fd600000000ff */
[----:B------:R0:W-:Y:S02]  /*c5e00*/  @P1 STG.E.U8 desc[UR6][R12.64], R27 ;  /* 0x0000001b0c001986 */ /* 0x0001e4000c101106 */
[----:B0-----:R-:W-:Y:S02]  /*c5e10*/  PRMT R27, R29, 0x7773, RZ ;  /* 0x000077731d1b7816 */ /* 0x001fe400000000ff */
[----:B------:R-:W2:Y:S04]  /*c5e20*/  LDL.LU R29, [R1+0x320c] ;  /* 0x00320c00011d7983 */ /* 0x000ea80000300800 */
[----:B------:R0:W-:Y:S02]  /*c5e30*/  @P2 STG.E.U8 desc[UR6][R10.64], R27 ;  /* 0x0000001b0a002986 */ /* 0x0001e4000c101106 */
[----:B0-----:R-:W-:-:S05]  /*c5e40*/  PRMT R27, R24, 0x7770, RZ ;  /* 0x00007770181b7816 */ /* 0x001fca00000000ff */
[----:B------:R0:W-:Y:S02]  /*c5e50*/  @P0 STG.E.U8 desc[UR6][R8.64], R27 ;  /* 0x0000001b08000986 */ /* 0x0001e4000c101106 */
[----:B0-----:R-:W-:-:S05]  /*c5e60*/  PRMT R27, R24, 0x7771, RZ ;  /* 0x00007771181b7816 */ /* 0x001fca00000000ff */
[----:B------:R0:W-:Y:S02]  /*c5e70*/  @P3 STG.E.U8 desc[UR6][R6.64], R27 ;  /* 0x0000001b06003986 */ /* 0x0001e4000c101106 */
[----:B0-----:R-:W-:-:S05]  /*c5e80*/  PRMT R27, R24, 0x7772, RZ ;  /* 0x00007772181b7816 */ /* 0x001fca00000000ff */
[----:B------:R0:W-:Y:S02]  /*c5e90*/  @P4 STG.E.U8 desc[UR6][R4.64], R27 ;  /* 0x0000001b04004986 */ /* 0x0001e4000c101106 */
[----:B0-----:R-:W-:Y:S02]  /*c5ea0*/  PRMT R27, R24, 0x7773, RZ ;  /* 0x00007773181b7816 */ /* 0x001fe400000000ff */
[----:B------:R-:W4:Y:S04]  /*c5eb0*/  LDL.LU R24, [R1+0x3208] ;  /* 0x0032080001187983 */ /* 0x000f280000300800 */
[----:B------:R3:W-:Y:S04]  /*c5ec0*/  @P5 STG.E.U8 desc[UR6][R16.64], R27 ;  /* 0x0000001b10005986 */ /* 0x0007e8000c101106 */
[----:B------:R-:W5:Y:S01]  /*c5ed0*/  LDL.LU.64 R4, [R1+0x1130] ;  /* 0x0011300001047983 */ /* 0x000f620000300a00 */
[----:B---3--:R-:W-:-:S05]  /*c5ee0*/  PRMT R27, R3, 0x7770, RZ ;  /* 0x00007770031b7816 */ /* 0x008fca00000000ff */
[----:B------:R0:W-:Y:S04]  /*c5ef0*/  @P6 STG.E.U8 desc[UR6][R20.64], R27 ;  /* 0x0000001b14006986 */ /* 0x0001e8000c101106 */
[----:B0-----:R-:W3:Y:S01]  /*c5f00*/  LDL.LU.64 R20, [R1+0x1128] ;  /* 0x0011280001147983 */ /* 0x001ee20000300a00 */
[----:B------:R-:W-:Y:S02]  /*c5f10*/  LOP3.LUT R26, R26, 0xfffffffe, RZ, 0xc0, !PT ;  /* 0xfffffffe1a1a7812 */ /* 0x000fe400078ec0ff */
[C---:B------:R-:W-:Y:S01]  /*c5f20*/  LOP3.LUT P3, RZ, R25.reuse, 0x100000, RZ, 0xc0, !PT ;  /* 0x0010000019ff7812 */ /* 0x040fe2000786c0ff */
[----:B------:R-:W3:Y:S01]  /*c5f30*/  LDL.LU.64 R10, [R1+0x1120] ;  /* 0x00112000010a7983 */ /* 0x000ee20000300a00 */
[----:B------:R-:W-:Y:S02]  /*c5f40*/  LOP3.LUT P4, RZ, R25, 0x40000, RZ, 0xc0, !PT ;  /* 0x0004000019ff7812 */ /* 0x000fe4000788c0ff */
[----:B------:R-:W-:Y:S01]  /*c5f50*/  PRMT R27, R3, 0x7771, RZ ;  /* 0x00007771031b7816 */ /* 0x000fe200000000ff */
[----:B------:R-:W3:Y:S01]  /*c5f60*/  LDL.LU.64 R8, [R1+0x1118] ;  /* 0x0011180001087983 */ /* 0x000ee20000300a00 */
[----:B------:R-:W-:-:S03]  /*c5f70*/  IMAD.MOV.U32 R18, RZ, RZ, R28 ;  /* 0x000000ffff127224 */ /* 0x000fc600078e001c */
[----:B------:R-:W3:Y:S04]  /*c5f80*/  LDL.LU.64 R6, [R1+0x1110] ;  /* 0x0011100001067983 */ /* 0x000ee80000300a00 */
[----:B------:R-:W3:Y:S01]  /*c5f90*/  LDL.LU R17, [R1+0x198] ;  /* 0x0001980001117983 */ /* 0x000ee20000300800 */
[C---:B------:R-:W-:Y:S02]  /*c5fa0*/  LOP3.LUT P5, RZ, R25.reuse, 0x8000, RZ, 0xc0, !PT ;  /* 0x0000800019ff7812 */ /* 0x040fe400078ac0ff */
[----:B------:R-:W-:Y:S02]  /*c5fb0*/  LOP3.LUT P6, RZ, R25, 0x2000, RZ, 0xc0, !PT ;  /* 0x0000200019ff7812 */ /* 0x000fe400078cc0ff */
[----:B--2---:R-:W-:Y:S02]  /*c5fc0*/  LOP3.LUT P1, RZ, R29, 0x10000000, RZ, 0xc0, !PT ;  /* 0x100000001dff7812 */ /* 0x004fe4000782c0ff */
[----:B----4-:R-:W-:-:S11]  /*c5fd0*/  LOP3.LUT R24, R24, 0xdfffffff, RZ, 0xc0, !PT ;  /* 0xdfffffff18187812 */ /* 0x010fd600078ec0ff */
[----:B------:R-:W-:Y:S02]  /*c5fe0*/  @P1 LOP3.LUT R24, R24, 0x20000000, RZ, 0xfc, !PT ;  /* 0x2000000018181812 */ /* 0x000fe400078efcff */
[----:B------:R-:W-:Y:S02]  /*c5ff0*/  LOP3.LUT P1, RZ, R29, 0x20000000, RZ, 0xc0, !PT ;  /* 0x200000001dff7812 */ /* 0x000fe4000782c0ff */
[----:B------:R-:W-:-:S11]  /*c6000*/  LOP3.LUT R24, R24, 0xbfffffff, RZ, 0xc0, !PT ;  /* 0xbfffffff18187812 */ /* 0x000fd600078ec0ff */
[----:B------:R-:W-:Y:S02]  /*c6010*/  @P1 LOP3.LUT R24, R24, 0x40000000, RZ, 0xfc, !PT ;  /* 0x4000000018181812 */ /* 0x000fe400078efcff */
[----:B------:R-:W-:Y:S02]  /*c6020*/  LOP3.LUT P1, RZ, R29, 0x80000000, RZ, 0xc0, !PT ;  /* 0x800000001dff7812 */ /* 0x000fe4000782c0ff */
[----:B------:R-:W-:-:S11]  /*c6030*/  LOP3.LUT R24, R24, 0x7fffffff, RZ, 0xc0, !PT ;  /* 0x7fffffff18187812 */ /* 0x000fd600078ec0ff */
[----:B------:R-:W-:Y:S02]  /*c6040*/  @P1 LOP3.LUT R24, R24, 0x80000000, RZ, 0xfc, !PT ;  /* 0x8000000018181812 */ /* 0x000fe400078efcff */
[----:B------:R-:W-:-:S13]  /*c6050*/  LOP3.LUT P1, RZ, R25, 0x4, RZ, 0xc0, !PT ;  /* 0x0000000419ff7812 */ /* 0x000fda000782c0ff */
        /* <DEDUP_REMOVED lines=9> */
[----:B-----5:R0:W-:Y:S10]  /*c60f0*/  @P3 STG.E.U8 desc[UR6][R4.64], R27 ;  /* 0x0000001b04003986 */ /* 0x0201f4000c101106 */
[----:B------:R-:W-:-:S02]  /*c6100*/  @P1 LOP3.LUT R26, R26, 0x8, RZ, 0xfc, !PT ;  /* 0x000000081a1a1812 */ /* 0x000fc400078efcff */
[----:B------:R-:W-:Y:S02]  /*c6110*/  LOP3.LUT P1, RZ, R25, 0x400, RZ, 0xc0, !PT ;  /* 0x0000040019ff7812 */ /* 0x000fe4000782c0ff */
[----:B0-----:R-:W-:Y:S02]  /*c6120*/  PRMT R27, R3, 0x7772, RZ ;  /* 0x00007772031b7816 */ /* 0x001fe400000000ff */
[----:B------:R-:W-:Y:S01]  /*c6130*/  LOP3.LUT R26, R26, 0xffffffef, RZ, 0xc0, !PT ;  /* 0xffffffef1a1a7812 */ /* 0x000fe200078ec0ff */
[----:B------:R-:W-:Y:S04]  /*c6140*/  STL.64 [R1+0x31f0], R24 ;  /* 0x0031f01801007387 */ /* 0x000fe80000100a00 */
[----:B------:R-:W2:Y:S04]  /*c6150*/  LDL.LU.64 R4, [R1+0x1108] ;  /* 0x0011080001047983 */ /* 0x000ea80000300a00 */
[----:B------:R-:W-:Y:S01]  /*c6160*/  @P1 LOP3.LUT R26, R26, 0x10, RZ, 0xfc, !PT ;  /* 0x000000101a1a1812 */ /* 0x000fe200078efcff */
[----:B------:R-:W4:Y:S01]  /*c6170*/  LDL.LU R28, [R1+0x19c] ;  /* 0x00019c00011c7983 */ /* 0x000f220000300800 */
[----:B------:R-:W-:-:S03]  /*c6180*/  LOP3.LUT P1, RZ, R25, 0x1000, RZ, 0xc0, !PT ;  /* 0x0000100019ff7812 */ /* 0x000fc6000782c0ff */
[----:B---3--:R0:W-:Y:S04]  /*c6190*/  @P4 STG.E.U8 desc[UR6][R20.64], R27 ;  /* 0x0000001b14004986 */ /* 0x0081e8000c101106 */
[----:B0-----:R-:W3:Y:S04]  /*c61a0*/  LDL.LU.64 R20, [R1+0x1100] ;  /* 0x0011000001147983 */ /* 0x001ee80000300a00 */
[----:B------:R-:W5:Y:S04]  /*c61b0*/  LDL.LU.64 R24, [R1+0x10e8] ;  /* 0x0010e80001187983 */ /* 0x000f680000300a00 */
[----:B-----5:R0:W-:Y:S04]  /*c61c0*/  STL.64 [R1+0x31f8], R24 ;  /* 0x0031f81801007387 */ /* 0x0201e80000100a00 */
[----:B0-----:R-:W5:Y:S01]  /*c61d0*/  LDL.LU.64 R24, [R1+0x10f0] ;  /* 0x0010f00001187983 */ /* 0x001f620000300a00 */
[----:B------:R-:W-:-:S05]  /*c61e0*/  PRMT R27, R3, 0x7773, RZ ;  /* 0x00007773031b7816 */ /* 0x000fca00000000ff */
[----:B------:R0:W-:Y:S02]  /*c61f0*/  @P5 STG.E.U8 desc[UR6][R10.64], R27 ;  /* 0x0000001b0a005986 */ /* 0x0001e4000c101106 */
[----:B0-----:R-:W-:-:S05]  /*c6200*/  PRMT R27, R17, 0x7770, RZ ;  /* 0x00007770111b7816 */ /* 0x001fca00000000ff */
[----:B------:R0:W-:Y:S02]  /*c6210*/  @P6 STG.E.U8 desc[UR6][R8.64], R27 ;  /* 0x0000001b08006986 */ /* 0x0001e4000c101106 */
[----:B0-----:R-:W-:-:S05]  /*c6220*/  PRMT R27, R17, 0x7771, RZ ;  /* 0x00007771111b7816 */ /* 0x001fca00000000ff */
[----:B------:R-:W-:Y:S04]  /*c6230*/  @P1 STG.E.U8 desc[UR6][R6.64], R27 ;  /* 0x0000001b06001986 */ /* 0x000fe8000c101106 */
[----:B-----5:R0:W-:Y:S04]  /*c6240*/  STL.64 [R1+0x3200], R24 ;  /* 0x0032001801007387 */ /* 0x0201e80000100a00 */
[----:B0-----:R-:W5:Y:S01]  /*c6250*/  LDL.LU.64 R24, [R1+0x10f8] ;  /* 0x0010f80001187983 */ /* 0x001f620000300a00 */
[C---:B------:R-:W-:Y:S02]  /*c6260*/  LOP3.LUT P1, RZ, R26.reuse, 0x10, RZ, 0xc0, !PT ;  /* 0x000000101aff7812 */ /* 0x040fe4000782c0ff */
[----:B------:R-:W-:Y:S01]  /*c6270*/  PRMT R27, R17, 0x7772, RZ ;  /* 0x00007772111b7816 */ /* 0x000fe200000000ff */
[----:B------:R-:W5:Y:S04]  /*c6280*/  LDL.LU R3, [R1+0x180] ;  /* 0x0001800001037983 */ /* 0x000f680000300800 */
[----:B------:R-:W5:Y:S04]  /*c6290*/  LDL.LU.64 R22, [R1+0x10e0] ;  /* 0x0010e00001167983 */ /* 0x000f680000300a00 */
[----:B------:R-:W5:Y:S04]  /*c62a0*/  LDL.LU.64 R14, [R1+0x10d8] ;  /* 0x0010d800010e7983 */ /* 0x000f680000300a00 */
[----:B--2---:R0:W-:Y:S01]  /*c62b0*/  @P1 STG.E.U8 desc[UR6][R4.64], R27 ;  /* 0x0000001b04001986 */ /* 0x0041e2000c101106 */
[----:B------:R-:W-:-:S03]  /*c62c0*/  LOP3.LUT P1, RZ, R26, 0x8, RZ, 0xc0, !PT ;  /* 0x000000081aff7812 */ /* 0x000fc6000782c0ff */
[----:B------:R-:W2:Y:S04]  /*c62d0*/  LDL.LU.64 R12, [R1+0x10d0] ;  /* 0x0010d000010c7983 */ /* 0x000ea80000300a00 */
[----:B------:R-:W2:Y:S01]  /*c62e0*/  LDL.LU.64 R10, [R1+0x10c8] ;  /* 0x0010c800010a7983 */ /* 0x000ea20000300a00 */
[----:B0-----:R-:W-:-:S03]  /*c62f0*/  PRMT R27, R17, 0x7773, RZ ;  /* 0x00007773111b7816 */ /* 0x001fc600000000ff */
[----:B------:R-:W2:Y:S04]  /*c6300*/  LDL.LU.64 R8, [R1+0x10c0] ;  /* 0x0010c00001087983 */ /* 0x000ea80000300a00 */
[----:B---3--:R4:W-:Y:S01]  /*c6310*/  @P1 STG.E.U8 desc[UR6][R20.64], R27 ;  /* 0x0000001b14001986 */ /* 0x0089e2000c101106 */
[----:B------:R-:W-:-:S03]  /*c6320*/  LOP3.LUT P1, RZ, R26, 0x4, RZ, 0xc0, !PT ;  /* 0x000000041aff7812 */ /* 0x000fc6000782c0ff */
[----:B------:R-:W3:Y:S04]  /*c6330*/  LDL.LU.64 R6, [R1+0x10b8] ;  /* 0x0010b80001067983 */ /* 0x000ee80000300a00 */
[----:B------:R-:W3:Y:S01]  /*c6340*/  LDL.LU.64 R4, [R1+0x10b0] ;  /* 0x0010b00001047983 */ /* 0x000ee20000300a00 */
[----:B----4-:R-:W-:-:S03]  /*c6350*/  PRMT R27, R28, 0x7770, RZ ;  /* 0x000077701c1b7816 */ /* 0x010fc600000000ff */
[----:B------:R-:W4:Y:S04]  /*c6360*/  LDL.LU.64 R16, [R1+0x10a8] ;  /* 0x0010a80001107983 */ /* 0x000f280000300a00 */
[----:B------:R-:W4:Y:S04]  /*c6370*/  LDL.LU.64 R20, [R1+0x10a0] ;  /* 0x0010a00001147983 */ /* 0x000f280000300a00 */
[----:B-----5:R0:W-:Y:S04]  /*c6380*/  @P1 STG.E.U8 desc[UR6][R24.64], R27 ;  /* 0x0000001b18001986 */ /* 0x0201e8000c101106 */
[----:B0-----:R-:W5:Y:S01]  /*c6390*/  LDL.LU.64 R24, [R1+0x3200] ;  /* 0x0032000001187983 */ /* 0x001f620000300a00 */
[----:B------:R-:W-:-:S02]  /*c63a0*/  LOP3.LUT P1, RZ, R26, 0x2, RZ, 0xc0, !PT ;  /* 0x000000021aff7812 */ /* 0x000fc4000782c0ff */
[----:B------:R-:W-:-:S11]  /*c63b0*/  PRMT R27, R28, 0x7771, RZ ;  /* 0x000077711c1b7816 */ /* 0x000fd600000000ff */
[----:B-----5:R0:W-:Y:S04]  /*c63c0*/  @P1 STG.E.U8 desc[UR6][R24.64], R27 ;  /* 0x0000001b18001986 */ /* 0x0201e8000c101106 */
[----:B0-----:R-:W5:Y:S01]  /*c63d0*/  LDL.LU.64 R24, [R1+0x31f8] ;  /* 0x0031f80001187983 */ /* 0x001f620000300a00 */
[----:B------:R-:W-:Y:S02]  /*c63e0*/  LOP3.LUT P1, RZ, R26, 0x1, RZ, 0xc0, !PT ;  /* 0x000000011aff7812 */ /* 0x000fe4000782c0ff */
[----:B------:R-:W-:-:S11]  /*c63f0*/  PRMT R26, R28, 0x7772, RZ ;  /* 0x000077721c1a7816 */ /* 0x000fd600000000ff */
[----:B-----5:R0:W-:Y:S04]  /*c6400*/  @P1 STG.E.U8 desc[UR6][R24.64], R26 ;  /* 0x0000001a18001986 */ /* 0x0201e8000c101106 */
[----:B0-----:R-:W5:Y:S01]  /*c6410*/  LDL.LU.64 R24, [R1+0x31f0] ;  /* 0x0031f00001187983 */ /* 0x001f620000300a00 */
[----:B------:R-:W-:-:S03]  /*c6420*/  PRMT R26, R28, 0x7773, RZ ;  /* 0x000077731c1a7816 */ /* 0x000fc600000000ff */
[----:B------:R-:W3:Y:S01]  /*c6430*/  LDL.LU R28, [R1+0x31ec] ;  /* 0x0031ec00011c7983 */ /* 0x000ee20000300800 */
[C---:B------:R-:W-:Y:S02]  /*c6440*/  LOP3.LUT P2, RZ, R29.reuse, 0x4000000, RZ, 0xc0, !PT ;  /* 0x040000001dff7812 */ /* 0x040fe4000784c0ff */
[C---:B------:R-:W-:Y:S02]  /*c6450*/  LOP3.LUT P0, RZ, R29.reuse, 0x800000, RZ, 0xc0, !PT ;  /* 0x008000001dff7812 */ /* 0x040fe4000780c0ff */
[C---:B------:R-:W-:Y:S02]  /*c6460*/  LOP3.LUT P3, RZ, R29.reuse, 0x200000, RZ, 0xc0, !PT ;  /* 0x002000001dff7812 */ /* 0x040fe4000786c0ff */
[C---:B------:R-:W-:Y:S02]  /*c6470*/  LOP3.LUT P4, RZ, R29.reuse, 0x100000, RZ, 0xc0, !PT ;  /* 0x001000001dff7812 */ /* 0x040fe4000788c0ff */
[----:B------:R-:W-:Y:S02]  /*c6480*/  LOP3.LUT P5, RZ, R29, 0x40000, RZ, 0xc0, !PT ;  /* 0x000400001dff7812 */ /* 0x000fe400078ac0ff */
[----:B-----5:R-:W-:-:S13]  /*c6490*/  LOP3.LUT P1, RZ, R24, 0x80000000, RZ, 0xc0, !PT ;  /* 0x8000000018ff7812 */ /* 0x020fda000782c0ff */
[----:B------:R0:W-:Y:S01]  /*c64a0*/  @P1 STG.E.U8 desc[UR6][R22.64], R26 ;  /* 0x0000001a16001986 */ /* 0x0001e2000c101106 */
[----:B------:R-:W-:Y:S02]  /*c64b0*/  LOP3.LUT P1, RZ, R24, 0x40000000, RZ, 0xc0, !PT ;  /* 0x4000000018ff7812 */ /* 0x000fe4000782c0ff */
[----:B0-----:R-:W-:-:S11]  /*c64c0*/  PRMT R26, R3, 0x7770, RZ ;  /* 0x00007770031a7816 */ /* 0x001fd600000000ff */
[----:B------:R0:W-:Y:S01]  /*c64d0*/  @P1 STG.E.U8 desc[UR6][R14.64], R26 ;  /* 0x0000001a0e001986 */ /* 0x0001e2000c101106 */
[----:B------:R-:W-:Y:S02]  /*c64e0*/  LOP3.LUT P1, RZ, R24, 0x20000000, RZ, 0xc0, !PT ;  /* 0x2000000018ff7812 */ /* 0x000fe4000782c0ff */
[----:B0-----:R-:W-:-:S11]  /*c64f0*/  PRMT R26, R3, 0x7771, RZ ;  /* 0x00007771031a7816 */ /* 0x001fd600000000ff */
[----:B--2---:R0:W-:Y:S02]  /*c6500*/  @P1 STG.E.U8 desc[UR6][R12.64], R26 ;  /* 0x0000001a0c001986 */ /* 0x0041e4000c101106 */
[----:B0-----:R-:W-:-:S05]  /*c6510*/  PRMT R26, R3, 0x7772, RZ ;  /* 0x00007772031a7816 */ /* 0x001fca00000000ff */
[----:B------:R0:W-:Y:S02]  /*c6520*/  @P2 STG.E.U8 desc[UR6][R10.64], R26 ;  /* 0x0000001a0a002986 */ /* 0x0001e4000c101106 */
[----:B0-----:R-:W-:-:S05]  /*c6530*/  PRMT R26, R3, 0x7773, RZ ;  /* 0x00007773031a7816 */ /* 0x001fca00000000ff */
[----:B------:R3:W-:Y:S02]  /*c6540*/  @P0 STG.E.U8 desc[UR6][R8.64], R26 ;  /* 0x0000001a08000986 */ /* 0x0007e4000c101106 */
[----:B---3--:R-:W-:-:S05]  /*c6550*/  PRMT R26, R28, 0x7770, RZ ;  /* 0x000077701c1a7816 */ /* 0x008fca00000000ff */
[----:B------:R0:W-:Y:S02]  /*c6560*/  @P3 STG.E.U8 desc[UR6][R6.64], R26 ;  /* 0x0000001a06003986 */ /* 0x0001e4000c101106 */
[----:B0-----:R-:W-:-:S05]  /*c6570*/  PRMT R26, R28, 0x7771, RZ ;  /* 0x000077711c1a7816 */ /* 0x001fca00000000ff */
[----:B------:R0:W-:Y:S02]  /*c6580*/  @P4 STG.E.U8 desc[UR6][R4.64], R26 ;  /* 0x0000001a04004986 */ /* 0x0001e4000c101106 */
[----:B0-----:R-:W-:-:S05]  /*c6590*/  PRMT R26, R28, 0x7772, RZ ;  /* 0x000077721c1a7816 */ /* 0x001fca00000000ff */
[----:B----4-:R0:W-:Y:S02]  /*c65a0*/  @P5 STG.E.U8 desc[UR6][R16.64], R26 ;  /* 0x0000001a10005986 */ /* 0x0101e4000c101106 */
[----:B0-----:R-:W-:Y:S02]  /*c65b0*/  PRMT R26, R28, 0x7773, RZ ;  /* 0x000077731c1a7816 */ /* 0x001fe400000000ff */
[----:B------:R-:W2:Y:S04]  /*c65c0*/  LDL.LU R28, [R1+0x31e8] ;  /* 0x0031e800011c7983 */ /* 0x000ea80000300800 */
[----:B------:R-:W3:Y:S04]  /*c65d0*/  LDL.LU.64 R6, [R1+0x1098] ;  /* 0x0010980001067983 */ /* 0x000ee80000300a00 */
[----:B------:R-:W4:Y:S04]  /*c65e0*/  LDL.LU.64 R4, [R1+0x1090] ;  /* 0x0010900001047983 */ /* 0x000f280000300a00 */
[----:B------:R-:W5:Y:S04]  /*c65f0*/  LDL.LU.64 R10, [R1+0x1088] ;  /* 0x00108800010a7983 */ /* 0x000f680000300a00 */
[----:B------:R-:W2:Y:S01]  /*c6600*/  LDL.LU R16, [R1+0x188] ;  /* 0x0001880001107983 */ /* 0x000ea20000300800 */
[----:B------:R-:W-:-:S02]  /*c6610*/  LOP3.LUT P6, RZ, R29, 0x8000, RZ, 0xc0, !PT ;  /* 0x000080001dff7812 */ /* 0x000fc400078cc0ff */
[C---:B------:R-:W-:Y:S01]  /*c6620*/  LOP3.LUT P3, RZ, R29.reuse, 0x2000, RZ, 0xc0, !PT ;  /* 0x000020001dff7812 */ /* 0x040fe2000786c0ff */
[----:B------:R-:W5:Y:S01]  /*c6630*/  LDL.LU.64 R8, [R1+0x1080] ;  /* 0x0010800001087983 */ /* 0x000f620000300a00 */
[----:B------:R-:W-:-:S09]  /*c6640*/  LOP3.LUT P4, RZ, R29, 0x1000, RZ, 0xc0, !PT ;  /* 0x000010001dff7812 */ /* 0x000fd2000788c0ff */
[----:B------:R0:W-:Y:S04]  /*c6650*/  @P6 STG.E.U8 desc[UR6][R20.64], R26 ;  /* 0x0000001a14006986 */ /* 0x0001e8000c101106 */
[----:B0-----:R-:W5:Y:S04]  /*c6660*/  LDL.LU.64 R20, [R1+0x1078] ;  /* 0x0010780001147983 */ /* 0x001f680000300a00 */
[----:B------:R-:W5:Y:S01]  /*c6670*/  LDL.LU R17, [R1+0x18c] ;  /* 0x00018c0001117983 */ /* 0x000f620000300800 */
[----:B------:R-:W-:Y:S02]  /*c6680*/  LOP3.LUT R24, R24, 0xffdfffff, RZ, 0xc0, !PT ;  /* 0xffdfffff18187812 */ /* 0x000fe400078ec0ff */
[----:B--2---:R-:W-:-:S05]  /*c6690*/  PRMT R26, R16, 0x7770, RZ ;  /* 0x00007770101a7816 */ /* 0x004fca00000000ff */
[----:B---3--:R0:W-:Y:S02]  /*c66a0*/  @P3 STG.E.U8 desc[UR6][R6.64], R26 ;  /* 0x0000001a06003986 */ /* 0x0081e4000c101106 */
[----:B0-----:R-:W-:Y:S02]  /*c66b0*/  PRMT R26, R16, 0x7771, RZ ;  /* 0x00007771101a7816 */ /* 0x001fe400000000ff */
[----:B------:R-:W2:Y:S04]  /*c66c0*/  LDL.LU.64 R6, [R1+0x1070] ;  /* 0x0010700001067983 */ /* 0x000ea80000300a00 */
[----:B----4-:R0:W-:Y:S04]  /*c66d0*/  @P4 STG.E.U8 desc[UR6][R4.64], R26 ;  /* 0x0000001a04004986 */ /* 0x0101e8000c101106 */
[----:B0-----:R-:W3:Y:S04]  /*c66e0*/  LDL.LU.64 R4, [R1+0x1068] ;  /* 0x0010680001047983 */ /* 0x001ee80000300a00 */
[----:B------:R-:W4:Y:S01]  /*c66f0*/  LDL.LU R3, [R1+0x170] ;  /* 0x0001700001037983 */ /* 0x000f220000300800 */
        /* <DEDUP_REMOVED lines=15> */
[----:B------:R-:W-:Y:S02]  /*c67f0*/  LOP3.LUT R24, R24, 0xfbffffff, RZ, 0xc0, !PT ;  /* 0xfbffffff18187812 */ /* 0x000fe400078ec0ff */
[----:B------:R-:W-:-:S09]  /*c6800*/  LOP3.LUT P5, RZ, R29, 0x400, RZ, 0xc0, !PT ;  /* 0x000004001dff7812 */ /* 0x000fd200078ac0ff */
[----:B------:R-:W-:Y:S02]  /*c6810*/  @P1 LOP3.LUT R24, R24, 0x4000000, RZ, 0xfc, !PT ;  /* 0x0400000018181812 */ /* 0x000fe400078efcff */
[C---:B------:R-:W-:Y:S02]  /*c6820*/  LOP3.LUT P1, RZ, R29.reuse, 0x4, RZ, 0xc0, !PT ;  /* 0x000000041dff7812 */ /* 0x040fe4000782c0ff */
[----:B------:R-:W-:Y:S02]  /*c6830*/  LOP3.LUT R24, R24, 0xf7ffffff, RZ, 0xc0, !PT ;  /* 0xf7ffffff18187812 */ /* 0x000fe400078ec0ff */
[----:B------:R-:W-:Y:S02]  /*c6840*/  LOP3.LUT P6, RZ, R29, 0x80, RZ, 0xc0, !PT ;  /* 0x000000801dff7812 */ /* 0x000fe400078cc0ff */
[----:B------:R-:W-:-:S07]  /*c6850*/  PRMT R26, R16, 0x7772, RZ ;  /* 0x00007772101a7816 */ /* 0x000fce00000000ff */
[----:B------:R-:W-:Y:S02]  /*c6860*/  @P1 LOP3.LUT R24, R24, 0x8000000, RZ, 0xfc, !PT ;  /* 0x0800000018181812 */ /* 0x000fe400078efcff */
[----:B------:R-:W-:Y:S01]  /*c6870*/  LOP3.LUT P1, RZ, R29, 0x10, RZ, 0xc0, !PT ;  /* 0x000000101dff7812 */ /* 0x000fe2000782c0ff */
[----:B-----5:R0:W-:Y:S01]  /*c6880*/  @P5 STG.E.U8 desc[UR6][R10.64], R26 ;  /* 0x0000001a0a005986 */ /* 0x0201e2000c101106 */
[----:B------:R-:W-:Y:S02]  /*c6890*/  LOP3.LUT R24, R24, 0xefffffff, RZ, 0xc0, !PT ;  /* 0xefffffff18187812 */ /* 0x000fe400078ec0ff */
[C---:B------:R-:W-:Y:S02]  /*c68a0*/  LOP3.LUT P2, RZ, R28.reuse, 0x100000, RZ, 0xc0, !PT ;  /* 0x001000001cff7812 */ /* 0x040fe4000784c0ff */
[----:B------:R-:W-:Y:S02]  /*c68b0*/  LOP3.LUT P0, RZ, R28, 0x40000, RZ, 0xc0, !PT ;  /* 0x000400001cff7812 */ /* 0x000fe4000780c0ff */
[----:B0-----:R-:W-:-:S05]  /*c68c0*/  PRMT R26, R16, 0x7773, RZ ;  /* 0x00007773101a7816 */ /* 0x001fca00000000ff */
[----:B------:R-:W-:Y:S02]  /*c68d0*/  @P1 LOP3.LUT R24, R24, 0x10000000, RZ, 0xfc, !PT ;  /* 0x1000000018181812 */ /* 0x000fe400078efcff */
[----:B------:R-:W-:Y:S01]  /*c68e0*/  LOP3.LUT P1, RZ, R29, 0x20, RZ, 0xc0, !PT ;  /* 0x000000201dff7812 */ /* 0x000fe2000782c0ff */
[----:B------:R-:W-:Y:S01]  /*c68f0*/  @P6 STG.E.U8 desc[UR6][R8.64], R26 ;  /* 0x0000001a08006986 */ /* 0x000fe2000c101106 */
[C---:B------:R-:W-:Y:S02]  /*c6900*/  LOP3.LUT P3, RZ, R28.reuse, 0x8000, RZ, 0xc0, !PT ;  /* 0x000080001cff7812 */ /* 0x040fe4000786c0ff */
[C---:B------:R-:W-:Y:S02]  /*c6910*/  LOP3.LUT P4, RZ, R28.reuse, 0x2000, RZ, 0xc0, !PT ;  /* 0x000020001cff7812 */ /* 0x040fe4000788c0ff */
[C---:B------:R-:W-:Y:S02]  /*c6920*/  LOP3.LUT P5, RZ, R28.reuse, 0x1000, RZ, 0xc0, !PT ;  /* 0x000010001cff7812 */ /* 0x040fe400078ac0ff */
[----:B------:R-:W-:Y:S01]  /*c6930*/  LOP3.LUT P6, RZ, R28, 0x400, RZ, 0xc0, !PT ;  /* 0x000004001cff7812 */ /* 0x000fe200078cc0ff */
[----:B----4-:R0:W-:Y:S04]  /*c6940*/  STL.64 [R1+0x31e0], R2 ;  /* 0x0031e00201007387 */ /* 0x0101e80000100a00 */
[----:B0-----:R-:W4:Y:S04]  /*c6950*/  LDL.LU.64 R2, [R1+0x1060] ;  /* 0x0010600001027983 */ /* 0x001f280000300a00 */
[----:B------:R0:W-:Y:S04]  /*c6960*/  STL.64 [R1+0x31c8], R28 ;  /* 0x0031c81c01007387 */ /* 0x0001e80000100a00 */
[----:B0-----:R-:W5:Y:S01]  /*c6970*/  LDL.LU.64 R28, [R1+0x1048] ;  /* 0x00104800011c7983 */ /* 0x001f620000300a00 */
[----:B------:R-:W-:-:S05]  /*c6980*/  PRMT R26, R17, 0x7770, RZ ;  /* 0x00007770111a7816 */ /* 0x000fca00000000ff */
[----:B------:R0:W-:Y:S01]  /*c6990*/  @P1 STG.E.U8 desc[UR6][R20.64], R26 ;  /* 0x0000001a14001986 */ /* 0x0001e2000c101106 */
[C---:B------:R-:W-:Y:S02]  /*c69a0*/  LOP3.LUT P1, RZ, R24.reuse, 0x10000000, RZ, 0xc0, !PT ;  /* 0x1000000018ff7812 */ /* 0x040fe4000782c0ff */
[----:B0-----:R-:W-:Y:S01]  /*c69b0*/  PRMT R26, R17, 0x7771, RZ ;  /* 0x00007771111a7816 */ /* 0x001fe200000000ff */
[----:B-----5:R0:W-:Y:S04]  /*c69c0*/  STL.64 [R1+0x31d0], R28 ;  /* 0x0031d01c01007387 */ /* 0x0201e80000100a00 */
[----:B0-----:R-:W5:Y:S06]  /*c69d0*/  LDL.LU.64 R28, [R1+0x1050] ;  /* 0x00105000011c7983 */ /* 0x001f6c0000300a00 */
[----:B--2---:R0:W-:Y:S01]  /*c69e0*/  @P1 STG.E.U8 desc[UR6][R6.64], R26 ;  /* 0x0000001a06001986 */ /* 0x0041e2000c101106 */
[----:B------:R-:W-:-:S02]  /*c69f0*/  LOP3.LUT P1, RZ, R24, 0x8000000, RZ, 0xc0, !PT ;  /* 0x0800000018ff7812 */ /* 0x000fc4000782c0ff */
[----:B0-----:R-:W-:-:S11]  /*c6a00*/  PRMT R26, R17, 0x7772, RZ ;  /* 0x00007772111a7816 */ /* 0x001fd600000000ff */
[----:B---3--:R0:W-:Y:S01]  /*c6a10*/  @P1 STG.E.U8 desc[UR6][R4.64], R26 ;  /* 0x0000001a04001986 */ /* 0x0081e2000c101106 */
[----:B------:R-:W-:Y:S02]  /*c6a20*/  LOP3.LUT P1, RZ, R24, 0x4000000, RZ, 0xc0, !PT ;  /* 0x0400000018ff7812 */ /* 0x000fe4000782c0ff */
[----:B0-----:R-:W-:-:S11]  /*c6a30*/  PRMT R26, R17, 0x7773, RZ ;  /* 0x00007773111a7816 */ /* 0x001fd600000000ff */
[----:B----4-:R-:W-:Y:S04]  /*c6a40*/  @P1 STG.E.U8 desc[UR6][R2.64], R26 ;  /* 0x0000001a02001986 */ /* 0x010fe8000c101106 */
[----:B-----5:R0:W-:Y:S04]  /*c6a50*/  STL.64 [R1+0x31d8], R28 ;  /* 0x0031d81c01007387 */ /* 0x0201e80000100a00 */
[----:B0-----:R-:W2:Y:S04]  /*c6a60*/  LDL.LU.64 R28, [R1+0x1058] ;  /* 0x00105800011c7983 */ /* 0x001ea80000300a00 */
[----:B------:R-:W3:Y:S04]  /*c6a70*/  LDL.LU.64 R20, [R1+0x1040] ;  /* 0x0010400001147983 */ /* 0x000ee80000300a00 */
[----:B------:R-:W4:Y:S04]  /*c6a80*/  LDL.LU.64 R22, [R1+0x1038] ;  /* 0x0010380001167983 */ /* 0x000f280000300a00 */
[----:B------:R-:W5:Y:S04]  /*c6a90*/  LDL.LU.64 R14, [R1+0x1030] ;  /* 0x00103000010e7983 */ /* 0x000f680000300a00 */
[----:B------:R-:W5:Y:S04]  /*c6aa0*/  LDL.LU R13, [R1+0x178] ;  /* 0x00017800010d7983 */ /* 0x000f680000300800 */
[----:B------:R-:W5:Y:S04]  /*c6ab0*/  LDL.LU.64 R10, [R1+0x1028] ;  /* 0x00102800010a7983 */ /* 0x000f680000300a00 */
[----:B------:R-:W5:Y:S04]  /*c6ac0*/  LDL.LU.64 R8, [R1+0x1020] ;  /* 0x0010200001087983 */ /* 0x000f680000300a00 */
[----:B------:R-:W5:Y:S04]  /*c6ad0*/  LDL.LU.64 R6, [R1+0x1018] ;  /* 0x0010180001067983 */ /* 0x000f680000300a00 */
[----:B------:R-:W5:Y:S04]  /*c6ae0*/  LDL.LU.64 R4, [R1+0x1010] ;  /* 0x0010100001047983 */ /* 0x000f680000300a00 */
[----:B------:R-:W5:Y:S04]  /*c6af0*/  LDL.LU.64 R16, [R1+0x1008] ;  /* 0x0010080001107983 */ /* 0x000f680000300a00 */
[----:B------:R-:W2:Y:S01]  /*c6b00*/  LDL.LU.64 R2, [R1+0x31e0] ;  /* 0x0031e00001027983 */ /* 0x000ea20000300a00 */
[----:B------:R-:W-:-:S02]  /*c6b10*/  LOP3.LUT P1, RZ, R24, 0x2000000, RZ, 0xc0, !PT ;  /* 0x0200000018ff7812 */ /* 0x000fc4000782c0ff */
[----:B--2---:R-:W-:-:S11]  /*c6b20*/  PRMT R26, R3, 0x7770, RZ ;  /* 0x00007770031a7816 */ /* 0x004fd600000000ff */
[----:B------:R0:W-:Y:S04]  /*c6b30*/  @P1 STG.E.U8 desc[UR6][R28.64], R26 ;  /* 0x0000001a1c001986 */ /* 0x0001e8000c101106 */
[----:B0-----:R-:W2:Y:S01]  /*c6b40*/  LDL.LU.64 R28, [R1+0x31d8] ;  /* 0x0031d800011c7983 */ /* 0x001ea20000300a00 */
[----:B------:R-:W-:Y:S02]  /*c6b50*/  LOP3.LUT P1, RZ, R24, 0x1000000, RZ, 0xc0, !PT ;  /* 0x0100000018ff7812 */ /* 0x000fe4000782c0ff */
[----:B------:R-:W-:-:S11]  /*c6b60*/  PRMT R26, R3, 0x7771, RZ ;  /* 0x00007771031a7816 */ /* 0x000fd600000000ff */
[----:B--2---:R0:W-:Y:S04]  /*c6b70*/  @P1 STG.E.U8 desc[UR6][R28.64], R26 ;  /* 0x0000001a1c001986 */ /* 0x0041e8000c101106 */
[----:B0-----:R-:W2:Y:S01]  /*c6b80*/  LDL.LU.64 R28, [R1+0x31d0] ;  /* 0x0031d000011c7983 */ /* 0x001ea20000300a00 */
[----:B------:R-:W-:Y:S02]  /*c6b90*/  LOP3.LUT P1, RZ, R24, 0x800000, RZ, 0xc0, !PT ;  /* 0x0080000018ff7812 */ /* 0x000fe4000782c0ff */
[----:B------:R-:W-:-:S11]  /*c6ba0*/  PRMT R26, R3, 0x7772, RZ ;  /* 0x00007772031a7816 */ /* 0x000fd600000000ff */
[----:B--2---:R0:W-:Y:S01]  /*c6bb0*/  @P1 STG.E.U8 desc[UR6][R28.64], R26 ;  /* 0x0000001a1c001986 */ /* 0x0041e2000c101106 */
[C---:B------:R-:W-:Y:S02]  /*c6bc0*/  LOP3.LUT P1, RZ, R24.reuse, 0x400000, RZ, 0xc0, !PT ;  /* 0x0040000018ff7812 */ /* 0x040fe4000782c0ff */
[----:B0-----:R-:W-:Y:S01]  /*c6bd0*/  PRMT R26, R3, 0x7773, RZ ;  /* 0x00007773031a7816 */ /* 0x001fe200000000ff */
[----:B------:R-:W2:Y:S10]  /*c6be0*/  LDL.LU.64 R28, [R1+0x31c8] ;  /* 0x0031c800011c7983 */ /* 0x000eb40000300a00 */
[----:B---3--:R0:W-:Y:S04]  /*c6bf0*/  @P1 STG.E.U8 desc[UR6][R20.64], R26 ;  /* 0x0000001a14001986 */ /* 0x0081e8000c101106 */
[----:B0-----:R-:W3:Y:S01]  /*c6c00*/  LDL.LU.64 R20, [R1+0x31c0] ;  /* 0x0031c00001147983 */ /* 0x001ee20000300a00 */
[----:B------:R-:W-:-:S02]  /*c6c10*/  LOP3.LUT P1, RZ, R24, 0x200000, RZ, 0xc0, !PT ;  /* 0x0020000018ff7812 */ /* 0x000fc4000782c0ff */
[----:B---3--:R-:W-:-:S11]  /*c6c20*/  PRMT R26, R21, 0x7770, RZ ;  /* 0x00007770151a7816 */ /* 0x008fd600000000ff */
[----:B----4-:R0:W-:Y:S02]  /*c6c30*/  @P1 STG.E.U8 desc[UR6][R22.64], R26 ;  /* 0x0000001a16001986 */ /* 0x0101e4000c101106 */
[----:B0-----:R-:W-:-:S05]  /*c6c40*/  PRMT R26, R21, 0x7771, RZ ;  /* 0x00007771151a7816 */ /* 0x001fca00000000ff */
[----:B-----5:R0:W-:Y:S02]  /*c6c50*/  @P2 STG.E.U8 desc[UR6][R14.64], R26 ;  /* 0x0000001a0e002986 */ /* 0x0201e4000c101106 */
[----:B0-----:R-:W-:-:S05]  /*c6c60*/  PRMT R26, R21, 0x7772, RZ ;  /* 0x00007772151a7816 */ /* 0x001fca00000000ff */
[----:B------:R0:W-:Y:S02]  /*c6c70*/  @P0 STG.E.U8 desc[UR6][R10.64], R26 ;  /* 0x0000001a0a000986 */ /* 0x0001e4000c101106 */
[----:B0-----:R-:W-:Y:S02]  /*c6c80*/  PRMT R26, R21, 0x7773, RZ ;  /* 0x00007773151a7816 */ /* 0x001fe400000000ff */
[----:B------:R-:W3:Y:S04]  /*c6c90*/  LDL.LU R21, [R1+0x31b8] ;  /* 0x0031b80001157983 */ /* 0x000ee80000300800 */
[----:B------:R0:W-:Y:S02]  /*c6ca0*/  @P3 STG.E.U8 desc[UR6][R8.64], R26 ;  /* 0x0000001a08003986 */ /* 0x0001e4000c101106 */
[----:B0-----:R-:W-:-:S05]  /*c6cb0*/  PRMT R26, R13, 0x7770, RZ ;  /* 0x000077700d1a7816 */ /* 0x001fca00000000ff */
[----:B------:R0:W-:Y:S02]  /*c6cc0*/  @P4 STG.E.U8 desc[UR6][R6.64], R26 ;  /* 0x0000001a06004986 */ /* 0x0001e4000c101106 */
[----:B0-----:R-:W-:-:S05]  /*c6cd0*/  PRMT R26, R13, 0x7771, RZ ;  /* 0x000077710d1a7816 */ /* 0x001fca00000000ff */
[----:B------:R0:W-:Y:S02]  /*c6ce0*/  @P5 STG.E.U8 desc[UR6][R4.64], R26 ;  /* 0x0000001a04005986 */ /* 0x0001e4000c101106 */
[----:B0-----:R-:W-:Y:S02]  /*c6cf0*/  PRMT R26, R13, 0x7772, RZ ;  /* 0x000077720d1a7816 */ /* 0x001fe400000000ff */
[----:B------:R-:W4:Y:S04]  /*c6d00*/  LDL.LU.64 R4, [R1+0x1000] ;  /* 0x0010000001047983 */ /* 0x000f280000300a00 */
[----:B------:R0:W-:Y:S04]  /*c6d10*/  @P6 STG.E.U8 desc[UR6][R16.64], R26 ;  /* 0x0000001a10006986 */ /* 0x0001e8000c101106 */
[----:B------:R-:W5:Y:S04]  /*c6d20*/  LDL.LU.64 R10, [R1+0xff8] ;  /* 0x000ff800010a7983 */ /* 0x000f680000300a00 */
[----:B0-----:R-:W5:Y:S04]  /*c6d30*/  LDL.LU.64 R16, [R1+0xff0] ;  /* 0x000ff00001107983 */ /* 0x001f680000300a00 */
[----:B------:R-:W5:Y:S04]  /*c6d40*/  LDL.LU.64 R8, [R1+0xfe8] ;  /* 0x000fe80001087983 */ /* 0x000f680000300a00 */
[----:B------:R-:W5:Y:S01]  /*c6d50*/  LDL.LU R3, [R1+0x17c] ;  /* 0x00017c0001037983 */ /* 0x000f620000300800 */
[----:B--2---:R-:W-:-:S02]  /*c6d60*/  LOP3.LUT P1, RZ, R28, 0x100, RZ, 0xc0, !PT ;  /* 0x000001001cff7812 */ /* 0x004fc4000782c0ff */
[----:B------:R-:W-:Y:S01]  /*c6d70*/  LOP3.LUT R24, R24, 0xffffdfff, RZ, 0xc0, !PT ;  /* 0xffffdfff18187812 */ /* 0x000fe200078ec0ff */
[----:B------:R-:W2:Y:S01]  /*c6d80*/  LDL.LU.64 R6, [R1+0xfe0] ;  /* 0x000fe00001067983 */ /* 0x000ea20000300a00 */
[C---:B------:R-:W-:Y:S02]  /*c6d90*/  LOP3.LUT P3, RZ, R28.reuse, 0x80, RZ, 0xc0, !PT ;  /* 0x000000801cff7812 */ /* 0x040fe4000786c0ff */
[----:B------:R-:W-:Y:S01]  /*c6da0*/  LOP3.LUT P4, RZ, R28, 0x20, RZ, 0xc0, !PT ;  /* 0x000000201cff7812 */ /* 0x000fe2000788c0ff */
[----:B------:R-:W2:Y:S06]  /*c6db0*/  LDL.LU R27, [R1+0x160] ;  /* 0x00016000011b7983 */ /* 0x000eac0000300800 */
[----:B------:R-:W-:-:S02]  /*c6dc0*/  @P1 LOP3.LUT R24, R24, 0x2000, RZ, 0xfc, !PT ;  /* 0x0000200018181812 */ /* 0x000fc400078efcff */
[----:B------:R-:W-:Y:S02]  /*c6dd0*/  LOP3.LUT P1, RZ, R28, 0x40, RZ, 0xc0, !PT ;  /* 0x000000401cff7812 */ /* 0x000fe4000782c0ff */
[----:B------:R-:W-:Y:S02]  /*c6de0*/  LOP3.LUT R24, R24, 0xffffbfff, RZ, 0xc0, !PT ;  /* 0xffffbfff18187812 */ /* 0x000fe400078ec0ff */
[----:B------:R-:W-:-:S09]  /*c6df0*/  PRMT R26, R13, 0x7773, RZ ;  /* 0x000077730d1a7816 */ /* 0x000fd200000000ff */
[----:B------:R-:W-:Y:S02]  /*c6e00*/  @P1 LOP3.LUT R24, R24, 0x4000, RZ, 0xfc, !PT ;  /* 0x0000400018181812 */ /* 0x000fe400078efcff */
[C---:B------:R-:W-:Y:S02]  /*c6e10*/  LOP3.LUT P1, RZ, R28.reuse, 0x8, RZ, 0xc0, !PT ;  /* 0x000000081cff7812 */ /* 0x040fe4000782c0ff */
[----:B------:R-:W-:Y:S02]  /*c6e20*/  LOP3.LUT P5, RZ, R28, 0x10, RZ, 0xc0, !PT ;  /* 0x000000101cff7812 */ /* 0x000fe400078ac0ff */
[----:B------:R-:W-:Y:S02]  /*c6e30*/  LOP3.LUT R24, R24, 0xffff7fff, RZ, 0xc0, !PT ;  /* 0xffff7fff18187812 */ /* 0x000fe400078ec0ff */
[----:B------:R-:W-:-:S07]  /*c6e40*/  LOP3.LUT P6, RZ, R28, 0x4, RZ, 0xc0, !PT ;  /* 0x000000041cff7812 */ /* 0x000fce00078cc0ff */
[----:B------:R-:W-:Y:S02]  /*c6e50*/  @P1 LOP3.LUT R24, R24, 0x8000, RZ, 0xfc, !PT ;  /* 0x0000800018181812 */ /* 0x000fe400078efcff */
[----:B------:R-:W-:Y:S02]  /*c6e60*/  LOP3.LUT P1, RZ, R28, 0x2, RZ, 0xc0, !PT ;  /* 0x000000021cff7812 */ /* 0x000fe4000782c0ff */
[----:B------:R-:W-:Y:S02]  /*c6e70*/  LOP3.LUT R24, R24, 0xfffeffff, RZ, 0xc0, !PT ;  /* 0xfffeffff18187812 */ /* 0x000fe400078ec0ff */
[C---:B------:R-:W-:Y:S02]  /*c6e80*/  LOP3.LUT P2, RZ, R28.reuse, 0x200, RZ, 0xc0, !PT ;  /* 0x000002001cff7812 */ /* 0x040fe4000784c0ff */
[----:B------:R-:W-:-:S07]  /*c6e90*/  LOP3.LUT P0, RZ, R28, 0x800, RZ, 0xc0, !PT ;  /* 0x000008001cff7812 */ /* 0x000fce000780c0ff */
[----:B------:R-:W-:Y:S02]  /*c6ea0*/  @P1 LOP3.LUT R24, R24, 0x10000, RZ, 0xfc, !PT ;  /* 0x0001000018181812 */ /* 0x000fe400078efcff */
[C---:B------:R-:W-:Y:S01]  /*c6eb0*/  LOP3.LUT P1, RZ, R28.reuse, 0x1, RZ, 0xc0, !PT ;  /* 0x000000011cff7812 */ /* 0x040fe2000782c0ff */
[----:B---3--:R-:W-:Y:S04]  /*c6ec0*/  STL.64 [R1+0x30f8], R20 ;  /* 0x0030f81401007387 */ /* 0x008fe80000100a00 */
[----:B----4-:R0:W-:Y:S01]  /*c6ed0*/  @P3 STG.E.U8 desc[UR6][R4.64], R26 ;  /* 0x0000001a04003986 */ /* 0x0101e2000c101106 */
[----:B------:R-:W-:-:S03]  /*c6ee0*/  LOP3.LUT P3, RZ, R28, 0x4000, RZ, 0xc0, !PT ;  /* 0x000040001cff7812 */ /* 0x000fc6000786c0ff */
[----:B0-----:R-:W3:Y:S01]  /*c6ef0*/  LDL.LU.64 R4, [R1+0xfd8] ;  /* 0x000fd80001047983 */ /* 0x001ee20000300a00 */
[----:B-----5:R-:W-:-:S05]  /*c6f00*/  PRMT R26, R3, 0x7770, RZ ;  /* 0x00007770031a7816 */ /* 0x020fca00000000ff */
[----:B------:R0:W-:Y:S02]  /*c6f10*/  @P4 STG.E.U8 desc[UR6][R10.64], R26 ;  /* 0x0000001a0a004986 */ /* 0x0001e4000c101106 */
[----:B0-----:R-:W-:-:S05]  /*c6f20*/  PRMT R26, R3, 0x7771, RZ ;  /* 0x00007771031a7816 */ /* 0x001fca00000000ff */
[----:B------:R0:W-:Y:S01]  /*c6f30*/  @P5 STG.E.U8 desc[UR6][R16.64], R26 ;  /* 0x0000001a10005986 */ /* 0x0001e2000c101106 */
[C---:B------:R-:W-:Y:S02]  /*c6f40*/  LOP3.LUT P4, RZ, R28.reuse, 0x10000, RZ, 0xc0, !PT ;  /* 0x000100001cff7812 */ /* 0x040fe4000788c0ff */
[C---:B------:R-:W-:Y:S02]  /*c6f50*/  LOP3.LUT P5, RZ, R28.reuse, 0x20000, RZ, 0xc0, !PT ;  /* 0x000200001cff7812 */ /* 0x040fe400078ac0ff */
[----:B0-----:R-:W-:Y:S01]  /*c6f60*/  PRMT R26, R3, 0x7772, RZ ;  /* 0x00007772031a7816 */ /* 0x001fe200000000ff */
[----:B------:R-:W4:Y:S04]  /*c6f70*/  LDL.LU.64 R16, [R1+0xfd0] ;  /* 0x000fd00001107983 */ /* 0x000f280000300a00 */
[----:B------:R-:W5:Y:S04]  /*c6f80*/  LDL.LU R12, [R1+0x164] ;  /* 0x00016400010c7983 */ /* 0x000f680000300800 */
[----:B------:R-:W-:Y:S01]  /*c6f90*/  @P6 STG.E.U8 desc[UR6][R8.64], R26 ;  /* 0x0000001a08006986 */ /* 0x000fe2000c101106 */
[----:B------:R-:W-:-:S03]  /*c6fa0*/  LOP3.LUT P6, RZ, R28, 0x80000, RZ, 0xc0, !PT ;  /* 0x000800001cff7812 */ /* 0x000fc600078cc0ff */
[----:B------:R0:W-:Y:S04]  /*c6fb0*/  STL.64 [R1+0x3198], R28 ;  /* 0x0031981c01007387 */ /* 0x0001e80000100a00 */
[----:B0-----:R-:W2:Y:S04]  /*c6fc0*/  LDL.LU.64 R28, [R1+0xfb0] ;  /* 0x000fb000011c7983 */ /* 0x001ea80000300a00 */
[----:B--2---:R0:W-:Y:S04]  /*c6fd0*/  STL.64 [R1+0x31a0], R28 ;  /* 0x0031a01c01007387 */ /* 0x0041e80000100a00 */
[----:B0-----:R-:W2:Y:S04]  /*c6fe0*/  LDL.LU.64 R28, [R1+0xfb8] ;  /* 0x000fb800011c7983 */ /* 0x001ea80000300a00 */
[----:B--2---:R0:W-:Y:S04]  /*c6ff0*/  STL.64 [R1+0x31a8], R28 ;  /* 0x0031a81c01007387 */ /* 0x0041e80000100a00 */
[----:B0-----:R-:W2:Y:S01]  /*c7000*/  LDL.LU.64 R28, [R1+0xfc0] ;  /* 0x000fc000011c7983 */ /* 0x001ea20000300a00 */
[----:B------:R-:W-:-:S04]  /*c7010*/  LOP3.LUT R24, R24, 0xfffdffff, RZ, 0xc0, !PT ;  /* 0xfffdffff18187812 */ /* 0x000fc800078ec0ff */
        /* <DEDUP_REMOVED lines=9> */
[----:B------:R-:W-:-:S09]  /*c70b0*/  PRMT R26, R3, 0x7773, RZ ;  /* 0x00007773031a7816 */ /* 0x000fd200000000ff */
[----:B------:R-:W-:Y:S02]  /*c70c0*/  @P1 LOP3.LUT R24, R24, 0x100000, RZ, 0xfc, !PT ;  /* 0x0010000018181812 */ /* 0x000fe400078efcff */
[----:B------:R-:W-:Y:S01]  /*c70d0*/  LOP3.LUT P1, RZ, R21, 0x80000000, RZ, 0xc0, !PT ;  /* 0x8000000015ff7812 */ /* 0x000fe2000782c0ff */
[----:B--2---:R0:W-:Y:S04]  /*c70e0*/  STL.64 [R1+0x31b0], R28 ;  /* 0x0031b01c01007387 */ /* 0x0041e80000100a00 */
[----:B0-----:R-:W2:Y:S08]  /*c70f0*/  LDL.LU.64 R28, [R1+0xfc8] ;  /* 0x000fc800011c7983 */ /* 0x001eb00000300a00 */
[----:B------:R0:W-:Y:S01]  /*c7100*/  @P1 STG.E.U8 desc[UR6][R6.64], R26 ;  /* 0x0000001a06001986 */ /* 0x0001e2000c101106 */
[----:B------:R-:W-:-:S03]  /*c7110*/  LOP3.LUT P1, RZ, R24, 0x100000, RZ, 0xc0, !PT ;  /* 0x0010000018ff7812 */ /* 0x000fc6000782c0ff */
[----:B------:R-:W5:Y:S04]  /*c7120*/  LDL.LU.64 R20, [R1+0xfa8] ;  /* 0x000fa80001147983 */ /* 0x000f680000300a00 */
[----:B------:R-:W5:Y:S01]  /*c7130*/  LDL.LU.64 R22, [R1+0xfa0] ;  /* 0x000fa00001167983 */ /* 0x000f620000300a00 */
[----:B0-----:R-:W-:-:S03]  /*c7140*/  PRMT R26, R27, 0x7770, RZ ;  /* 0x000077701b1a7816 */ /* 0x001fc600000000ff */
[----:B------:R-:W5:Y:S04]  /*c7150*/  LDL.LU.64 R14, [R1+0xf98] ;  /* 0x000f9800010e7983 */ /* 0x000f680000300a00 */
[----:B---3--:R0:W-:Y:S01]  /*c7160*/  @P1 STG.E.U8 desc[UR6][R4.64], R26 ;  /* 0x0000001a04001986 */ /* 0x0081e2000c101106 */
[----:B------:R-:W-:-:S03]  /*c7170*/  LOP3.LUT P1, RZ, R24, 0x80000, RZ, 0xc0, !PT ;  /* 0x0008000018ff7812 */ /* 0x000fc6000782c0ff */
[----:B------:R-:W3:Y:S04]  /*c7180*/  LDL.LU R3, [R1+0x168] ;  /* 0x0001680001037983 */ /* 0x000ee80000300800 */
[----:B------:R-:W3:Y:S01]  /*c7190*/  LDL.LU R13, [R1+0x16c] ;  /* 0x00016c00010d7983 */ /* 0x000ee20000300800 */
[----:B0-----:R-:W-:-:S03]  /*c71a0*/  PRMT R26, R27, 0x7771, RZ ;  /* 0x000077711b1a7816 */ /* 0x001fc600000000ff */
[----:B------:R-:W3:Y:S04]  /*c71b0*/  LDL.LU.64 R10, [R1+0xf90] ;  /* 0x000f9000010a7983 */ /* 0x000ee80000300a00 */
[----:B----4-:R0:W-:Y:S01]  /*c71c0*/  @P1 STG.E.U8 desc[UR6][R16.64], R26 ;  /* 0x0000001a10001986 */ /* 0x0101e2000c101106 */
[----:B------:R-:W-:-:S03]  /*c71d0*/  LOP3.LUT P1, RZ, R24, 0x40000, RZ, 0xc0, !PT ;  /* 0x0004000018ff7812 */ /* 0x000fc6000782c0ff */
[----:B------:R-:W4:Y:S04]  /*c71e0*/  LDL.LU.64 R8, [R1+0xf88] ;  /* 0x000f880001087983 */ /* 0x000f280000300a00 */
[----:B------:R-:W4:Y:S01]  /*c71f0*/  LDL.LU.64 R6, [R1+0xf80] ;  /* 0x000f800001067983 */ /* 0x000f220000300a00 */
[----:B0-----:R-:W-:-:S03]  /*c7200*/  PRMT R26, R27, 0x7772, RZ ;  /* 0x000077721b1a7816 */ /* 0x001fc600000000ff */
[----:B------:R-:W4:Y:S04]  /*c7210*/  LDL.LU.64 R4, [R1+0xf78] ;  /* 0x000f780001047983 */ /* 0x000f280000300a00 */
[----:B------:R-:W4:Y:S04]  /*c7220*/  LDL.LU.64 R16, [R1+0xf70] ;  /* 0x000f700001107983 */ /* 0x000f280000300a00 */
[----:B--2---:R0:W-:Y:S04]  /*c7230*/  @P1 STG.E.U8 desc[UR6][R28.64], R26 ;  /* 0x0000001a1c001986 */ /* 0x0041e8000c101106 */
[----:B0-----:R-:W2:Y:S01]  /*c7240*/  LDL.LU.64 R28, [R1+0x31b0] ;  /* 0x0031b000011c7983 */ /* 0x001ea20000300a00 */
[----:B------:R-:W-:-:S02]  /*c7250*/  LOP3.LUT P1, RZ, R24, 0x20000, RZ, 0xc0, !PT ;  /* 0x0002000018ff7812 */ /* 0x000fc4000782c0ff */
[----:B------:R-:W-:-:S11]  /*c7260*/  PRMT R26, R27, 0x7773, RZ ;  /* 0x000077731b1a7816 */ /* 0x000fd600000000ff */
[----:B--2---:R0:W-:Y:S04]  /*c7270*/  @P1 STG.E.U8 desc[UR6][R28.64], R26 ;  /* 0x0000001a1c001986 */ /* 0x0041e8000c101106 */
[----:B0-----:R-:W2:Y:S01]  /*c7280*/  LDL.LU.64 R28, [R1+0x31a8] ;  /* 0x0031a800011c7983 */ /* 0x001ea20000300a00 */
[----:B------:R-:W-:Y:S02]  /*c7290*/  LOP3.LUT P1, RZ, R24, 0x10000, RZ, 0xc0, !PT ;  /* 0x0001000018ff7812 */ /* 0x000fe4000782c0ff */
[----:B-----5:R-:W-:-:S11]  /*c72a0*/  PRMT R26, R12, 0x7770, RZ ;  /* 0x000077700c1a7816 */ /* 0x020fd600000000ff */
[----:B--2---:R0:W-:Y:S04]  /*c72b0*/  @P1 STG.E.U8 desc[UR6][R28.64], R26 ;  /* 0x0000001a1c001986 */ /* 0x0041e8000c101106 */
[----:B0-----:R-:W2:Y:S01]  /*c72c0*/  LDL.LU.64 R28, [R1+0x31a0] ;  /* 0x0031a000011c7983 */ /* 0x001ea20000300a00 */
[----:B------:R-:W-:Y:S02]  /*c72d0*/  LOP3.LUT P1, RZ, R24, 0x8000, RZ, 0xc0, !PT ;  /* 0x0000800018ff7812 */ /* 0x000fe4000782c0ff */
[----:B------:R-:W-:-:S11]  /*c72e0*/  PRMT R26, R12, 0x7771, RZ ;  /* 0x000077710c1a7816 */ /* 0x000fd600000000ff */
[----:B--2---:R0:W-:Y:S04]  /*c72f0*/  @P1 STG.E.U8 desc[UR6][R28.64], R26 ;  /* 0x0000001a1c001986 */ /* 0x0041e8000c101106 */
[----:B0-----:R-:W2:Y:S01]  /*c7300*/  LDL.LU.64 R28, [R1+0x3198] ;  /* 0x00319800011c7983 */ /* 0x001ea20000300a00 */
[----:B------:R-:W-:Y:S02]  /*c7310*/  LOP3.LUT P1, RZ, R24, 0x4000, RZ, 0xc0, !PT ;  /* 0x0000400018ff7812 */ /* 0x000fe4000782c0ff */
[----:B------:R-:W-:-:S11]  /*c7320*/  PRMT R26, R12, 0x7772, RZ ;  /* 0x000077720c1a7816 */ /* 0x000fd600000000ff */
[----:B------:R0:W-:Y:S01]  /*c7330*/  @P1 STG.E.U8 desc[UR6][R20.64], R26 ;  /* 0x0000001a14001986 */ /* 0x0001e2000c101106 */
[----:B------:R-:W-:Y:S02]  /*c7340*/  LOP3.LUT P1, RZ, R24, 0x2000, RZ, 0xc0, !PT ;  /* 0x0000200018ff7812 */ /* 0x000fe4000782c0ff */
[----:B0-----:R-:W-:-:S11]  /*c7350*/  PRMT R26, R12, 0x7773, RZ ;  /* 0x000077730c1a7816 */ /* 0x001fd600000000ff */
[----:B------:R3:W-:Y:S02]  /*c7360*/  @P1 STG.E.U8 desc[UR6][R22.64], R26 ;  /* 0x0000001a16001986 */ /* 0x0007e4000c101106 */
[----:B---3--:R-:W-:-:S05]  /*c7370*/  PRMT R26, R3, 0x7770, RZ ;  /* 0x00007770031a7816 */ /* 0x008fca00000000ff */
[----:B------:R0:W-:Y:S02]  /*c7380*/  @P2 STG.E.U8 desc[UR6][R14.64], R26 ;  /* 0x0000001a0e002986 */ /* 0x0001e4000c101106 */
[----:B0-----:R-:W-:-:S05]  /*c7390*/  PRMT R26, R3, 0x7771, RZ ;  /* 0x00007771031a7816 */ /* 0x001fca00000000ff */
[----:B------:R0:W-:Y:S02]  /*c73a0*/  @P0 STG.E.U8 desc[UR6][R10.64], R26 ;  /* 0x0000001a0a000986 */ /* 0x0001e4000c101106 */
[----:B0-----:R-:W-:-:S05]  /*c73b0*/  PRMT R26, R3, 0x7772, RZ ;  /* 0x00007772031a7816 */ /* 0x001fca00000000ff */
[----:B----4-:R0:W-:Y:S02]  /*c73c0*/  @P3 STG.E.U8 desc[UR6][R8.64], R26 ;  /* 0x0000001a08003986 */ /* 0x0101e4000c101106 */
[----:B0-----:R-:W-:-:S05]  /*c73d0*/  PRMT R26, R3, 0x7773, RZ ;  /* 0x00007773031a7816 */ /* 0x001fca00000000ff */
[----:B------:R0:W-:Y:S02]  /*c73e0*/  @P4 STG.E.U8 desc[UR6][R6.64], R26 ;  /* 0x0000001a06004986 */ /* 0x0001e4000c101106 */
[----:B0-----:R-:W-:-:S05]  /*c73f0*/  PRMT R26, R13, 0x7770, RZ ;  /* 0x000077700d1a7816 */ /* 0x001fca00000000ff */
[----:B------:R0:W-:Y:S01]  /*c7400*/  @P5 STG.E.U8 desc[UR6][R4.64], R26 ;  /* 0x0000001a04005986 */ /* 0x0001e2000c101106 */
[----:B------:R-:W-:Y:S01]  /*c7410*/  IMAD.MOV.U32 R3, RZ, RZ, R18 ;  /* 0x000000ffff037224 */ /* 0x000fe200078e0012 */
[----:B0-----:R-:W-:Y:S02]  /*c7420*/  PRMT R26, R13, 0x7771, RZ ;  /* 0x000077710d1a7816 */ /* 0x001fe400000000ff */
[----:B------:R-:W3:Y:S04]  /*c7430*/  LDL.LU.64 R4, [R1+0xf68] ;  /* 0x000f680001047983 */ /* 0x000ee80000300a00 */
[----:B------:R0:W-:Y:S04]  /*c7440*/  @P6 STG.E.U8 desc[UR6][R16.64], R26 ;  /* 0x0000001a10006986 */ /* 0x0001e8000c101106 */
[----:B------:R-:W4:Y:S04]  /*c7450*/  LDL.LU.64 R6, [R1+0xf60] ;  /* 0x000f600001067983 */ /* 0x000f280000300a00 */
[----:B0-----:R-:W5:Y:S04]  /*c7460*/  LDL.LU.64 R16, [R1+0xf58] ;  /* 0x000f580001107983 */ /* 0x001f680000300a00 */
[----:B------:R-:W5:Y:S04]  /*c7470*/  LDL.LU.64 R10, [R1+0xf50] ;  /* 0x000f5000010a7983 */ /* 0x000f680000300a00 */
[----:B------:R-:W5:Y:S04]  /*c7480*/  LDL.LU.64 R8, [R1+0xf48] ;  /* 0x000f480001087983 */ /* 0x000f680000300a00 */
[----:B------:R-:W5:Y:S01]  /*c7490*/  LDL.LU R18, [R1+0x150] ;  /* 0x0001500001127983 */ /* 0x000f620000300800 */
[----:B------:R-:W-:-:S02]  /*c74a0*/  LOP3.LUT R24, R24, 0xffffffdf, RZ, 0xc0, !PT ;  /* 0xffffffdf18187812 */ /* 0x000fc400078ec0ff */
[----:B------:R-:W-:Y:S02]  /*c74b0*/  PRMT R26, R13, 0x7772, RZ ;  /* 0x000077720d1a7816 */ /* 0x000fe400000000ff */
[----:B--2---:R-:W-:-:S13]  /*c74c0*/  LOP3.LUT P1, RZ, R29, 0x4000, RZ, 0xc0, !PT ;  /* 0x000040001dff7812 */ /* 0x004fda000782c0ff */
        /* <DEDUP_REMOVED lines=15> */
[C---:B------:R-:W-:Y:S02]  /*c75c0*/  LOP3.LUT P3, RZ, R28.reuse, 0x400000, RZ, 0xc0, !PT ;  /* 0x004000001cff7812 */ /* 0x040fe4000786c0ff */
[----:B------:R-:W-:-:S07]  /*c75d0*/  LOP3.LUT P4, RZ, R28, 0x1000000, RZ, 0xc0, !PT ;  /* 0x010000001cff7812 */ /* 0x000fce000788c0ff */
[----:B------:R-:W-:Y:S02]  /*c75e0*/  @P1 LOP3.LUT R24, R24, 0x400, RZ, 0xfc, !PT ;  /* 0x0000040018181812 */ /* 0x000fe400078efcff */
[----:B------:R-:W-:Y:S02]  /*c75f0*/  LOP3.LUT P1, RZ, R29, 0x2, RZ, 0xc0, !PT ;  /* 0x000000021dff7812 */ /* 0x000fe4000782c0ff */
[----:B------:R-:W-:Y:S02]  /*c7600*/  LOP3.LUT P5, RZ, R28, 0x2000000, RZ, 0xc0, !PT ;  /* 0x020000001cff7812 */ /* 0x000fe400078ac0ff */
[----:B------:R-:W-:Y:S02]  /*c7610*/  LOP3.LUT R24, R24, 0xfffff7ff, RZ, 0xc0, !PT ;  /* 0xfffff7ff18187812 */ /* 0x000fe400078ec0ff */
[----:B------:R-:W-:-:S07]  /*c7620*/  LOP3.LUT P6, RZ, R28, 0x8000000, RZ, 0xc0, !PT ;  /* 0x080000001cff7812 */ /* 0x000fce00078cc0ff */
[----:B------:R-:W-:Y:S02]  /*c7630*/  @P1 LOP3.LUT R24, R24, 0x800, RZ, 0xfc, !PT ;  /* 0x0000080018181812 */ /* 0x000fe400078efcff */
[C---:B------:R-:W-:Y:S02]  /*c7640*/  LOP3.LUT P1, RZ, R29.reuse, 0x1, RZ, 0xc0, !PT ;  /* 0x000000011dff7812 */ /* 0x040fe4000782c0ff */
[----:B------:R-:W-:Y:S02]  /*c7650*/  LOP3.LUT R24, R24, 0xffffefff, RZ, 0xc0, !PT ;  /* 0xffffefff18187812 */ /* 0x000fe400078ec0ff */
[----:B------:R-:W-:Y:S01]  /*c7660*/  LOP3.LUT P2, RZ, R29, 0x10000, RZ, 0xc0, !PT ;  /* 0x000100001dff7812 */ /* 0x000fe2000784c0ff */
[----:B---3--:R0:W-:Y:S02]  /*c7670*/  @P3 STG.E.U8 desc[UR6][R4.64], R26 ;  /* 0x0000001a04003986 */ /* 0x0081e4000c101106 */
[----:B0-----:R-:W-:Y:S02]  /*c7680*/  PRMT R26, R13, 0x7773, RZ ;  /* 0x000077730d1a7816 */ /* 0x001fe400000000ff */
[----:B------:R-:W2:Y:S04]  /*c7690*/  LDL.LU.64 R4, [R1+0xf40] ;  /* 0x000f400001047983 */ /* 0x000ea80000300a00 */
[----:B----4-:R5:W-:Y:S04]  /*c76a0*/  @P4 STG.E.U8 desc[UR6][R6.64], R26 ;  /* 0x0000001a06004986 */ /* 0x010be8000c101106 */
[----:B------:R-:W3:Y:S01]  /*c76b0*/  LDL.LU R27, [R1+0x154] ;  /* 0x00015400011b7983 */ /* 0x000ee20000300800 */
[----:B-----5:R-:W-:-:S05]  /*c76c0*/  PRMT R26, R18, 0x7770, RZ ;  /* 0x00007770121a7816 */ /* 0x020fca00000000ff */
[----:B------:R0:W-:Y:S01]  /*c76d0*/  @P5 STG.E.U8 desc[UR6][R16.64], R26 ;  /* 0x0000001a10005986 */ /* 0x0001e2000c101106 */
[----:B------:R-:W-:Y:S02]  /*c76e0*/  @P1 LOP3.LUT R24, R24, 0x1000, RZ, 0xfc, !PT ;  /* 0x0000100018181812 */ /* 0x000fe400078efcff */
[----:B------:R-:W-:Y:S02]  /*c76f0*/  LOP3.LUT P1, RZ, R28, 0x40000000, RZ, 0xc0, !PT ;  /* 0x400000001cff7812 */ /* 0x000fe4000782c0ff */
[C---:B------:R-:W-:Y:S02]  /*c7700*/  LOP3.LUT P0, RZ, R29.reuse, 0x20000, RZ, 0xc0, !PT ;  /* 0x000200001dff7812 */ /* 0x040fe4000780c0ff */
[----:B0-----:R-:W-:Y:S01]  /*c7710*/  PRMT R26, R18, 0x7771, RZ ;  /* 0x00007771121a7816 */ /* 0x001fe200000000ff */
[----:B------:R-:W4:Y:S01]  /*c7720*/  LDL.LU.64 R16, [R1+0xf38] ;  /* 0x000f380001107983 */ /* 0x000f220000300a00 */
[----:B------:R-:W-:-:S03]  /*c7730*/  LOP3.LUT P3, RZ, R29, 0x80000, RZ, 0xc0, !PT ;  /* 0x000800001dff7812 */ /* 0x000fc6000786c0ff */
[----:B------:R0:W-:Y:S01]  /*c7740*/  STL.64 [R1+0x3190], R2 ;  /* 0x0031900201007387 */ /* 0x0001e20000100a00 */
[C---:B------:R-:W-:Y:S02]  /*c7750*/  LOP3.LUT P4, RZ, R29.reuse, 0x400000, RZ, 0xc0, !PT ;  /* 0x004000001dff7812 */ /* 0x040fe4000788c0ff */
[C---:B------:R-:W-:Y:S01]  /*c7760*/  LOP3.LUT P5, RZ, R29.reuse, 0x1000000, RZ, 0xc0, !PT ;  /* 0x010000001dff7812 */ /* 0x040fe200078ac0ff */
[----:B------:R-:W-:Y:S01]  /*c7770*/  @P6 STG.E.U8 desc[UR6][R10.64], R26 ;  /* 0x0000001a0a006986 */ /* 0x000fe2000c101106 */
[----:B------:R-:W-:-:S03]  /*c7780*/  LOP3.LUT P6, RZ, R29, 0x2000000, RZ, 0xc0, !PT ;  /* 0x020000001dff7812 */ /* 0x000fc600078cc0ff */
[----:B0-----:R-:W5:Y:S04]  /*c7790*/  LDL.LU.64 R2, [R1+0xf30] ;  /* 0x000f300001027983 */ /* 0x001f680000300a00 */
[----:B------:R-:W5:Y:S04]  /*c77a0*/  LDL.LU R6, [R1+0x158] ;  /* 0x0001580001067983 */ /* 0x000f680000300800 */
[----:B------:R0:W-:Y:S04]  /*c77b0*/  STL.64 [R1+0x3178], R28 ;  /* 0x0031781c01007387 */ /* 0x0001e80000100a00 */
[----:B0-----:R-:W2:Y:S04]  /*c77c0*/  LDL.LU.64 R28, [R1+0xf18] ;  /* 0x000f1800011c7983 */ /* 0x001ea80000300a00 */
[----:B--2---:R0:W-:Y:S04]  /*c77d0*/  STL.64 [R1+0x3180], R28 ;  /* 0x0031801c01007387 */ /* 0x0041e80000100a00 */
[----:B0-----:R-:W2:Y:S01]  /*c77e0*/  LDL.LU.64 R28, [R1+0xf20] ;  /* 0x000f2000011c7983 */ /* 0x001ea20000300a00 */
[----:B------:R-:W-:-:S05]  /*c77f0*/  PRMT R26, R18, 0x7772, RZ ;  /* 0x00007772121a7816 */ /* 0x000fca00000000ff */
[----:B------:R0:W-:Y:S01]  /*c7800*/  @P1 STG.E.U8 desc[UR6][R8.64], R26 ;  /* 0x0000001a08001986 */ /* 0x0001e2000c101106 */
[----:B------:R-:W-:Y:S02]  /*c7810*/  LOP3.LUT P1, RZ, R24, 0x1000, RZ, 0xc0, !PT ;  /* 0x0000100018ff7812 */ /* 0x000fe4000782c0ff */
[----:B0-----:R-:W-:-:S11]  /*c7820*/  PRMT R26, R18, 0x7773, RZ ;  /* 0x00007773121a7816 */ /* 0x001fd600000000ff */
[----:B------:R-:W-:Y:S01]  /*c7830*/  @P1 STG.E.U8 desc[UR6][R4.64], R26 ;  /* 0x0000001a04001986 */ /* 0x000fe2000c101106 */
[----:B------:R-:W-:-:S03]  /*c7840*/  LOP3.LUT P1, RZ, R24, 0x800, RZ, 0xc0, !PT ;  /* 0x0000080018ff7812 */ /* 0x000fc6000782c0ff */
[----:B--2---:R0:W-:Y:S04]  /*c7850*/  STL.64 [R1+0x3188], R28 ;  /* 0x0031881c01007387 */ /* 0x0041e80000100a00 */
[----:B0-----:R-:W2:Y:S01]  /*c7860*/  LDL.LU.64 R28, [R1+0xf28] ;  /* 0x000f2800011c7983 */ /* 0x001ea20000300a00 */
[----:B---3--:R-:W-:-:S03]  /*c7870*/  PRMT R26, R27, 0x7770, RZ ;  /* 0x000077701b1a7816 */ /* 0x008fc600000000ff */
[----:B------:R-:W3:Y:S04]  /*c7880*/  LDL.LU.64 R22, [R1+0xf10] ;  /* 0x000f100001167983 */ /* 0x000ee80000300a00 */
[----:B----4-:R0:W-:Y:S01]  /*c7890*/  @P1 STG.E.U8 desc[UR6][R16.64], R26 ;  /* 0x0000001a10001986 */ /* 0x0101e2000c101106 */
[----:B------:R-:W-:-:S03]  /*c78a0*/  LOP3.LUT P1, RZ, R24, 0x400, RZ, 0xc0, !PT ;  /* 0x0000040018ff7812 */ /* 0x000fc6000782c0ff */
[----:B------:R-:W4:Y:S04]  /*c78b0*/  LDL.LU.64 R20, [R1+0xf08] ;  /* 0x000f080001147983 */ /* 0x000f280000300a00 */
[----:B------:R-:W4:Y:S01]  /*c78c0*/  LDL.LU R7, [R1+0x15c] ;  /* 0x00015c0001077983 */ /* 0x000f220000300800 */
[----:B0-----:R-:W-:-:S03]  /*c78d0*/  PRMT R26, R27, 0x7771, RZ ;  /* 0x000077711b1a7816 */ /* 0x001fc600000000ff */
[----:B------:R-:W4:Y:S04]  /*c78e0*/  LDL.LU.64 R14, [R1+0xf00] ;  /* 0x000f0000010e7983 */ /* 0x000f280000300a00 */
[----:B-----5:R0:W-:Y:S01]  /*c78f0*/  @P1 STG.E.U8 desc[UR6][R2.64], R26 ;  /* 0x0000001a02001986 */ /* 0x0201e2000c101106 */
[----:B------:R-:W-:-:S03]  /*c7900*/  LOP3.LUT P1, RZ, R24, 0x200, RZ, 0xc0, !PT ;  /* 0x0000020018ff7812 */ /* 0x000fc6000782c0ff */
[----:B------:R-:W5:Y:S04]  /*c7910*/  LDL.LU.64 R12, [R1+0xef8] ;  /* 0x000ef800010c7983 */ /* 0x000f680000300a00 */
[----:B------:R-:W5:Y:S01]  /*c7920*/  LDL.LU.64 R10, [R1+0xef0] ;  /* 0x000ef000010a7983 */ /* 0x000f620000300a00 */
[----:B0-----:R-:W-:-:S03]  /*c7930*/  PRMT R26, R27, 0x7772, RZ ;  /* 0x000077721b1a7816 */ /* 0x001fc600000000ff */
[----:B------:R-:W5:Y:S04]  /*c7940*/  LDL.LU.64 R8, [R1+0xee8] ;  /* 0x000ee80001087983 */ /* 0x000f680000300a00 */
[----:B------:R-:W5:Y:S04]  /*c7950*/  LDL.LU R18, [R1+0x140] ;  /* 0x0001400001127983 */ /* 0x000f680000300800 */
[----:B------:R-:W5:Y:S04]  /*c7960*/  LDL.LU.64 R4, [R1+0xee0] ;  /* 0x000ee00001047983 */ /* 0x000f680000300a00 */
[----:B------:R-:W5:Y:S04]  /*c7970*/  LDL.LU.64 R16, [R1+0xed8] ;  /* 0x000ed80001107983 */ /* 0x000f680000300a00 */
[----:B------:R-:W5:Y:S04]  /*c7980*/  LDL.LU.64 R2, [R1+0x3190] ;  /* 0x0031900001027983 */ /* 0x000f680000300a00 */
[----:B--2---:R0:W-:Y:S04]  /*c7990*/  @P1 STG.E.U8 desc[UR6][R28.64], R26 ;  /* 0x0000001a1c001986 */ /* 0x0041e8000c101106 */
[----:B0-----:R-:W2:Y:S01]  /*c79a0*/  LDL.LU.64 R28, [R1+0x3188] ;  /* 0x00318800011c7983 */ /* 0x001ea20000300a00 */
[----:B------:R-:W-:-:S02]  /*c79b0*/  LOP3.LUT P1, RZ, R24, 0x100, RZ, 0xc0, !PT ;  /* 0x0000010018ff7812 */ /* 0x000fc4000782c0ff */
[----:B------:R-:W-:-:S11]  /*c79c0*/  PRMT R26, R27, 0x7773, RZ ;  /* 0x000077731b1a7816 */ /* 0x000fd600000000ff */
[----:B--2---:R0:W-:Y:S04]  /*c79d0*/  @P1 STG.E.U8 desc[UR6][R28.64], R26 ;  /* 0x0000001a1c001986 */ /* 0x0041e8000c101106 */
[----:B0-----:R-:W2:Y:S01]  /*c79e0*/  LDL.LU.64 R28, [R1+0x3180] ;  /* 0x00318000011c7983 */ /* 0x001ea20000300a00 */
[----:B------:R-:W-:Y:S02]  /*c79f0*/  LOP3.LUT P1, RZ, R24, 0x80, RZ, 0xc0, !PT ;  /* 0x0000008018ff7812 */ /* 0x000fe4000782c0ff */
[----:B------:R-:W-:-:S11]  /*c7a00*/  PRMT R26, R6, 0x7770, RZ ;  /* 0x00007770061a7816 */ /* 0x000fd600000000ff */
[----:B--2---:R0:W-:Y:S01]  /*c7a10*/  @P1 STG.E.U8 desc[UR6][R28.64], R26 ;  /* 0x0000001a1c001986 */ /* 0x0041e2000c101106 */
[----:B------:R-:W-:Y:S02]  /*c7a20*/  LOP3.LUT P1, RZ, R24, 0x40, RZ, 0xc0, !PT ;  /* 0x0000004018ff7812 */ /* 0x000fe4000782c0ff */
[----:B0-----:R-:W-:Y:S01]  /*c7a30*/  PRMT R26, R6, 0x7771, RZ ;  /* 0x00007771061a7816 */ /* 0x001fe200000000ff */
[----:B------:R-:W2:Y:S10]  /*c7a40*/  LDL.LU.64 R28, [R1+0x3178] ;  /* 0x00317800011c7983 */ /* 0x000eb40000300a00 */
[----:B---3--:R0:W-:Y:S01]  /*c7a50*/  @P1 STG.E.U8 desc[UR6][R22.64], R26 ;  /* 0x0000001a16001986 */ /* 0x0081e2000c101106 */
[----:B------:R-:W-:-:S02]  /*c7a60*/  LOP3.LUT P1, RZ, R24, 0x20, RZ, 0xc0, !PT ;  /* 0x0000002018ff7812 */ /* 0x000fc4000782c0ff */
[C---:B0-----:R-:W-:Y:S01]  /*c7a70*/  PRMT R26, R6.reuse, 0x7772, RZ ;  /* 0x00007772061a7816 */ /* 0x041fe200000000ff */
[----:B------:R-:W3:Y:S10]  /*c7a80*/  LDL.LU.64 R22, [R1+0x3170] ;  /* 0x0031700001167983 */ /* 0x000ef40000300a00 */
[----:B----4-:R0:W-:Y:S02]  /*c7a90*/  @P1 STG.E.U8 desc[UR6][R20.64], R26 ;  /* 0x0000001a14001986 */ /* 0x0101e4000c101106 */
[----:B0-----:R-:W-:-:S05]  /*c7aa0*/  PRMT R26, R6, 0x7773, RZ ;  /* 0x00007773061a7816 */ /* 0x001fca00000000ff */
[----:B------:R0:W-:Y:S02]  /*c7ab0*/  @P2 STG.E.U8 desc[UR6][R14.64], R26 ;  /* 0x0000001a0e002986 */ /* 0x0001e4000c101106 */
[----:B0-----:R-:W-:-:S05]  /*c7ac0*/  PRMT R26, R7, 0x7770, RZ ;  /* 0x00007770071a7816 */ /* 0x001fca00000000ff */
[----:B-----5:R0:W-:Y:S02]  /*c7ad0*/  @P0 STG.E.U8 desc[UR6][R12.64], R26 ;  /* 0x0000001a0c000986 */ /* 0x0201e4000c101106 */
[C---:B0-----:R-:W-:Y:S02]  /*c7ae0*/  PRMT R26, R7.reuse, 0x7771, RZ ;  /* 0x00007771071a7816 */ /* 0x041fe400000000ff */
[----:B------:R-:W4:Y:S04]  /*c7af0*/  LDL.LU.64 R12, [R1+0xec0] ;  /* 0x000ec000010c7983 */ /* 0x000f280000300a00 */
[----:B------:R0:W-:Y:S02]  /*c7b00*/  @P3 STG.E.U8 desc[UR6][R10.64], R26 ;  /* 0x0000001a0a003986 */ /* 0x0001e4000c101106 */
[----:B0-----:R-:W-:-:S02]  /*c7b10*/  PRMT R26, R7, 0x7772, RZ ;  /* 0x00007772071a7816 */ /* 0x001fc400000000ff */
[----:B------:R-:W5:Y:S04]  /*c7b20*/  LDL.LU.64 R10, [R1+0xeb8] ;  /* 0x000eb800010a7983 */ /* 0x000f680000300a00 */
[----:B------:R0:W-:Y:S02]  /*c7b30*/  @P4 STG.E.U8 desc[UR6][R8.64], R26 ;  /* 0x0000001a08004986 */ /* 0x0001e4000c101106 */
[----:B0-----:R-:W-:Y:S02]  /*c7b40*/  PRMT R26, R7, 0x7773, RZ ;  /* 0x00007773071a7816 */ /* 0x001fe400000000ff */
[----:B------:R-:W3:Y:S04]  /*c7b50*/  LDL.LU.64 R8, [R1+0xeb0] ;  /* 0x000eb00001087983 */ /* 0x000ee80000300a00 */
[----:B------:R0:W-:Y:S04]  /*c7b60*/  @P5 STG.E.U8 desc[UR6][R4.64], R26 ;  /* 0x0000001a04005986 */ /* 0x0001e8000c101106 */
[----:B------:R-:W4:Y:S01]  /*c7b70*/  LDL.LU.64 R6, [R1+0xed0] ;  /* 0x000ed00001067983 */ /* 0x000f220000300a00 */
[----:B0-----:R-:W-:-:S05]  /*c7b80*/  PRMT R26, R18, 0x7770, RZ ;  /* 0x00007770121a7816 */ /* 0x001fca00000000ff */
[----:B------:R0:W-:Y:S04]  /*c7b90*/  @P6 STG.E.U8 desc[UR6][R16.64], R26 ;  /* 0x0000001a10006986 */ /* 0x0001e8000c101106 */
[----:B0-----:R-:W5:Y:S01]  /*c7ba0*/  LDL.LU.64 R16, [R1+0xec8] ;  /* 0x000ec80001107983 */ /* 0x001f620000300a00 */
[----:B------:R-:W-:Y:S02]  /*c7bb0*/  LOP3.LUT P1, RZ, R25, 0x80000, RZ, 0xc0, !PT ;  /* 0x0008000019ff7812 */ /* 0x000fe4000782c0ff */
[----:B------:R-:W-:Y:S01]  /*c7bc0*/  PRMT R26, R18, 0x7771, RZ ;  /* 0x00007771121a7816 */ /* 0x000fe200000000ff */
[----:B------:R-:W-:Y:S01]  /*c7bd0*/  IMAD.MOV.U32 R4, RZ, RZ, R3 ;  /* 0x000000ffff047224 */ /* 0x000fe200078e0003 */
[----:B--2---:R-:W-:-:S09]  /*c7be0*/  LOP3.LUT R28, R28, 0xdfffffff, RZ, 0xc0, !PT ;  /* 0xdfffffff1c1c7812 */ /* 0x004fd200078ec0ff */
[----:B------:R-:W-:Y:S02]  /*c7bf0*/  @P1 LOP3.LUT R28, R28, 0x20000000, RZ, 0xfc, !PT ;  /* 0x200000001c1c1812 */ /* 0x000fe400078efcff */
[----:B------:R-:W-:Y:S02]  /*c7c00*/  LOP3.LUT P1, RZ, R25, 0x20000, RZ, 0xc0, !PT ;  /* 0x0002000019ff7812 */ /* 0x000fe4000782c0ff */
[----:B------:R-:W-:Y:S02]  /*c7c10*/  LOP3.LUT R28, R28, 0xbfffffff, RZ, 0xc0, !PT ;  /* 0xbfffffff1c1c7812 */ /* 0x000fe400078ec0ff */
[----:B------:R-:W-:-:S09]  /*c7c20*/  LOP3.LUT P3, RZ, R29, 0x8000000, RZ, 0xc0, !PT ;  /* 0x080000001dff7812 */ /* 0x000fd2000786c0ff */
[----:B------:R-:W-:Y:S02]  /*c7c30*/  @P1 LOP3.LUT R28, R28, 0x40000000, RZ, 0xfc, !PT ;  /* 0x400000001c1c1812 */ /* 0x000fe400078efcff */
[----:B------:R-:W-:Y:S02]  /*c7c40*/  LOP3.LUT P1, RZ, R25, 0x10000, RZ, 0xc0, !PT ;  /* 0x0001000019ff7812 */ /* 0x000fe4000782c0ff */
[----:B------:R-:W-:Y:S02]  /*c7c50*/  LOP3.LUT P4, RZ, R29, 0x40000000, RZ, 0xc0, !PT ;  /* 0x400000001dff7812 */ /* 0x000fe4000788c0ff */
[----:B------:R-:W-:-:S09]  /*c7c60*/  LOP3.LUT R28, R28, 0x7fffffff, RZ, 0xc0, !PT ;  /* 0x7fffffff1c1c7812 */ /* 0x000fd200078ec0ff */
[----:B------:R-:W-:-:S05]  /*c7c70*/  @P1 LOP3.LUT R28, R28, 0x80000000, RZ, 0xfc, !PT ;  /* 0x800000001c1c1812 */ /* 0x000fca00078efcff */
[----:B------:R-:W-:Y:S04]  /*c7c80*/  STL [R1+0x315c], R28 ;  /* 0x00315c1c01007387 */ /* 0x000fe80000100800 */
[----:B----4-:R0:W-:Y:S02]  /*c7c90*/  @P3 STG.E.U8 desc[UR6][R6.64], R26 ;  /* 0x0000001a06003986 */ /* 0x0101e4000c101106 */
[----:B0-----:R-:W-:Y:S02]  /*c7ca0*/  PRMT R26, R18, 0x7772, RZ ;  /* 0x00007772121a7816 */ /* 0x001fe400000000ff */
[----:B------:R-:W2:Y:S04]  /*c7cb0*/  LDL.LU.64 R6, [R1+0xea8] ;  /* 0x000ea80001067983 */ /* 0x000ea80000300a00 */
[----:B------:R-:W4:Y:S04]  /*c7cc0*/  LDL.LU R3, [R1+0x148] ;  /* 0x0001480001037983 */ /* 0x000f280000300800 */
[----:B-----5:R0:W-:Y:S04]  /*c7cd0*/  @P4 STG.E.U8 desc[UR6][R16.64], R26 ;  /* 0x0000001a10004986 */ /* 0x0201e8000c101106 */
[----:B0-----:R-:W5:Y:S04]  /*c7ce0*/  LDL.LU.64 R16, [R1+0xea0] ;  /* 0x000ea00001107983 */ /* 0x001f680000300a00 */
[----:B------:R-:W3:Y:S04]  /*c7cf0*/  LDL.LU.64 R28, [R1+0xe88] ;  /* 0x000e8800011c7983 */ /* 0x000ee80000300a00 */
[----:B---3--:R0:W-:Y:S04]  /*c7d00*/  STL.64 [R1+0x3160], R28 ;  /* 0x0031601c01007387 */ /* 0x0081e80000100a00 */
[----:B0-----:R-:W3:Y:S01]  /*c7d10*/  LDL.LU.64 R28, [R1+0xe90] ;  /* 0x000e9000011c7983 */ /* 0x001ee20000300a00 */
        /* <DEDUP_REMOVED lines=9> */
[C---:B------:R-:W-:Y:S02]  /*c7db0*/  LOP3.LUT P1, RZ, R25.reuse, 0x100, RZ, 0xc0, !PT ;  /* 0x0000010019ff7812 */ /* 0x040fe4000782c0ff */
[----:B------:R-:W-:Y:S02]  /*c7dc0*/  LOP3.LUT R24, R24, 0xfffffff7, RZ, 0xc0, !PT ;  /* 0xfffffff718187812 */ /* 0x000fe400078ec0ff */
[----:B------:R-:W-:-:S09]  /*c7dd0*/  LOP3.LUT P5, RZ, R25, 0x1, RZ, 0xc0, !PT ;  /* 0x0000000119ff7812 */ /* 0x000fd200078ac0ff */
[----:B------:R-:W-:Y:S02]  /*c7de0*/  @P1 LOP3.LUT R24, R24, 0x8, RZ, 0xfc, !PT ;  /* 0x0000000818181812 */ /* 0x000fe400078efcff */
[C---:B------:R-:W-:Y:S01]  /*c7df0*/  LOP3.LUT P1, RZ, R25.reuse, 0x40, RZ, 0xc0, !PT ;  /* 0x0000004019ff7812 */ /* 0x040fe2000782c0ff */
[----:B---3--:R0:W-:Y:S04]  /*c7e00*/  STL.64 [R1+0x3168], R28 ;  /* 0x0031681c01007387 */ /* 0x0081e80000100a00 */
[----:B0-----:R-:W3:Y:S01]  /*c7e10*/  LDL.LU.64 R28, [R1+0xe98] ;  /* 0x000e9800011c7983 */ /* 0x001ee20000300a00 */
[----:B------:R-:W-:Y:S02]  /*c7e20*/  LOP3.LUT P6, RZ, R25, 0x2, RZ, 0xc0, !PT ;  /* 0x0000000219ff7812 */ /* 0x000fe400078cc0ff */
[----:B------:R-:W-:-:S02]  /*c7e30*/  LOP3.LUT R24, R24, 0xffffffef, RZ, 0xc0, !PT ;  /* 0xffffffef18187812 */ /* 0x000fc400078ec0ff */
[----:B------:R-:W-:-:S03]  /*c7e40*/  PRMT R26, R18, 0x7773, RZ ;  /* 0x00007773121a7816 */ /* 0x000fc600000000ff */
[----:B------:R-:W-:Y:S02]  /*c7e50*/  @P1 LOP3.LUT R24, R24, 0x10, RZ, 0xfc, !PT ;  /* 0x0000001018181812 */ /* 0x000fe400078efcff */
[C---:B------:R-:W-:Y:S01]  /*c7e60*/  LOP3.LUT P1, RZ, R25.reuse, 0x8, RZ, 0xc0, !PT ;  /* 0x0000000819ff7812 */ /* 0x040fe2000782c0ff */
[----:B------:R0:W-:Y:S01]  /*c7e70*/  @P5 STG.E.U8 desc[UR6][R12.64], R26 ;  /* 0x0000001a0c005986 */ /* 0x0001e2000c101106 */
[C---:B------:R-:W-:Y:S02]  /*c7e80*/  LOP3.LUT P2, RZ, R25.reuse, 0x400000, RZ, 0xc0, !PT ;  /* 0x0040000019ff7812 */ /* 0x040fe4000784c0ff */
[C---:B------:R-:W-:Y:S02]  /*c7e90*/  LOP3.LUT P0, RZ, R25.reuse, 0x1000000, RZ, 0xc0, !PT ;  /* 0x0100000019ff7812 */ /* 0x040fe4000780c0ff */
[C---:B------:R-:W-:Y:S02]  /*c7ea0*/  LOP3.LUT P3, RZ, R25.reuse, 0x2000000, RZ, 0xc0, !PT ;  /* 0x0200000019ff7812 */ /* 0x040fe4000786c0ff */
[----:B------:R-:W-:-:S02]  /*c7eb0*/  LOP3.LUT P4, RZ, R25, 0x8000000, RZ, 0xc0, !PT ;  /* 0x0800000019ff7812 */ /* 0x000fc4000788c0ff */
[----:B------:R-:W-:Y:S02]  /*c7ec0*/  LOP3.LUT P5, RZ, R25, 0x40000000, RZ, 0xc0, !PT ;  /* 0x4000000019ff7812 */ /* 0x000fe400078ac0ff */
[C---:B------:R-:W-:Y:S01]  /*c7ed0*/  PRMT R25, R4.reuse, 0x7770, RZ ;  /* 0x0000777004197816 */ /* 0x040fe200000000ff */
[----:B0-----:R-:W3:Y:S04]  /*c7ee0*/  LDL.LU.64 R26, [R1+0xe80] ;  /* 0x000e8000011a7983 */ /* 0x001ee80000300a00 */
[----:B------:R0:W-:Y:S04]  /*c7ef0*/  @P6 STG.E.U8 desc[UR6][R10.64], R25 ;  /* 0x000000190a006986 */ /* 0x0001e8000c101106 */
[----:B------:R-:W3:Y:S04]  /*c7f00*/  LDL.LU R18, [R1+0x14c] ;  /* 0x00014c0001127983 */ /* 0x000ee80000300800 */
[----:B------:R-:W3:Y:S01]  /*c7f10*/  LDL.LU.64 R20, [R1+0xe78] ;  /* 0x000e780001147983 */ /* 0x000ee20000300a00 */
[----:B0-----:R-:W-:-:S03]  /*c7f20*/  PRMT R25, R4, 0x7771, RZ ;  /* 0x0000777104197816 */ /* 0x001fc600000000ff */
[----:B------:R-:W3:Y:S04]  /*c7f30*/  LDL.LU.64 R14, [R1+0xe70] ;  /* 0x000e7000010e7983 */ /* 0x000ee80000300a00 */
[----:B------:R0:W-:Y:S01]  /*c7f40*/  @P1 STG.E.U8 desc[UR6][R8.64], R25 ;  /* 0x0000001908001986 */ /* 0x0001e2000c101106 */
[----:B------:R-:W-:-:S03]  /*c7f50*/  LOP3.LUT P1, RZ, R24, 0x10, RZ, 0xc0, !PT ;  /* 0x0000001018ff7812 */ /* 0x000fc6000782c0ff */
[----:B------:R-:W3:Y:S04]  /*c7f60*/  LDL.LU.64 R12, [R1+0xe68] ;  /* 0x000e6800010c7983 */ /* 0x000ee80000300a00 */
[----:B------:R-:W3:Y:S01]  /*c7f70*/  LDL.LU.64 R10, [R1+0xe60] ;  /* 0x000e6000010a7983 */ /* 0x000ee20000300a00 */
[----:B0-----:R-:W-:-:S03]  /*c7f80*/  PRMT R25, R4, 0x7772, RZ ;  /* 0x0000777204197816 */ /* 0x001fc600000000ff */
[----:B------:R-:W3:Y:S04]  /*c7f90*/  LDL.LU.64 R8, [R1+0xe58] ;  /* 0x000e580001087983 */ /* 0x000ee80000300a00 */
[----:B--2---:R0:W-:Y:S01]  /*c7fa0*/  @P1 STG.E.U8 desc[UR6][R6.64], R25 ;  /* 0x0000001906001986 */ /* 0x0041e2000c101106 */
[C---:B------:R-:W-:Y:S01]  /*c7fb0*/  LOP3.LUT P1, RZ, R24.reuse, 0x8, RZ, 0xc0, !PT ;  /* 0x0000000818ff7812 */ /* 0x040fe2000782c0ff */
[----:B0-----:R-:W-:Y:S02]  /*c7fc0*/  IMAD.MOV.U32 R25, RZ, RZ, R4 ;  /* 0x000000ffff197224 */ /* 0x001fe400078e0004 */
[----:B------:R-:W2:Y:S03]  /*c7fd0*/  LDL.LU.64 R6, [R1+0xe50] ;  /* 0x000e500001067983 */ /* 0x000ea60000300a00 */
[----:B------:R-:W-:Y:S01]  /*c7fe0*/  PRMT R25, R25, 0x7773, RZ ;  /* 0x0000777319197816 */ /* 0x000fe200000000ff */
[----:B------:R-:W2:Y:S06]  /*c7ff0*/  LDL.LU.64 R4, [R1+0xe48] ;  /* 0x000e480001047983 */ /* 0x000eac0000300a00 */
[----:B-----5:R4:W-:Y:S01]  /*c8000*/  @P1 STG.E.U8 desc[UR6][R16.64], R25 ;  /* 0x0000001910001986 */ /* 0x0209e2000c101106 */
[----:B------:R-:W-:-:S02]  /*c8010*/  LOP3.LUT P1, RZ, R24, 0x4, RZ, 0xc0, !PT ;  /* 0x0000000418ff7812 */ /* 0x000fc4000782c0ff */
[----:B----4-:R-:W-:Y:S01]  /*c8020*/  PRMT R25, R3, 0x7770, RZ ;  /* 0x0000777003197816 */ /* 0x010fe200000000ff */
[----:B------:R-:W4:Y:S10]  /*c8030*/  LDL.LU.64 R16, [R1+0xe40] ;  /* 0x000e400001107983 */ /* 0x000f340000300a00 */
[----:B---3--:R0:W-:Y:S04]  /*c8040*/  @P1 STG.E.U8 desc[UR6][R28.64], R25 ;  /* 0x000000191c001986 */ /* 0x0081e8000c101106 */
[----:B0-----:R-:W3:Y:S01]  /*c8050*/  LDL.LU.64 R28, [R1+0x3168] ;  /* 0x00316800011c7983 */ /* 0x001ee20000300a00 */
[----:B------:R-:W-:-:S02]  /*c8060*/  LOP3.LUT P1, RZ, R24, 0x2, RZ, 0xc0, !PT ;  /* 0x0000000218ff7812 */ /* 0x000fc4000782c0ff */
[----:B------:R-:W-:-:S11]  /*c8070*/  PRMT R25, R3, 0x7771, RZ ;  /* 0x0000777103197816 */ /* 0x000fd600000000ff */
[----:B---3--:R0:W-:Y:S04]  /*c8080*/  @P1 STG.E.U8 desc[UR6][R28.64], R25 ;  /* 0x000000191c001986 */ /* 0x0081e8000c101106 */
[----:B0-----:R-:W3:Y:S01]  /*c8090*/  LDL.LU.64 R28, [R1+0x3160] ;  /* 0x00316000011c7983 */ /* 0x001ee20000300a00 */
[----:B------:R-:W-:Y:S02]  /*c80a0*/  LOP3.LUT P1, RZ, R24, 0x1, RZ, 0xc0, !PT ;  /* 0x0000000118ff7812 */ /* 0x000fe4000782c0ff */
[----:B------:R-:W-:-:S11]  /*c80b0*/  PRMT R24, R3, 0x7772, RZ ;  /* 0x0000777203187816 */ /* 0x000fd600000000ff */
[----:B---3--:R0:W-:Y:S04]  /*c80c0*/  @P1 STG.E.U8 desc[UR6][R28.64], R24 ;  /* 0x000000181c001986 */ /* 0x0081e8000c101106 */
[----:B0-----:R-:W3:Y:S01]  /*c80d0*/  LDL.LU R28, [R1+0x315c] ;  /* 0x00315c00011c7983 */ /* 0x001ee20000300800 */
[----:B------:R-:W-:Y:S02]  /*c80e0*/  PRMT R24, R3, 0x7773, RZ ;  /* 0x0000777303187816 */ /* 0x000fe400000000ff */
[----:B---3--:R-:W-:-:S13]  /*c80f0*/  LOP3.LUT P1, RZ, R28, 0x80000000, RZ, 0xc0, !PT ;  /* 0x800000001cff7812 */ /* 0x008fda000782c0ff */
[----:B------:R0:W-:Y:S01]  /*c8100*/  @P1 STG.E.U8 desc[UR6][R26.64], R24 ;  /* 0x000000181a001986 */ /* 0x0001e2000c101106 */
[----:B------:R-:W-:Y:S02]  /*c8110*/  LOP3.LUT P1, RZ, R28, 0x40000000, RZ, 0xc0, !PT ;  /* 0x400000001cff7812 */ /* 0x000fe4000782c0ff */
[----:B0-----:R-:W-:-:S11]  /*c8120*/  PRMT R24, R18, 0x7770, RZ ;  /* 0x0000777012187816 */ /* 0x001fd600000000ff */
[----:B------:R0:W-:Y:S01]  /*c8130*/  @P1 STG.E.U8 desc[UR6][R20.64], R24 ;  /* 0x0000001814001986 */ /* 0x0001e2000c101106 */
[----:B------:R-:W-:Y:S02]  /*c8140*/  LOP3.LUT P1, RZ, R28, 0x20000000, RZ, 0xc0, !PT ;  /* 0x200000001cff7812 */ /* 0x000fe4000782c0ff */
[----:B0-----:R-:W-:-:S11]  /*c8150*/  PRMT R24, R18, 0x7771, RZ ;  /* 0x0000777112187816 */ /* 0x001fd600000000ff */
[----:B------:R0:W-:Y:S02]  /*c8160*/  @P1 STG.E.U8 desc[UR6][R14.64], R24 ;  /* 0x000000180e001986 */ /* 0x0001e4000c101106 */
[----:B0-----:R-:W-:-:S05]  /*c8170*/  PRMT R24, R18, 0x7772, RZ ;  /* 0x0000777212187816 */ /* 0x001fca00000000ff */
[----:B------:R0:W-:Y:S02]  /*c8180*/  @P2 STG.E.U8 desc[UR6][R12.64], R24 ;  /* 0x000000180c002986 */ /* 0x0001e4000c101106 */
[----:B0-----:R-:W-:-:S05]  /*c8190*/  PRMT R24, R18, 0x7773, RZ ;  /* 0x0000777312187816 */ /* 0x001fca00000000ff */
[----:B------:R0:W-:Y:S02]  /*c81a0*/  @P0 STG.E.U8 desc[UR6][R10.64], R24 ;  /* 0x000000180a000986 */ /* 0x0001e4000c101106 */
[----:B0-----:R-:W-:-:S05]  /*c81b0*/  PRMT R24, R22, 0x7770, RZ ;  /* 0x0000777016187816 */ /* 0x001fca00000000ff */
[----:B------:R0:W-:Y:S02]  /*c81c0*/  @P3 STG.E.U8 desc[UR6][R8.64], R24 ;  /* 0x0000001808003986 */ /* 0x0001e4000c101106 */
[----:B0-----:R-:W-:-:S05]  /*c81d0*/  PRMT R24, R22, 0x7771, RZ ;  /* 0x0000777116187816 */ /* 0x001fca00000000ff */
[----:B--2---:R0:W-:Y:S02]  /*c81e0*/  @P4 STG.E.U8 desc[UR6][R6.64], R24 ;  /* 0x0000001806004986 */ /* 0x0041e4000c101106 */
[----:B0-----:R-:W-:-:S05]  /*c81f0*/  PRMT R24, R22, 0x7772, RZ ;  /* 0x0000777216187816 */ /* 0x001fca00000000ff */
[----:B------:R0:W-:Y:S02]  /*c8200*/  @P5 STG.E.U8 desc[UR6][R4.64], R24 ;  /* 0x0000001804005986 */ /* 0x0001e4000c101106 */
[----:B0-----:R-:W-:Y:S02]  /*c8210*/  PRMT R24, R22, 0x7773, RZ ;  /* 0x0000777316187816 */ /* 0x001fe400000000ff */
[----:B------:R-:W2:Y:S04]  /*c8220*/  LDL.LU R22, [R1+0x3158] ;  /* 0x0031580001167983 */ /* 0x000ea80000300800 */
[----:B------:R-:W3:Y:S04]  /*c8230*/  LDL.LU.64 R6, [R1+0xe38] ;  /* 0x000e380001067983 */ /* 0x000ee80000300a00 */
[----:B------:R-:W5:Y:S04]  /*c8240*/  LDL.LU.64 R4, [R1+0xe30] ;  /* 0x000e300001047983 */ /* 0x000f680000300a00 */
[----:B------:R-:W2:Y:S04]  /*c8250*/  LDL.LU.64 R12, [R1+0xe28] ;  /* 0x000e2800010c7983 */ /* 0x000ea80000300a00 */
[----:B------:R-:W3:Y:S01]  /*c8260*/  LDL.LU R18, [R1+0x134] ;  /* 0x0001340001127983 */ /* 0x000ee20000300800 */
[----:B------:R-:W-:-:S02]  /*c8270*/  LOP3.LUT P6, RZ, R23, 0x1, RZ, 0xc0, !PT ;  /* 0x0000000117ff7812 */ /* 0x000fc400078cc0ff */
[C---:B------:R-:W-:Y:S01]  /*c8280*/  LOP3.LUT P3, RZ, R23.reuse, 0x2, RZ, 0xc0, !PT ;  /* 0x0000000217ff7812 */ /* 0x040fe2000786c0ff */
[----:B------:R-:W2:Y:S01]  /*c8290*/  LDL.LU.64 R10, [R1+0xe20] ;  /* 0x000e2000010a7983 */ /* 0x000ea20000300a00 */
[----:B------:R-:W-:-:S03]  /*c82a0*/  LOP3.LUT P4, RZ, R23, 0x8, RZ, 0xc0, !PT ;  /* 0x0000000817ff7812 */ /* 0x000fc6000788c0ff */
[----:B------:R-:W2:Y:S06]  /*c82b0*/  LDL.LU.64 R8, [R1+0xe18] ;  /* 0x000e180001087983 */ /* 0x000eac0000300a00 */
[----:B----4-:R0:W-:Y:S04]  /*c82c0*/  @P6 STG.E.U8 desc[UR6][R16.64], R24 ;  /* 0x0000001810006986 */ /* 0x0101e8000c101106 */
[----:B0-----:R-:W4:Y:S01]  /*c82d0*/  LDL.LU R16, [R1+0x138] ;  /* 0x0001380001107983 */ /* 0x001f220000300800 */
[----:B---3--:R-:W-:-:S05]  /*c82e0*/  PRMT R24, R18, 0x7770, RZ ;  /* 0x0000777012187816 */ /* 0x008fca00000000ff */
[----:B------:R0:W-:Y:S02]  /*c82f0*/  @P3 STG.E.U8 desc[UR6][R6.64], R24 ;  /* 0x0000001806003986 */ /* 0x0001e4000c101106 */
[----:B0-----:R-:W-:Y:S02]  /*c8300*/  PRMT R24, R18, 0x7771, RZ ;  /* 0x0000777112187816 */ /* 0x001fe400000000ff */
[----:B------:R-:W3:Y:S04]  /*c8310*/  LDL.LU.64 R6, [R1+0xe10] ;  /* 0x000e100001067983 */ /* 0x000ee80000300a00 */
[----:B-----5:R0:W-:Y:S04]  /*c8320*/  @P4 STG.E.U8 desc[UR6][R4.64], R24 ;  /* 0x0000001804004986 */ /* 0x0201e8000c101106 */
[----:B0-----:R-:W5:Y:S04]  /*c8330*/  LDL.LU.64 R4, [R1+0xe08] ;  /* 0x000e080001047983 */ /* 0x001f680000300a00 */
[----:B------:R-:W2:Y:S04]  /*c8340*/  LDL.LU R3, [R1+0x13c] ;  /* 0x00013c0001037983 */ /* 0x000ea80000300800 */
[----:B--2---:R0:W-:Y:S04]  /*c8350*/  STL.64 [R1+0x3150], R2 ;  /* 0x0031500201007387 */ /* 0x0041e80000100a00 */
[----:B0-----:R-:W2:Y:S04]  /*c8360*/  LDL.LU.64 R2, [R1+0xe00] ;  /* 0x000e000001027983 */ /* 0x001ea80000300a00 */
[----:B------:R-:W4:Y:S01]  /*c8370*/  LDL.LU.64 R24, [R1+0xde8] ;  /* 0x000de80001187983 */ /* 0x000f220000300a00 */
        /* <DEDUP_REMOVED lines=24> */
[C---:B------:R-:W-:Y:S02]  /*c8500*/  LOP3.LUT P1, RZ, R23.reuse, 0x800, RZ, 0xc0, !PT ;  /* 0x0000080017ff7812 */ /* 0x040fe4000782c0ff */
[----:B------:R-:W-:Y:S02]  /*c8510*/  LOP3.LUT R28, R28, 0xefffffff, RZ, 0xc0, !PT ;  /* 0xefffffff1c1c7812 */ /* 0x000fe400078ec0ff */
[C---:B------:R-:W-:Y:S02]  /*c8520*/  LOP3.LUT P6, RZ, R23.reuse, 0x100, RZ, 0xc0, !PT ;  /* 0x0000010017ff7812 */ /* 0x040fe400078cc0ff */
[C---:B------:R-:W-:Y:S02]  /*c8530*/  LOP3.LUT P2, RZ, R23.reuse, 0x8000000, RZ, 0xc0, !PT ;  /* 0x0800000017ff7812 */ /* 0x040fe4000784c0ff */
[----:B------:R-:W-:-:S02]  /*c8540*/  LOP3.LUT P0, RZ, R23, 0x20000000, RZ, 0xc0, !PT ;  /* 0x2000000017ff7812 */ /* 0x000fc4000780c0ff */
[C---:B------:R-:W-:Y:S02]  /*c8550*/  LOP3.LUT P3, RZ, R23.reuse, 0x40000000, RZ, 0xc0, !PT ;  /* 0x4000000017ff7812 */ /* 0x040fe4000786c0ff */
[C---:B------:R-:W-:Y:S02]  /*c8560*/  LOP3.LUT P4, RZ, R23.reuse, 0x80000000, RZ, 0xc0, !PT ;  /* 0x8000000017ff7812 */ /* 0x040fe4000788c0ff */
[----:B------:R-:W-:Y:S02]  /*c8570*/  @P1 LOP3.LUT R28, R28, 0x10000000, RZ, 0xfc, !PT ;  /* 0x100000001c1c1812 */ /* 0x000fe400078efcff */
[----:B------:R-:W-:Y:S02]  /*c8580*/  LOP3.LUT P1, RZ, R23, 0x200, RZ, 0xc0, !PT ;  /* 0x0000020017ff7812 */ /* 0x000fe4000782c0ff */
[----:B------:R-:W-:-:S05]  /*c8590*/  PRMT R23, R18, 0x7772, RZ ;  /* 0x0000777212177816 */ /* 0x000fca00000000ff */
[----:B------:R0:W-:Y:S02]  /*c85a0*/  @P5 STG.E.U8 desc[UR6][R12.64], R23 ;  /* 0x000000170c005986 */ /* 0x0001e4000c101106 */
[----:B0-----:R-:W-:-:S05]  /*c85b0*/  PRMT R23, R18, 0x7773, RZ ;  /* 0x0000777312177816 */ /* 0x001fca00000000ff */
[----:B------:R0:W-:Y:S02]  /*c85c0*/  @P6 STG.E.U8 desc[UR6][R10.64], R23 ;  /* 0x000000170a006986 */ /* 0x0001e4000c101106 */
[----:B0-----:R-:W-:-:S05]  /*c85d0*/  PRMT R23, R16, 0x7770, RZ ;  /* 0x0000777010177816 */ /* 0x001fca00000000ff */
[----:B------:R0:W-:Y:S01]  /*c85e0*/  @P1 STG.E.U8 desc[UR6][R8.64], R23 ;  /* 0x0000001708001986 */ /* 0x0001e2000c101106 */
[----:B------:R-:W-:Y:S02]  /*c85f0*/  LOP3.LUT P1, RZ, R28, 0x10000000, RZ, 0xc0, !PT ;  /* 0x100000001cff7812 */ /* 0x000fe4000782c0ff */
[----:B0-----:R-:W-:-:S11]  /*c8600*/  PRMT R23, R16, 0x7771, RZ ;  /* 0x0000777110177816 */ /* 0x001fd600000000ff */
[----:B---3--:R0:W-:Y:S01]  /*c8610*/  @P1 STG.E.U8 desc[UR6][R6.64], R23 ;  /* 0x0000001706001986 */ /* 0x0081e2000c101106 */
[----:B------:R-:W-:Y:S02]  /*c8620*/  LOP3.LUT P1, RZ, R28, 0x8000000, RZ, 0xc0, !PT ;  /* 0x080000001cff7812 */ /* 0x000fe4000782c0ff */
[----:B0-----:R-:W-:-:S11]  /*c8630*/  PRMT R23, R16, 0x7772, RZ ;  /* 0x0000777210177816 */ /* 0x001fd600000000ff */
[----:B-----5:R0:W-:Y:S01]  /*c8640*/  @P1 STG.E.U8 desc[UR6][R4.64], R23 ;  /* 0x0000001704001986 */ /* 0x0201e2000c101106 */
[----:B------:R-:W-:Y:S02]  /*c8650*/  LOP3.LUT P1, RZ, R28, 0x4000000, RZ, 0xc0, !PT ;  /* 0x040000001cff7812 */ /* 0x000fe4000782c0ff */
[----:B0-----:R-:W-:-:S11]  /*c8660*/  PRMT R23, R16, 0x7773, RZ ;  /* 0x0000777310177816 */ /* 0x001fd600000000ff */
[----:B--2---:R-:W-:Y:S04]  /*c8670*/  @P1 STG.E.U8 desc[UR6][R2.64], R23 ;  /* 0x0000001702001986 */ /* 0x004fe8000c101106 */
[----:B----4-:R0:W-:Y:S04]  /*c8680*/  STL.64 [R1+0x3148], R24 ;  /* 0x0031481801007387 */ /* 0x0101e80000100a00 */
[----:B0-----:R-:W2:Y:S04]  /*c8690*/  LDL.LU.64 R24, [R1+0xdf8] ;  /* 0x000df80001187983 */ /* 0x001ea80000300a00 */
[----:B------:R-:W3:Y:S04]  /*c86a0*/  LDL.LU.64 R26, [R1+0xde0] ;  /* 0x000de000011a7983 */ /* 0x000ee80000300a00 */
[----:B------:R-:W4:Y:S04]  /*c86b0*/  LDL.LU R18, [R1+0x120] ;  /* 0x0001200001127983 */ /* 0x000f280000300800 */
[----:B------:R-:W5:Y:S04]  /*c86c0*/  LDL.LU.64 R20, [R1+0xdd8] ;  /* 0x000dd80001147983 */ /* 0x000f680000300a00 */
[----:B------:R-:W5:Y:S04]  /*c86d0*/  LDL.LU.64 R14, [R1+0xdd0] ;  /* 0x000dd000010e7983 */ /* 0x000f680000300a00 */
[----:B------:R-:W5:Y:S04]  /*c86e0*/  LDL.LU.64 R12, [R1+0xdc8] ;  /* 0x000dc800010c7983 */ /* 0x000f680000300a00 */
[----:B------:R-:W5:Y:S04]  /*c86f0*/  LDL.LU R17, [R1+0x124] ;  /* 0x0001240001117983 */ /* 0x000f680000300800 */
        /* <DEDUP_REMOVED lines=14> */
[----:B------:R-:W-:Y:S02]  /*c87e0*/  PRMT R23, R3, 0x7772, RZ ;  /* 0x0000777203177816 */ /* 0x000fe400000000ff */
[C---:B------:R-:W-:Y:S02]  /*c87f0*/  LOP3.LUT P5, RZ, R22.reuse, 0x1, RZ, 0xc0, !PT ;  /* 0x0000000116ff7812 */ /* 0x040fe400078ac0ff */
[----:B------:R-:W-:-:S07]  /*c8800*/  LOP3.LUT P6, RZ, R22, 0x2, RZ, 0xc0, !PT ;  /* 0x0000000216ff7812 */ /* 0x000fce00078cc0ff */
[----:B--2---:R0:W-:Y:S01]  /*c8810*/  @P1 STG.E.U8 desc[UR6][R24.64], R23 ;  /* 0x0000001718001986 */ /* 0x0041e2000c101106 */
[----:B------:R-:W-:Y:S02]  /*c8820*/  LOP3.LUT P1, RZ, R28, 0x400000, RZ, 0xc0, !PT ;  /* 0x004000001cff7812 */ /* 0x000fe4000782c0ff */
[----:B0-----:R-:W-:-:S11]  /*c8830*/  PRMT R23, R3, 0x7773, RZ ;  /* 0x0000777303177816 */ /* 0x001fd600000000ff */
[----:B---3--:R4:W-:Y:S01]  /*c8840*/  @P1 STG.E.U8 desc[UR6][R26.64], R23 ;  /* 0x000000171a001986 */ /* 0x0089e2000c101106 */
[----:B------:R-:W-:Y:S02]  /*c8850*/  LOP3.LUT P1, RZ, R28, 0x200000, RZ, 0xc0, !PT ;  /* 0x002000001cff7812 */ /* 0x000fe4000782c0ff */
[----:B----4-:R-:W-:-:S11]  /*c8860*/  PRMT R23, R18, 0x7770, RZ ;  /* 0x0000777012177816 */ /* 0x010fd600000000ff */
[----:B-----5:R0:W-:Y:S02]  /*c8870*/  @P1 STG.E.U8 desc[UR6][R20.64], R23 ;  /* 0x0000001714001986 */ /* 0x0201e4000c101106 */
[----:B0-----:R-:W-:-:S05]  /*c8880*/  PRMT R23, R18, 0x7771, RZ ;  /* 0x0000777112177816 */ /* 0x001fca00000000ff */
        /* <DEDUP_REMOVED lines=8> */
[----:B------:R0:W-:Y:S01]  /*c8910*/  @P5 STG.E.U8 desc[UR6][R6.64], R23 ;  /* 0x0000001706005986 */ /* 0x0001e2000c101106 */
[----:B------:R-:W-:Y:S01]  /*c8920*/  IMAD.MOV.U32 R3, RZ, RZ, R19 ;  /* 0x000000ffff037224 */ /* 0x000fe200078e0013 */
[----:B0-----:R-:W-:Y:S02]  /*c8930*/  PRMT R23, R17, 0x7772, RZ ;  /* 0x0000777211177816 */ /* 0x001fe400000000ff */
[----:B------:R-:W2:Y:S04]  /*c8940*/  LDL.LU.64 R6, [R1+0xda0] ;  /* 0x000da00001067983 */ /* 0x000ea80000300a00 */
[----:B------:R0:W-:Y:S04]  /*c8950*/  @P6 STG.E.U8 desc[UR6][R4.64], R23 ;  /* 0x0000001704006986 */ /* 0x0001e8000c101106 */
[----:B0-----:R-:W3:Y:S04]  /*c8960*/  LDL.LU.64 R4, [R1+0xd98] ;  /* 0x000d980001047983 */ /* 0x001ee80000300a00 */
[----:B------:R-:W4:Y:S04]  /*c8970*/  LDL.LU.64 R18, [R1+0xd90] ;  /* 0x000d900001127983 */ /* 0x000f280000300a00 */
[----:B------:R-:W5:Y:S04]  /*c8980*/  LDL.LU.64 R10, [R1+0xd88] ;  /* 0x000d8800010a7983 */ /* 0x000f680000300a00 */
[----:B------:R-:W3:Y:S01]  /*c8990*/  LDL.LU R16, [R1+0x128] ;  /* 0x0001280001107983 */ /* 0x000ee20000300800 */
[----:B------:R-:W-:-:S02]  /*c89a0*/  LOP3.LUT P3, RZ, R22, 0x4, RZ, 0xc0, !PT ;  /* 0x0000000416ff7812 */ /* 0x000fc4000786c0ff */
[C---:B------:R-:W-:Y:S01]  /*c89b0*/  LOP3.LUT P4, RZ, R22.reuse, 0x8, RZ, 0xc0, !PT ;  /* 0x0000000816ff7812 */ /* 0x040fe2000788c0ff */
[----:B------:R-:W5:Y:S01]  /*c89c0*/  LDL.LU.64 R8, [R1+0xd80] ;  /* 0x000d800001087983 */ /* 0x000f620000300a00 */
[----:B------:R-:W-:Y:S02]  /*c89d0*/  PRMT R23, R17, 0x7773, RZ ;  /* 0x0000777311177816 */ /* 0x000fe400000000ff */
[----:B------:R-:W-:Y:S01]  /*c89e0*/  LOP3.LUT P5, RZ, R22, 0x10, RZ, 0xc0, !PT ;  /* 0x0000001016ff7812 */ /* 0x000fe200078ac0ff */
[----:B------:R-:W5:Y:S06]  /*c89f0*/  LDL.LU R29, [R1+0x12c] ;  /* 0x00012c00011d7983 */ /* 0x000f6c0000300800 */
[----:B--2---:R0:W-:Y:S04]  /*c8a00*/  @P3 STG.E.U8 desc[UR6][R6.64], R23 ;  /* 0x0000001706003986 */ /* 0x0041e8000c101106 */
[----:B0-----:R-:W2:Y:S01]  /*c8a10*/  LDL.LU.64 R6, [R1+0xd78] ;  /* 0x000d780001067983 */ /* 0x001ea20000300a00 */
[----:B---3--:R-:W-:-:S05]  /*c8a20*/  PRMT R23, R16, 0x7770, RZ ;  /* 0x0000777010177816 */ /* 0x008fca00000000ff */
[----:B------:R0:W-:Y:S02]  /*c8a30*/  @P4 STG.E.U8 desc[UR6][R4.64], R23 ;  /* 0x0000001704004986 */ /* 0x0001e4000c101106 */
[----:B0-----:R-:W-:Y:S02]  /*c8a40*/  PRMT R23, R16, 0x7771, RZ ;  /* 0x0000777110177816 */ /* 0x001fe400000000ff */
[----:B------:R-:W3:Y:S04]  /*c8a50*/  LDL.LU.64 R4, [R1+0xd70] ;  /* 0x000d700001047983 */ /* 0x000ee80000300a00 */
[----:B------:R-:W3:Y:S04]  /*c8a60*/  LDL.LU R17, [R1+0x110] ;  /* 0x0001100001117983 */ /* 0x000ee80000300800 */
[----:B----4-:R0:W-:Y:S04]  /*c8a70*/  @P5 STG.E.U8 desc[UR6][R18.64], R23 ;  /* 0x0000001712005986 */ /* 0x0101e8000c101106 */
        /* <DEDUP_REMOVED lines=23> */
[----:B------:R-:W-:Y:S01]  /*c8bf0*/  LOP3.LUT P1, RZ, R22, 0x100, RZ, 0xc0, !PT ;  /* 0x0000010016ff7812 */ /* 0x000fe2000782c0ff */
[----:B------:R-:W4:Y:S01]  /*c8c00*/  LDL.LU.64 R24, [R1+0xd50] ;  /* 0x000d500001187983 */ /* 0x000f220000300a00 */
[----:B------:R-:W-:Y:S02]  /*c8c10*/  LOP3.LUT R28, R28, 0xfff7ffff, RZ, 0xc0, !PT ;  /* 0xfff7ffff1c1c7812 */ /* 0x000fe400078ec0ff */
[----:B------:R-:W-:Y:S01]  /*c8c20*/  LOP3.LUT P6, RZ, R22, 0x20, RZ, 0xc0, !PT ;  /* 0x0000002016ff7812 */ /* 0x000fe200078cc0ff */
[----:B------:R-:W4:Y:S01]  /*c8c30*/  LDL.LU.64 R26, [R1+0xd48] ;  /* 0x000d4800011a7983 */ /* 0x000f220000300a00 */
[----:B------:R-:W-:-:S03]  /*c8c40*/  PRMT R23, R16, 0x7772, RZ ;  /* 0x0000777210177816 */ /* 0x000fc600000000ff */
[----:B------:R-:W4:Y:S04]  /*c8c50*/  LDL.LU.64 R20, [R1+0xd40] ;  /* 0x000d400001147983 */ /* 0x000f280000300a00 */
[----:B------:R-:W-:Y:S01]  /*c8c60*/  @P1 LOP3.LUT R28, R28, 0x80000, RZ, 0xfc, !PT ;  /* 0x000800001c1c1812 */ /* 0x000fe200078efcff */
[----:B------:R-:W4:Y:S01]  /*c8c70*/  LDL.LU.64 R14, [R1+0xd28] ;  /* 0x000d2800010e7983 */ /* 0x000f220000300a00 */
[----:B------:R-:W-:Y:S02]  /*c8c80*/  LOP3.LUT P1, RZ, R22, 0x80, RZ, 0xc0, !PT ;  /* 0x0000008016ff7812 */ /* 0x000fe4000782c0ff */
[----:B------:R-:W-:Y:S01]  /*c8c90*/  LOP3.LUT R28, R28, 0xffefffff, RZ, 0xc0, !PT ;  /* 0xffefffff1c1c7812 */ /* 0x000fe200078ec0ff */
[----:B-----5:R0:W-:Y:S04]  /*c8ca0*/  @P6 STG.E.U8 desc[UR6][R10.64], R23 ;  /* 0x000000170a006986 */ /* 0x0201e8000c101106 */
[----:B------:R-:W5:Y:S06]  /*c8cb0*/  LDL.LU.64 R12, [R1+0xd20] ;  /* 0x000d2000010c7983 */ /* 0x000f6c0000300a00 */
[----:B------:R-:W-:-:S02]  /*c8cc0*/  @P1 LOP3.LUT R28, R28, 0x100000, RZ, 0xfc, !PT ;  /* 0x001000001c1c1812 */ /* 0x000fc400078efcff */
[----:B------:R-:W-:Y:S02]  /*c8cd0*/  LOP3.LUT P1, RZ, R22, 0x40, RZ, 0xc0, !PT ;  /* 0x0000004016ff7812 */ /* 0x000fe4000782c0ff */
[----:B0-----:R-:W-:Y:S02]  /*c8ce0*/  PRMT R23, R16, 0x7773, RZ ;  /* 0x0000777310177816 */ /* 0x001fe400000000ff */
[----:B------:R-:W5:Y:S04]  /*c8cf0*/  LDL.LU R16, [R1+0x118] ;  /* 0x0001180001107983 */ /* 0x000f680000300800 */
[----:B------:R-:W5:Y:S05]  /*c8d00*/  LDL.LU.64 R10, [R1+0xd18] ;  /* 0x000d1800010a7983 */ /* 0x000f6a0000300a00 */
[----:B------:R0:W-:Y:S01]  /*c8d10*/  @P1 STG.E.U8 desc[UR6][R8.64], R23 ;  /* 0x0000001708001986 */ /* 0x0001e2000c101106 */
[----:B------:R-:W-:-:S02]  /*c8d20*/  LOP3.LUT P1, RZ, R28, 0x100000, RZ, 0xc0, !PT ;  /* 0x001000001cff7812 */ /* 0x000fc4000782c0ff */
[----:B0-----:R-:W-:Y:S01]  /*c8d30*/  PRMT R23, R29, 0x7770, RZ ;  /* 0x000077701d177816 */ /* 0x001fe200000000ff */
[----:B------:R-:W5:Y:S10]  /*c8d40*/  LDL.LU.64 R8, [R1+0xd10] ;  /* 0x000d100001087983 */ /* 0x000f740000300a00 */
[----:B--2---:R0:W-:Y:S01]  /*c8d50*/  @P1 STG.E.U8 desc[UR6][R6.64], R23 ;  /* 0x0000001706001986 */ /* 0x0041e2000c101106 */
[----:B------:R-:W-:-:S02]  /*c8d60*/  LOP3.LUT P1, RZ, R28, 0x80000, RZ, 0xc0, !PT ;  /* 0x000800001cff7812 */ /* 0x000fc4000782c0ff */
[----:B0-----:R-:W-:Y:S01]  /*c8d70*/  PRMT R23, R29, 0x7771, RZ ;  /* 0x000077711d177816 */ /* 0x001fe200000000ff */
[----:B------:R-:W2:Y:S10]  /*c8d80*/  LDL.LU.64 R6, [R1+0xd08] ;  /* 0x000d080001067983 */ /* 0x000eb40000300a00 */
[----:B---3--:R0:W-:Y:S01]  /*c8d90*/  @P1 STG.E.U8 desc[UR6][R4.64], R23 ;  /* 0x0000001704001986 */ /* 0x0081e2000c101106 */
[----:B------:R-:W-:-:S02]  /*c8da0*/  LOP3.LUT P1, RZ, R28, 0x40000, RZ, 0xc0, !PT ;  /* 0x000400001cff7812 */ /* 0x000fc4000782c0ff */
[----:B0-----:R-:W-:Y:S01]  /*c8db0*/  PRMT R23, R29, 0x7772, RZ ;  /* 0x000077721d177816 */ /* 0x001fe200000000ff */
[----:B------:R-:W3:Y:S10]  /*c8dc0*/  LDL.LU.64 R4, [R1+0xd00] ;  /* 0x000d000001047983 */ /* 0x000ef40000300a00 */
[----:B----4-:R0:W-:Y:S04]  /*c8dd0*/  @P1 STG.E.U8 desc[UR6][R18.64], R23 ;  /* 0x0000001712001986 */ /* 0x0101e8000c101106 */
[----:B0-----:R-:W4:Y:S01]  /*c8de0*/  LDL.LU.64 R18, [R1+0x3138] ;  /* 0x0031380001127983 */ /* 0x001f220000300a00 */
[----:B------:R-:W-:-:S02]  /*c8df0*/  LOP3.LUT P1, RZ, R28, 0x20000, RZ, 0xc0, !PT ;  /* 0x000200001cff7812 */ /* 0x000fc4000782c0ff */
[----:B------:R-:W-:-:S11]  /*c8e00*/  PRMT R23, R29, 0x7773, RZ ;  /* 0x000077731d177816 */ /* 0x000fd600000000ff */
[----:B----4-:R0:W-:Y:S04]  /*c8e10*/  @P1 STG.E.U8 desc[UR6][R18.64], R23 ;  /* 0x0000001712001986 */ /* 0x0101e8000c101106 */
[----:B0-----:R-:W4:Y:S01]  /*c8e20*/  LDL.LU.64 R18, [R1+0x3130] ;  /* 0x0031300001127983 */ /* 0x001f220000300a00 */
[----:B------:R-:W-:Y:S02]  /*c8e30*/  LOP3.LUT P1, RZ, R28, 0x10000, RZ, 0xc0, !PT ;  /* 0x000100001cff7812 */ /* 0x000fe4000782c0ff */
[----:B------:R-:W-:Y:S02]  /*c8e40*/  PRMT R23, R17, 0x7770, RZ ;  /* 0x0000777011177816 */ /* 0x000fe400000000ff */
[----:B------:R-:W-:-:S09]  /*c8e50*/  LOP3.LUT P2, RZ, R22, 0x10000, RZ, 0xc0, !PT ;  /* 0x0001000016ff7812 */ /* 0x000fd2000784c0ff */
[----:B----4-:R0:W-:Y:S04]  /*c8e60*/  @P1 STG.E.U8 desc[UR6][R18.64], R23 ;  /* 0x0000001712001986 */ /* 0x0101e8000c101106 */
[----:B0-----:R-:W4:Y:S01]  /*c8e70*/  LDL.LU.64 R18, [R1+0x3128] ;  /* 0x0031280001127983 */ /* 0x001f220000300a00 */
[----:B------:R-:W-:Y:S02]  /*c8e80*/  LOP3.LUT P1, RZ, R28, 0x8000, RZ, 0xc0, !PT ;  /* 0x000080001cff7812 */ /* 0x000fe4000782c0ff */
[----:B------:R-:W-:-:S11]  /*c8e90*/  PRMT R23, R17, 0x7771, RZ ;  /* 0x0000777111177816 */ /* 0x000fd600000000ff */
[----:B------:R0:W-:Y:S01]  /*c8ea0*/  @P1 STG.E.U8 desc[UR6][R24.64], R23 ;  /* 0x0000001718001986 */ /* 0x0001e2000c101106 */
[----:B------:R-:W-:Y:S02]  /*c8eb0*/  LOP3.LUT P1, RZ, R28, 0x4000, RZ, 0xc0, !PT ;  /* 0x000040001cff7812 */ /* 0x000fe4000782c0ff */
[----:B0-----:R-:W-:-:S11]  /*c8ec0*/  PRMT R23, R17, 0x7772, RZ ;  /* 0x0000777211177816 */ /* 0x001fd600000000ff */
[----:B------:R0:W-:Y:S01]  /*c8ed0*/  @P1 STG.E.U8 desc[UR6][R26.64], R23 ;  /* 0x000000171a001986 */ /* 0x0001e2000c101106 */
[----:B------:R-:W-:Y:S02]  /*c8ee0*/  LOP3.LUT P1, RZ, R28, 0x2000, RZ, 0xc0, !PT ;  /* 0x000020001cff7812 */ /* 0x000fe4000782c0ff */
[----:B------:R-:W-:Y:S02]  /*c8ef0*/  LOP3.LUT P0, RZ, R22, 0x20000, RZ, 0xc0, !PT ;  /* 0x0002000016ff7812 */ /* 0x000fe4000780c0ff */
[----:B0-----:R-:W-:-:S09]  /*c8f00*/  PRMT R23, R17, 0x7773, RZ ;  /* 0x0000777311177816 */ /* 0x001fd200000000ff */
[----:B------:R4:W-:Y:S01]  /*c8f10*/  @P1 STG.E.U8 desc[UR6][R20.64], R23 ;  /* 0x0000001714001986 */ /* 0x0009e2000c101106 */
[C---:B------:R-:W-:Y:S02]  /*c8f20*/  LOP3.LUT P3, RZ, R22.reuse, 0x40000, RZ, 0xc0, !PT ;  /* 0x0004000016ff7812 */ /* 0x040fe4000786c0ff */
[C---:B------:R-:W-:Y:S02]  /*c8f30*/  LOP3.LUT P4, RZ, R22.reuse, 0x80000, RZ, 0xc0, !PT ;  /* 0x0008000016ff7812 */ /* 0x040fe4000788c0ff */
[C---:B------:R-:W-:Y:S02]  /*c8f40*/  LOP3.LUT P5, RZ, R22.reuse, 0x100000, RZ, 0xc0, !PT ;  /* 0x0010000016ff7812 */ /* 0x040fe400078ac0ff */
[----:B------:R-:W-:Y:S01]  /*c8f50*/  LOP3.LUT P6, RZ, R22, 0x200000, RZ, 0xc0, !PT ;  /* 0x0020000016ff7812 */ /* 0x000fe200078cc0ff */
[----:B------:R-:W-:Y:S01]  /*c8f60*/  IMAD.MOV.U32 R17, RZ, RZ, R3 ;  /* 0x000000ffff117224 */ /* 0x000fe200078e0003 */
[----:B----4-:R-:W-:-:S05]  /*c8f70*/  PRMT R23, R18, 0x7770, RZ ;  /* 0x0000777012177816 */ /* 0x010fca00000000ff */
[----:B------:R0:W-:Y:S02]  /*c8f80*/  @P2 STG.E.U8 desc[UR6][R14.64], R23 ;  /* 0x000000170e002986 */ /* 0x0001e4000c101106 */
[----:B0-----:R-:W-:-:S05]  /*c8f90*/  PRMT R23, R18, 0x7771, RZ ;  /* 0x0000777112177816 */ /* 0x001fca00000000ff */
[----:B-----5:R0:W-:Y:S02]  /*c8fa0*/  @P0 STG.E.U8 desc[UR6][R12.64], R23 ;  /* 0x000000170c000986 */ /* 0x0201e4000c101106 */
[----:B0-----:R-:W-:-:S05]  /*c8fb0*/  PRMT R23, R18, 0x7772, RZ ;  /* 0x0000777212177816 */ /* 0x001fca00000000ff */
[----:B------:R0:W-:Y:S02]  /*c8fc0*/  @P3 STG.E.U8 desc[UR6][R10.64], R23 ;  /* 0x000000170a003986 */ /* 0x0001e4000c101106 */
[----:B0-----:R-:W-:Y:S02]  /*c8fd0*/  PRMT R23, R18, 0x7773, RZ ;  /* 0x0000777312177816 */ /* 0x001fe400000000ff */
[----:B------:R-:W4:Y:S04]  /*c8fe0*/  LDL.LU R18, [R1+0x3120] ;  /* 0x0031200001127983 */ /* 0x000f280000300800 */
[----:B------:R0:W-:Y:S02]  /*c8ff0*/  @P4 STG.E.U8 desc[UR6][R8.64], R23 ;  /* 0x0000001708004986 */ /* 0x0001e4000c101106 */
[----:B0-----:R-:W-:-:S05]  /*c9000*/  PRMT R23, R16, 0x7770, RZ ;  /* 0x0000777010177816 */ /* 0x001fca00000000ff */
[----:B--2---:R0:W-:Y:S02]  /*c9010*/  @P5 STG.E.U8 desc[UR6][R6.64], R23 ;  /* 0x0000001706005986 */ /* 0x0041e4000c101106 */
[----:B0-----:R-:W-:Y:S02]  /*c9020*/  PRMT R23, R16, 0x7771, RZ ;  /* 0x0000777110177816 */ /* 0x001fe400000000ff */
[----:B------:R-:W2:Y:S04]  /*c9030*/  LDL.LU.64 R6, [R1+0xcf8] ;  /* 0x000cf80001067983 */ /* 0x000ea80000300a00 */
[----:B---3--:R0:W-:Y:S04]  /*c9040*/  @P6 STG.E.U8 desc[UR6][R4.64], R23 ;  /* 0x0000001704006986 */ /* 0x0081e8000c101106 */
[----:B------:R-:W3:Y:S04]  /*c9050*/  LDL.LU.64 R12, [R1+0xcf0] ;  /* 0x000cf000010c7983 */ /* 0x000ee80000300a00 */
[----:B0-----:R-:W5:Y:S04]  /*c9060*/  LDL.LU.64 R4, [R1+0xce8] ;  /* 0x000ce80001047983 */ /* 0x001f680000300a00 */
[----:B------:R-:W4:Y:S04]  /*c9070*/  LDL.LU.64 R10, [R1+0xce0] ;  /* 0x000ce000010a7983 */ /* 0x000f280000300a00 */
[----:B------:R-:W4:Y:S04]  /*c9080*/  LDL.LU.64 R8, [R1+0xcd8] ;  /* 0x000cd80001087983 */ /* 0x000f280000300a00 */
[----:B------:R-:W5:Y:S01]  /*c9090*/  LDL.LU R3, [R1+0x11c] ;  /* 0x00011c0001037983 */ /* 0x000f620000300800 */
[----:B------:R-:W-:-:S02]  /*c90a0*/  LOP3.LUT P3, RZ, R22, 0x400000, RZ, 0xc0, !PT ;  /* 0x0040000016ff7812 */ /* 0x000fc4000786c0ff */
[----:B------:R-:W-:Y:S02]  /*c90b0*/  LOP3.LUT P4, RZ, R22, 0x800000, RZ, 0xc0, !PT ;  /* 0x0080000016ff7812 */ /* 0x000fe4000788c0ff */
[----:B------:R-:W-:Y:S02]  /*c90c0*/  PRMT R23, R16, 0x7772, RZ ;  /* 0x0000777210177816 */ /* 0x000fe400000000ff */
[----:B------:R-:W-:-:S07]  /*c90d0*/  LOP3.LUT P5, RZ, R22, 0x1000000, RZ, 0xc0, !PT ;  /* 0x0100000016ff7812 */ /* 0x000fce00078ac0ff */
[----:B--2---:R0:W-:Y:S02]  /*c90e0*/  @P3 STG.E.U8 desc[UR6][R6.64], R23 ;  /* 0x0000001706003986 */ /* 0x0041e4000c101106 */
[----:B0-----:R-:W-:Y:S02]  /*c90f0*/  PRMT R23, R16, 0x7773, RZ ;  /* 0x0000777310177816 */ /* 0x001fe400000000ff */
[----:B------:R-:W2:Y:S04]  /*c9100*/  LDL.LU.64 R6, [R1+0xcd0] ;  /* 0x000cd00001067983 */ /* 0x000ea80000300a00 */
[----:B---3--:R5:W-:Y:S04]  /*c9110*/  @P4 STG.E.U8 desc[UR6][R12.64], R23 ;  /* 0x000000170c004986 */ /* 0x008be8000c101106 */
[----:B------:R-:W3:Y:S01]  /*c9120*/  LDL.LU R29, [R1+0x100] ;  /* 0x00010000011d7983 */ /* 0x000ee20000300800 */
[----:B-----5:R-:W-:-:S05]  /*c9130*/  PRMT R23, R3, 0x7770, RZ ;  /* 0x0000777003177816 */ /* 0x020fca00000000ff */
[----:B------:R0:W-:Y:S04]  /*c9140*/  @P5 STG.E.U8 desc[UR6][R4.64], R23 ;  /* 0x0000001704005986 */ /* 0x0001e8000c101106 */
[----:B0-----:R-:W5:Y:S04]  /*c9150*/  LDL.LU.64 R4, [R1+0xcc8] ;  /* 0x000cc80001047983 */ /* 0x001f680000300a00 */
[----:B------:R-:W4:Y:S04]  /*c9160*/  LDL.LU R27, [R1+0x104] ;  /* 0x00010400011b7983 */ /* 0x000f280000300800 */
[----:B----4-:R0:W-:Y:S04]  /*c9170*/  STL [R1+0x3108], R27 ;  /* 0x0031081b01007387 */ /* 0x0101e80000100800 */
        /* <DEDUP_REMOVED lines=23> */
[----:B------:R-:W-:Y:S02]  /*c92f0*/  LOP3.LUT P1, RZ, R22, 0x10000000, RZ, 0xc0, !PT ;  /* 0x1000000016ff7812 */ /* 0x000fe4000782c0ff */
        /* <DEDUP_REMOVED lines=8> */
[----:B------:R0:W-:Y:S02]  /*c9380*/  @P6 STG.E.U8 desc[UR6][R10.64], R23 ;  /* 0x000000170a006986 */ /* 0x0001e4000c101106 */
[----:B0-----:R-:W-:-:S10]  /*c9390*/  PRMT R23, R3, 0x7772, RZ ;  /* 0x0000777203177816 */ /* 0x001fd400000000ff */
[----:B------:R0:W-:Y:S01]  /*c93a0*/  @P1 STG.E.U8 desc[UR6][R8.64], R23 ;  /* 0x0000001708001986 */ /* 0x0001e2000c101106 */
[----:B------:R-:W-:Y:S02]  /*c93b0*/  LOP3.LUT P1, RZ, R28, 0x1000, RZ, 0xc0, !PT ;  /* 0x000010001cff7812 */ /* 0x000fe4000782c0ff */
[----:B0-----:R-:W-:-:S11]  /*c93c0*/  PRMT R23, R3, 0x7773, RZ ;  /* 0x0000777303177816 */ /* 0x001fd600000000ff */
[----:B--2---:R3:W-:Y:S01]  /*c93d0*/  @P1 STG.E.U8 desc[UR6][R6.64], R23 ;  /* 0x0000001706001986 */ /* 0x0047e2000c101106 */
[----:B------:R-:W-:Y:S02]  /*c93e0*/  LOP3.LUT P1, RZ, R28, 0x800, RZ, 0xc0, !PT ;  /* 0x000008001cff7812 */ /* 0x000fe4000782c0ff */
[C---:B------:R-:W-:Y:S01]  /*c93f0*/  LOP3.LUT P2, RZ, R18.reuse, 0x8, RZ, 0xc0, !PT ;  /* 0x0000000812ff7812 */ /* 0x040fe2000784c0ff */
[----:B------:R0:W-:Y:S01]  /*c9400*/  STL.64 [R1+0x3100], R18 ;  /* 0x0031001201007387 */ /* 0x0001e20000100a00 */
[----:B---3--:R-:W-:Y:S02]  /*c9410*/  PRMT R23, R29, 0x7770, RZ ;  /* 0x000077701d177816 */ /* 0x008fe400000000ff */
[----:B------:R-:W-:-:S07]  /*c9420*/  LOP3.LUT P0, RZ, R18, 0x10, RZ, 0xc0, !PT ;  /* 0x0000001012ff7812 */ /* 0x000fce000780c0ff */
[----:B-----5:R1:W-:Y:S01]  /*c9430*/  @P1 STG.E.U8 desc[UR6][R4.64], R23 ;  /* 0x0000001704001986 */ /* 0x0203e2000c101106 */
[----:B------:R-:W-:Y:S02]  /*c9440*/  LOP3.LUT P1, RZ, R28, 0x400, RZ, 0xc0, !PT ;  /* 0x000004001cff7812 */ /* 0x000fe4000782c0ff */
[C---:B------:R-:W-:Y:S02]  /*c9450*/  LOP3.LUT P3, RZ, R18.reuse, 0x20, RZ, 0xc0, !PT ;  /* 0x0000002012ff7812 */ /* 0x040fe4000786c0ff */
[C---:B------:R-:W-:Y:S02]  /*c9460*/  LOP3.LUT P4, RZ, R18.reuse, 0x40, RZ, 0xc0, !PT ;  /* 0x0000004012ff7812 */ /* 0x040fe4000788c0ff */
[C---:B------:R-:W-:Y:S02]  /*c9470*/  LOP3.LUT P5, RZ, R18.reuse, 0x80, RZ, 0xc0, !PT ;  /* 0x0000008012ff7812 */ /* 0x040fe400078ac0ff */
[----:B------:R-:W-:Y:S02]  /*c9480*/  LOP3.LUT P6, RZ, R18, 0x100, RZ, 0xc0, !PT ;  /* 0x0000010012ff7812 */ /* 0x000fe400078cc0ff */
[----:B0-----:R-:W2:Y:S04]  /*c9490*/  LDL.LU.64 R18, [R1+0xca8] ;  /* 0x000ca80001127983 */ /* 0x001ea80000300a00 */
[----:B------:R-:W3:Y:S01]  /*c94a0*/  LDL.LU.64 R20, [R1+0xca0] ;  /* 0x000ca00001147983 */ /* 0x000ee20000300a00 */
[----:B-1----:R-:W-:-:S03]  /*c94b0*/  PRMT R23, R29, 0x7771, RZ ;  /* 0x000077711d177816 */ /* 0x002fc600000000ff */
[----:B------:R-:W5:Y:S04]  /*c94c0*/  LDL.LU.64 R24, [R1+0xc98] ;  /* 0x000c980001187983 */ /* 0x000f680000300a00 */
[----:B------:R-:W5:Y:S04]  /*c94d0*/  LDL.LU R16, [R1+0x108] ;  /* 0x0001080001107983 */ /* 0x000f680000300800 */
[----:B------:R-:W5:Y:S04]  /*c94e0*/  LDL.LU.64 R14, [R1+0xc90] ;  /* 0x000c9000010e7983 */ /* 0x000f680000300a00 */
[----:B------:R-:W5:Y:S04]  /*c94f0*/  LDL.LU.64 R12, [R1+0xc88] ;  /* 0x000c8800010c7983 */ /* 0x000f680000300a00 */
[----:B------:R-:W5:Y:S04]  /*c9500*/  LDL.LU.64 R10, [R1+0xc80] ;  /* 0x000c8000010a7983 */ /* 0x000f680000300a00 */
[----:B------:R-:W5:Y:S04]  /*c9510*/  LDL.LU.64 R8, [R1+0xc78] ;  /* 0x000c780001087983 */ /* 0x000f680000300a00 */
[----:B------:R-:W5:Y:S04]  /*c9520*/  LDL.LU.64 R6, [R1+0xc70] ;  /* 0x000c700001067983 */ /* 0x000f680000300a00 */
[----:B------:R-:W5:Y:S04]  /*c9530*/  LDL.LU R3, [R1+0x10c] ;  /* 0x00010c0001037983 */ /* 0x000f680000300800 */
[----:B------:R-:W5:Y:S04]  /*c9540*/  LDL.LU.64 R4, [R1+0xc68] ;  /* 0x000c680001047983 */ /* 0x000f680000300a00 */
        /* <DEDUP_REMOVED lines=9> */
[----:B0-----:R-:W4:Y:S01]  /*c95e0*/  LDL.LU R27, [R1+0x3108] ;  /* 0x00310800011b7983 */ /* 0x001f220000300800 */
[----:B------:R-:W-:Y:S02]  /*c95f0*/  LOP3.LUT P1, RZ, R28, 0x80, RZ, 0xc0, !PT ;  /* 0x000000801cff7812 */ /* 0x000fe4000782c0ff */
[----:B----4-:R-:W-:-:S11]  /*c9600*/  PRMT R23, R27, 0x7770, RZ ;  /* 0x000077701b177816 */ /* 0x010fd600000000ff */
[----:B--2---:R0:W-:Y:S01]  /*c9610*/  @P1 STG.E.U8 desc[UR6][R18.64], R23 ;  /* 0x0000001712001986 */ /* 0x0041e2000c101106 */
[C---:B------:R-:W-:Y:S02]  /*c9620*/  LOP3.LUT P1, RZ, R28.reuse, 0x40, RZ, 0xc0, !PT ;  /* 0x000000401cff7812 */ /* 0x040fe4000782c0ff */
[----:B0-----:R-:W-:Y:S01]  /*c9630*/  PRMT R23, R27, 0x7771, RZ ;  /* 0x000077711b177816 */ /* 0x001fe200000000ff */
[----:B------:R-:W2:Y:S10]  /*c9640*/  LDL.LU.64 R18, [R1+0x3100] ;  /* 0x0031000001127983 */ /* 0x000eb40000300a00 */
[----:B---3--:R0:W-:Y:S04]  /*c9650*/  @P1 STG.E.U8 desc[UR6][R20.64], R23 ;  /* 0x0000001714001986 */ /* 0x0081e8000c101106 */
[----:B0-----:R-:W3:Y:S01]  /*c9660*/  LDL.LU.64 R20, [R1+0x30f8] ;  /* 0x0030f80001147983 */ /* 0x001ee20000300a00 */
[----:B------:R-:W-:-:S02]  /*c9670*/  LOP3.LUT P1, RZ, R28, 0x20, RZ, 0xc0, !PT ;  /* 0x000000201cff7812 */ /* 0x000fc4000782c0ff */
[----:B------:R-:W-:-:S11]  /*c9680*/  PRMT R23, R27, 0x7772, RZ ;  /* 0x000077721b177816 */ /* 0x000fd600000000ff */
        /* <DEDUP_REMOVED lines=13> */
[----:B0-----:R-:W-:Y:S02]  /*c9760*/  IMAD.MOV.U32 R4, RZ, RZ, R17 ;  /* 0x000000ffff047224 */ /* 0x001fe400078e0011 */
[----:B------:R-:W4:Y:S01]  /*c9770*/  LDL.LU.64 R16, [R1+0xc60] ;  /* 0x000c600001107983 */ /* 0x000f220000300a00 */
[----:B------:R-:W-:Y:S02]  /*c9780*/  LOP3.LUT R22, R22, 0xdfffffff, RZ, 0xc0, !PT ;  /* 0xdfffffff16167812 */ /* 0x000fe400078ec0ff */
[----:B------:R-:W-:Y:S01]  /*c9790*/  LOP3.LUT R28, R28, 0xfffffffe, RZ, 0xc0, !PT ;  /* 0xfffffffe1c1c7812 */ /* 0x000fe200078ec0ff */
[----:B------:R-:W5:Y:S01]  /*c97a0*/  LDL.LU.64 R14, [R1+0xc58] ;  /* 0x000c5800010e7983 */ /* 0x000f620000300a00 */
[----:B------:R-:W-:-:S03]  /*c97b0*/  PRMT R23, R3, 0x7771, RZ ;  /* 0x0000777103177816 */ /* 0x000fc600000000ff */
[----:B------:R-:W5:Y:S04]  /*c97c0*/  LDL.LU.64 R12, [R1+0xc50] ;  /* 0x000c5000010c7983 */ /* 0x000f680000300a00 */
[----:B------:R-:W5:Y:S04]  /*c97d0*/  LDL.LU.64 R10, [R1+0xc48] ;  /* 0x000c4800010a7983 */ /* 0x000f680000300a00 */
[----:B------:R-:W5:Y:S01]  /*c97e0*/  LDL.LU.64 R8, [R1+0xc40] ;  /* 0x000c400001087983 */ /* 0x000f620000300a00 */
[----:B---3--:R-:W-:-:S13]  /*c97f0*/  LOP3.LUT P1, RZ, R21, 0x100000, RZ, 0xc0, !PT ;  /* 0x0010000015ff7812 */ /* 0x008fda000782c0ff */
        /* <DEDUP_REMOVED lines=17> */
[----:B--2---:R-:W-:-:S09]  /*c9910*/  LOP3.LUT P3, RZ, R18, 0x200, RZ, 0xc0, !PT ;  /* 0x0000020012ff7812 */ /* 0x004fd2000786c0ff */
[----:B------:R-:W-:Y:S02]  /*c9920*/  @P1 LOP3.LUT R28, R28, 0x8, RZ, 0xfc, !PT ;  /* 0x000000081c1c1812 */ /* 0x000fe400078efcff */
[----:B------:R-:W-:Y:S02]  /*c9930*/  LOP3.LUT P1, RZ, R21, 0x8000000, RZ, 0xc0, !PT ;  /* 0x0800000015ff7812 */ /* 0x000fe4000782c0ff */
[----:B------:R-:W-:Y:S01]  /*c9940*/  LOP3.LUT R28, R28, 0xffffffef, RZ, 0xc0, !PT ;  /* 0xffffffef1c1c7812 */ /* 0x000fe200078ec0ff */
[----:B------:R-:W-:Y:S01]  /*c9950*/  STL.64 [R1+0x30e0], R18 ;  /* 0x0030e01201007387 */ /* 0x000fe20000100a00 */
[----:B------:R-:W-:-:S03]  /*c9960*/  LOP3.LUT P4, RZ, R18, 0x400, RZ, 0xc0, !PT ;  /* 0x0000040012ff7812 */ /* 0x000fc6000788c0ff */
[----:B------:R-:W2:Y:S01]  /*c9970*/  LDL.LU.64 R6, [R1+0xc38] ;  /* 0x000c380001067983 */ /* 0x000ea20000300a00 */
[C---:B------:R-:W-:Y:S02]  /*c9980*/  LOP3.LUT P5, RZ, R18.reuse, 0x800, RZ, 0xc0, !PT ;  /* 0x0000080012ff7812 */ /* 0x040fe400078ac0ff */
[----:B------:R-:W-:-:S03]  /*c9990*/  LOP3.LUT P6, RZ, R18, 0x1000, RZ, 0xc0, !PT ;  /* 0x0000100012ff7812 */ /* 0x000fc600078cc0ff */
[----:B------:R-:W-:Y:S02]  /*c99a0*/  @P1 LOP3.LUT R28, R28, 0x10, RZ, 0xfc, !PT ;  /* 0x000000101c1c1812 */ /* 0x000fe400078efcff */
[----:B------:R-:W-:Y:S01]  /*c99b0*/  LOP3.LUT P1, RZ, R18, 0x2000, RZ, 0xc0, !PT ;  /* 0x0000200012ff7812 */ /* 0x000fe2000782c0ff */
[----:B----4-:R0:W-:Y:S04]  /*c99c0*/  @P3 STG.E.U8 desc[UR6][R16.64], R23 ;  /* 0x0000001710003986 */ /* 0x0101e8000c101106 */
[----:B0-----:R-:W3:Y:S04]  /*c99d0*/  LDL.LU.64 R16, [R1+0xc30] ;  /* 0x000c300001107983 */ /* 0x001ee80000300a00 */
[----:B------:R-:W4:Y:S04]  /*c99e0*/  LDL.LU R29, [R1+0xf4] ;  /* 0x0000f400011d7983 */ /* 0x000f280000300800 */
        /* <DEDUP_REMOVED lines=11> */
[----:B------:R-:W-:-:S03]  /*c9aa0*/  PRMT R23, R4, 0x7771, RZ ;  /* 0x0000777104177816 */ /* 0x000fc600000000ff */
[----:B------:R-:W5:Y:S04]  /*c9ab0*/  LDL.LU.64 R24, [R1+0xc10] ;  /* 0x000c100001187983 */ /* 0x000f680000300a00 */
[----:B------:R0:W-:Y:S01]  /*c9ac0*/  @P1 STG.E.U8 desc[UR6][R8.64], R23 ;  /* 0x0000001708001986 */ /* 0x0001e2000c101106 */
[----:B------:R-:W-:-:S03]  /*c9ad0*/  LOP3.LUT P1, RZ, R28, 0x10, RZ, 0xc0, !PT ;  /* 0x000000101cff7812 */ /* 0x000fc6000782c0ff */
[----:B------:R-:W5:Y:S04]  /*c9ae0*/  LDL.LU R3, [R1+0xf8] ;  /* 0x0000f80001037983 */ /* 0x000f680000300800 */
[----:B------:R-:W5:Y:S01]  /*c9af0*/  LDL.LU.64 R26, [R1+0xc08] ;  /* 0x000c0800011a7983 */ /* 0x000f620000300a00 */
[----:B0-----:R-:W-:-:S03]  /*c9b00*/  PRMT R23, R4, 0x7772, RZ ;  /* 0x0000777204177816 */ /* 0x001fc600000000ff */
[----:B------:R-:W5:Y:S04]  /*c9b10*/  LDL.LU.64 R14, [R1+0xc00] ;  /* 0x000c0000010e7983 */ /* 0x000f680000300a00 */
[----:B--2---:R0:W-:Y:S01]  /*c9b20*/  @P1 STG.E.U8 desc[UR6][R6.64], R23 ;  /* 0x0000001706001986 */ /* 0x0041e2000c101106 */
[----:B------:R-:W-:-:S03]  /*c9b30*/  LOP3.LUT P1, RZ, R28, 0x8, RZ, 0xc0, !PT ;  /* 0x000000081cff7812 */ /* 0x000fc6000782c0ff */
[----:B------:R-:W2:Y:S04]  /*c9b40*/  LDL.LU.64 R12, [R1+0xbf8] ;  /* 0x000bf800010c7983 */ /* 0x000ea80000300a00 */
[----:B------:R-:W2:Y:S01]  /*c9b50*/  LDL.LU.64 R10, [R1+0xbf0] ;  /* 0x000bf000010a7983 */ /* 0x000ea20000300a00 */
[----:B0-----:R-:W-:-:S03]  /*c9b60*/  IMAD.MOV.U32 R23, RZ, RZ, R4 ;  /* 0x000000ffff177224 */ /* 0x001fc600078e0004 */
[----:B------:R-:W2:Y:S02]  /*c9b70*/  LDL.LU.64 R8, [R1+0xbe8] ;  /* 0x000be80001087983 */ /* 0x000ea40000300a00 */
[----:B------:R-:W-:Y:S02]  /*c9b80*/  PRMT R23, R23, 0x7773, RZ ;  /* 0x0000777317177816 */ /* 0x000fe400000000ff */
[----:B------:R-:W2:Y:S04]  /*c9b90*/  LDL.LU.64 R6, [R1+0xbe0] ;  /* 0x000be00001067983 */ /* 0x000ea80000300a00 */
[----:B---3--:R4:W-:Y:S01]  /*c9ba0*/  @P1 STG.E.U8 desc[UR6][R16.64], R23 ;  /* 0x0000001710001986 */ /* 0x0089e2000c101106 */
[----:B------:R-:W-:-:S03]  /*c9bb0*/  LOP3.LUT P1, RZ, R28, 0x4, RZ, 0xc0, !PT ;  /* 0x000000041cff7812 */ /* 0x000fc6000782c0ff */
[----:B------:R-:W3:Y:S01]  /*c9bc0*/  LDL.LU.64 R4, [R1+0xbd8] ;  /* 0x000bd80001047983 */ /* 0x000ee20000300a00 */
[----:B----4-:R-:W-:-:S03]  /*c9bd0*/  PRMT R23, R29, 0x7770, RZ ;  /* 0x000077701d177816 */ /* 0x010fc600000000ff */
[----:B------:R-:W4:Y:S06]  /*c9be0*/  LDL.LU.64 R16, [R1+0xbd0] ;  /* 0x000bd00001107983 */ /* 0x000f2c0000300a00 */
[----:B-----5:R0:W-:Y:S04]  /*c9bf0*/  @P1 STG.E.U8 desc[UR6][R18.64], R23 ;  /* 0x0000001712001986 */ /* 0x0201e8000c101106 */
[----:B0-----:R-:W5:Y:S01]  /*c9c00*/  LDL.LU.64 R18, [R1+0x30f0] ;  /* 0x0030f00001127983 */ /* 0x001f620000300a00 */
[----:B------:R-:W-:-:S02]  /*c9c10*/  LOP3.LUT P1, RZ, R28, 0x2, RZ, 0xc0, !PT ;  /* 0x000000021cff7812 */ /* 0x000fc4000782c0ff */
[----:B------:R-:W-:-:S11]  /*c9c20*/  PRMT R23, R29, 0x7771, RZ ;  /* 0x000077711d177816 */ /* 0x000fd600000000ff */
[----:B-----5:R0:W-:Y:S04]  /*c9c30*/  @P1 STG.E.U8 desc[UR6][R18.64], R23 ;  /* 0x0000001712001986 */ /* 0x0201e8000c101106 */
[----:B0-----:R-:W5:Y:S01]  /*c9c40*/  LDL.LU.64 R18, [R1+0x30e8] ;  /* 0x0030e80001127983 */ /* 0x001f620000300a00 */
[----:B------:R-:W-:Y:S02]  /*c9c50*/  LOP3.LUT P1, RZ, R28, 0x1, RZ, 0xc0, !PT ;  /* 0x000000011cff7812 */ /* 0x000fe4000782c0ff */
[----:B------:R-:W-:Y:S02]  /*c9c60*/  PRMT R23, R29, 0x7772, RZ ;  /* 0x000077721d177816 */ /* 0x000fe400000000ff */
[C---:B------:R-:W-:Y:S02]  /*c9c70*/  LOP3.LUT P2, RZ, R21.reuse, 0x80000, RZ, 0xc0, !PT ;  /* 0x0008000015ff7812 */ /* 0x040fe4000784c0ff */
[----:B------:R-:W-:-:S07]  /*c9c80*/  LOP3.LUT P0, RZ, R21, 0x40000, RZ, 0xc0, !PT ;  /* 0x0004000015ff7812 */ /* 0x000fce000780c0ff */
[----:B-----5:R0:W-:Y:S04]  /*c9c90*/  @P1 STG.E.U8 desc[UR6][R18.64], R23 ;  /* 0x0000001712001986 */ /* 0x0201e8000c101106 */
[----:B0-----:R-:W5:Y:S01]  /*c9ca0*/  LDL.LU.64 R18, [R1+0x30e0] ;  /* 0x0030e00001127983 */ /* 0x001f620000300a00 */
[----:B------:R-:W-:Y:S02]  /*c9cb0*/  LOP3.LUT P1, RZ, R22, 0x80000000, RZ, 0xc0, !PT ;  /* 0x8000000016ff7812 */ /* 0x000fe4000782c0ff */
[----:B------:R-:W-:-:S11]  /*c9cc0*/  PRMT R23, R29, 0x7773, RZ ;  /* 0x000077731d177816 */ /* 0x000fd600000000ff */
[----:B------:R0:W-:Y:S01]  /*c9cd0*/  @P1 STG.E.U8 desc[UR6][R24.64], R23 ;  /* 0x0000001718001986 */ /* 0x0001e2000c101106 */
[----:B------:R-:W-:Y:S02]  /*c9ce0*/  LOP3.LUT P1, RZ, R22, 0x40000000, RZ, 0xc0, !PT ;  /* 0x4000000016ff7812 */ /* 0x000fe4000782c0ff */
[----:B0-----:R-:W-:-:S11]  /*c9cf0*/  PRMT R23, R3, 0x7770, RZ ;  /* 0x0000777003177816 */ /* 0x001fd600000000ff */
[----:B------:R0:W-:Y:S01]  /*c9d00*/  @P1 STG.E.U8 desc[UR6][R26.64], R23 ;  /* 0x000000171a001986 */ /* 0x0001e2000c101106 */
[----:B------:R-:W-:Y:S02]  /*c9d10*/  LOP3.LUT P1, RZ, R22, 0x20000000, RZ, 0xc0, !PT ;  /* 0x2000000016ff7812 */ /* 0x000fe4000782c0ff */
[----:B0-----:R-:W-:-:S11]  /*c9d20*/  PRMT R23, R3, 0x7771, RZ ;  /* 0x0000777103177816 */ /* 0x001fd600000000ff */
[----:B------:R0:W-:Y:S01]  /*c9d30*/  @P1 STG.E.U8 desc[UR6][R14.64], R23 ;  /* 0x000000170e001986 */ /* 0x0001e2000c101106 */
[----:B------:R-:W-:Y:S02]  /*c9d40*/  LOP3.LUT P3, RZ, R21, 0x20000, RZ, 0xc0, !PT ;  /* 0x0002000015ff7812 */ /* 0x000fe4000786c0ff */
[----:B0-----:R-:W-:-:S05]  /*c9d50*/  PRMT R23, R3, 0x7772, RZ ;  /* 0x0000777203177816 */ /* 0x001fca00000000ff */
[----:B--2---:R0:W-:Y:S01]  /*c9d60*/  @P2 STG.E.U8 desc[UR6][R12.64], R23 ;  /* 0x000000170c002986 */ /* 0x0041e2000c101106 */
[----:B------:R-:W-:Y:S02]  /*c9d70*/  LOP3.LUT P4, RZ, R21, 0x10000, RZ, 0xc0, !PT ;  /* 0x0001000015ff7812 */ /* 0x000fe4000788c0ff */
[----:B0-----:R-:W-:-:S05]  /*c9d80*/  PRMT R23, R3, 0x7773, RZ ;  /* 0x0000777303177816 */ /* 0x001fca00000000ff */
[----:B------:R5:W-:Y:S01]  /*c9d90*/  @P0 STG.E.U8 desc[UR6][R10.64], R23 ;  /* 0x000000170a000986 */ /* 0x000be2000c101106 */
[C---:B------:R-:W-:Y:S02]  /*c9da0*/  LOP3.LUT P5, RZ, R21.reuse, 0x8000, RZ, 0xc0, !PT ;  /* 0x0000800015ff7812 */ /* 0x040fe400078ac0ff */
[----:B------:R-:W-:Y:S02]  /*c9db0*/  LOP3.LUT P6, RZ, R21, 0x4000, RZ, 0xc0, !PT ;  /* 0x0000400015ff7812 */ /* 0x000fe400078cc0ff */
[----:B-----5:R-:W-:-:S05]  /*c9dc0*/  PRMT R23, R19, 0x7770, RZ ;  /* 0x0000777013177816 */ /* 0x020fca00000000ff */
[----:B------:R0:W-:Y:S02]  /*c9dd0*/  @P3 STG.E.U8 desc[UR6][R8.64], R23 ;  /* 0x0000001708003986 */ /* 0x0001e4000c101106 */
[----:B0-----:R-:W-:-:S05]  /*c9de0*/  PRMT R23, R19, 0x7771, RZ ;  /* 0x0000777113177816 */ /* 0x001fca00000000ff */
[----:B------:R0:W-:Y:S02]  /*c9df0*/  @P4 STG.E.U8 desc[UR6][R6.64], R23 ;  /* 0x0000001706004986 */ /* 0x0001e4000c101106 */
[----:B0-----:R-:W-:-:S05]  /*c9e00*/  PRMT R23, R19, 0x7772, RZ ;  /* 0x0000777213177816 */ /* 0x001fca00000000ff */
[----:B---3--:R0:W-:Y:S02]  /*c9e10*/  @P5 STG.E.U8 desc[UR6][R4.64], R23 ;  /* 0x0000001704005986 */ /* 0x0081e4000c101106 */
[----:B0-----:R-:W-:Y:S02]  /*c9e20*/  PRMT R23, R19, 0x7773, RZ ;  /* 0x0000777313177816 */ /* 0x001fe400000000ff */
[----:B------:R-:W2:Y:S04]  /*c9e30*/  LDL.LU R19, [R1+0x30d8] ;  /* 0x0030d80001137983 */ /* 0x000ea80000300800 */
[----:B----4-:R0:W-:Y:S04]  /*c9e40*/  @P6 STG.E.U8 desc[UR6][R16.64], R23 ;  /* 0x0000001710006986 */ /* 0x0101e8000c101106 */
[----:B------:R-:W3:Y:S04]  /*c9e50*/  LDL.LU.64 R4, [R1+0xbc8] ;  /* 0x000bc80001047983 */ /* 0x000ee80000300a00 */
[----:B0-----:R-:W4:Y:S04]  /*c9e60*/  LDL.LU.64 R16, [R1+0xbc0] ;  /* 0x000bc00001107983 */ /* 0x001f280000300a00 */
[----:B------:R-:W5:Y:S04]  /*c9e70*/  LDL.LU.64 R12, [R1+0xbb8] ;  /* 0x000bb800010c7983 */ /* 0x000f680000300a00 */
[----:B------:R-:W2:Y:S01]  /*c9e80*/  LDL.LU R3, [R1+0xe0] ;  /* 0x0000e00001037983 */ /* 0x000ea20000300800 */
[----:B------:R-:W-:-:S02]  /*c9e90*/  LOP3.LUT P1, RZ, R21, 0x2, RZ, 0xc0, !PT ;  /* 0x0000000215ff7812 */ /* 0x000fc4000782c0ff */
[----:B------:R-:W-:Y:S01]  /*c9ea0*/  LOP3.LUT R22, R22, 0xffdfffff, RZ, 0xc0, !PT ;  /* 0xffdfffff16167812 */ /* 0x000fe200078ec0ff */
[----:B------:R-:W5:Y:S01]  /*c9eb0*/  LDL.LU.64 R8, [R1+0xbb0] ;  /* 0x000bb00001087983 */ /* 0x000f620000300a00 */
[C---:B------:R-:W-:Y:S02]  /*c9ec0*/  LOP3.LUT P3, RZ, R21.reuse, 0x2000, RZ, 0xc0, !PT ;  /* 0x0000200015ff7812 */ /* 0x040fe4000786c0ff */
[----:B------:R-:W-:Y:S01]  /*c9ed0*/  LOP3.LUT P4, RZ, R21, 0x1000, RZ, 0xc0, !PT ;  /* 0x0000100015ff7812 */ /* 0x000fe2000788c0ff */
[----:B------:R-:W5:Y:S06]  /*c9ee0*/  LDL.LU.64 R6, [R1+0xba8] ;  /* 0x000ba80001067983 */ /* 0x000f6c0000300a00 */
[----:B------:R-:W-:-:S02]  /*c9ef0*/  @P1 LOP3.LUT R22, R22, 0x200000, RZ, 0xfc, !PT ;  /* 0x0020000016161812 */ /* 0x000fc400078efcff */
        /* <DEDUP_REMOVED lines=20> */
[C---:B------:R-:W-:Y:S02]  /*ca040*/  LOP3.LUT P5, RZ, R21.reuse, 0x800, RZ, 0xc0, !PT ;  /* 0x0000080015ff7812 */ /* 0x040fe400078ac0ff */
[C---:B------:R-:W-:Y:S02]  /*ca050*/  LOP3.LUT P6, RZ, R21.reuse, 0x400, RZ, 0xc0, !PT ;  /* 0x0000040015ff7812 */ /* 0x040fe400078cc0ff */
[----:B------:R-:W-:-:S05]  /*ca060*/  LOP3.LUT P2, RZ, R21, 0x1, RZ, 0xc0, !PT ;  /* 0x0000000115ff7812 */ /* 0x000fca000784c0ff */
[----:B------:R-:W-:Y:S02]  /*ca070*/  @P1 LOP3.LUT R22, R22, 0x10000000, RZ, 0xfc, !PT ;  /* 0x1000000016161812 */ /* 0x000fe400078efcff */
[----:B------:R-:W-:Y:S02]  /*ca080*/  LOP3.LUT P1, RZ, R21, 0x200, RZ, 0xc0, !PT ;  /* 0x0000020015ff7812 */ /* 0x000fe4000782c0ff */
[C---:B--2---:R-:W-:Y:S02]  /*ca090*/  PRMT R23, R3.reuse, 0x7770, RZ ;  /* 0x0000777003177816 */ /* 0x044fe400000000ff */
[----:B------:R-:W-:-:S03]  /*ca0a0*/  PRMT R21, R3, 0x7771, RZ ;  /* 0x0000777103157816 */ /* 0x000fc600000000ff */
[----:B---3--:R0:W-:Y:S04]  /*ca0b0*/  @P3 STG.E.U8 desc[UR6][R4.64], R23 ;  /* 0x0000001704003986 */ /* 0x0081e8000c101106 */
[----:B----4-:R1:W-:Y:S04]  /*ca0c0*/  @P4 STG.E.U8 desc[UR6][R16.64], R21 ;  /* 0x0000001510004986 */ /* 0x0103e8000c101106 */
[----:B0-----:R-:W2:Y:S04]  /*ca0d0*/  LDL.LU.64 R4, [R1+0xba0] ;  /* 0x000ba00001047983 */ /* 0x001ea80000300a00 */
[----:B------:R-:W3:Y:S04]  /*ca0e0*/  LDL.LU R23, [R1+0xe4] ;  /* 0x0000e40001177983 */ /* 0x000ee80000300800 */
[----:B-1----:R-:W4:Y:S04]  /*ca0f0*/  LDL.LU.64 R16, [R1+0xb98] ;  /* 0x000b980001107983 */ /* 0x002f280000300a00 */
[----:B------:R-:W4:Y:S04]  /*ca100*/  LDL.LU R11, [R1+0xe8] ;  /* 0x0000e800010b7983 */ /* 0x000f280000300800 */
[----:B------:R-:W5:Y:S04]  /*ca110*/  LDL.LU.64 R28, [R1+0xb78] ;  /* 0x000b7800011c7983 */ /* 0x000f680000300a00 */
[----:B-----5:R0:W-:Y:S04]  /*ca120*/  STL.64 [R1+0x30c0], R28 ;  /* 0x0030c01c01007387 */ /* 0x0201e80000100a00 */
[----:B0-----:R-:W5:Y:S04]  /*ca130*/  LDL.LU.64 R28, [R1+0xb80] ;  /* 0x000b8000011c7983 */ /* 0x001f680000300a00 */
[----:B-----5:R0:W-:Y:S04]  /*ca140*/  STL.64 [R1+0x30c8], R28 ;  /* 0x0030c81c01007387 */ /* 0x0201e80000100a00 */
[----:B0-----:R-:W5:Y:S01]  /*ca150*/  LDL.LU.64 R28, [R1+0xb88] ;  /* 0x000b8800011c7983 */ /* 0x001f620000300a00 */
[----:B------:R-:W-:-:S05]  /*ca160*/  PRMT R21, R3, 0x7772, RZ ;  /* 0x0000777203157816 */ /* 0x000fca00000000ff */
[----:B------:R0:W-:Y:S02]  /*ca170*/  @P5 STG.E.U8 desc[UR6][R12.64], R21 ;  /* 0x000000150c005986 */ /* 0x0001e4000c101106 */
[----:B0-----:R-:W-:-:S05]  /*ca180*/  PRMT R21, R3, 0x7773, RZ ;  /* 0x0000777303157816 */ /* 0x001fca00000000ff */
[----:B------:R3:W-:Y:S02]  /*ca190*/  @P6 STG.E.U8 desc[UR6][R8.64], R21 ;  /* 0x0000001508006986 */ /* 0x0007e4000c101106 */
[----:B---3--:R-:W-:-:S05]  /*ca1a0*/  PRMT R21, R23, 0x7770, RZ ;  /* 0x0000777017157816 */ /* 0x008fca00000000ff */
[----:B------:R-:W-:Y:S04]  /*ca1b0*/  @P1 STG.E.U8 desc[UR6][R6.64], R21 ;  /* 0x0000001506001986 */ /* 0x000fe8000c101106 */
[----:B-----5:R0:W-:Y:S04]  /*ca1c0*/  STL.64 [R1+0x30d0], R28 ;  /* 0x0030d01c01007387 */ /* 0x0201e80000100a00 */
[----:B0-----:R-:W3:Y:S01]  /*ca1d0*/  LDL.LU.64 R28, [R1+0xb90] ;  /* 0x000b9000011c7983 */ /* 0x001ee20000300a00 */
[C---:B------:R-:W-:Y:S02]  /*ca1e0*/  LOP3.LUT P1, RZ, R22.reuse, 0x10000000, RZ, 0xc0, !PT ;  /* 0x1000000016ff7812 */ /* 0x040fe4000782c0ff */
[----:B------:R-:W-:Y:S01]  /*ca1f0*/  PRMT R21, R23, 0x7771, RZ ;  /* 0x0000777117157816 */ /* 0x000fe200000000ff */
[----:B------:R-:W5:Y:S04]  /*ca200*/  LDL.LU.64 R24, [R1+0xb70] ;  /* 0x000b700001187983 */ /* 0x000f680000300a00 */
[----:B------:R-:W5:Y:S04]  /*ca210*/  LDL.LU R10, [R1+0xec] ;  /* 0x0000ec00010a7983 */ /* 0x000f680000300800 */
[----:B------:R-:W5:Y:S04]  /*ca220*/  LDL.LU.64 R26, [R1+0xb68] ;  /* 0x000b6800011a7983 */ /* 0x000f680000300a00 */
[----:B--2---:R0:W-:Y:S01]  /*ca230*/  @P1 STG.E.U8 desc[UR6][R4.64], R21 ;  /* 0x0000001504001986 */ /* 0x0041e2000c101106 */
[----:B------:R-:W-:-:S03]  /*ca240*/  LOP3.LUT P1, RZ, R22, 0x8000000, RZ, 0xc0, !PT ;  /* 0x0800000016ff7812 */ /* 0x000fc6000782c0ff */
[----:B------:R-:W2:Y:S04]  /*ca250*/  LDL.LU.64 R14, [R1+0xb60] ;  /* 0x000b6000010e7983 */ /* 0x000ea80000300a00 */
[----:B------:R-:W2:Y:S01]  /*ca260*/  LDL.LU.64 R12, [R1+0xb58] ;  /* 0x000b5800010c7983 */ /* 0x000ea20000300a00 */
[----:B0-----:R-:W-:-:S03]  /*ca270*/  PRMT R21, R23, 0x7772, RZ ;  /* 0x0000777217157816 */ /* 0x001fc600000000ff */
[----:B------:R-:W2:Y:S04]  /*ca280*/  LDL.LU.64 R8, [R1+0xb50] ;  /* 0x000b500001087983 */ /* 0x000ea80000300a00 */
[----:B----4-:R0:W-:Y:S01]  /*ca290*/  @P1 STG.E.U8 desc[UR6][R16.64], R21 ;  /* 0x0000001510001986 */ /* 0x0101e2000c101106 */
[----:B------:R-:W-:-:S03]  /*ca2a0*/  LOP3.LUT P1, RZ, R22, 0x4000000, RZ, 0xc0, !PT ;  /* 0x0400000016ff7812 */ /* 0x000fc6000782c0ff */
[----:B------:R-:W4:Y:S04]  /*ca2b0*/  LDL.LU R3, [R1+0xd0] ;  /* 0x0000d00001037983 */ /* 0x000f280000300800 */
[----:B------:R-:W4:Y:S01]  /*ca2c0*/  LDL.LU.64 R6, [R1+0xb48] ;  /* 0x000b480001067983 */ /* 0x000f220000300a00 */
[----:B0-----:R-:W-:-:S03]  /*ca2d0*/  PRMT R21, R23, 0x7773, RZ ;  /* 0x0000777317157816 */ /* 0x001fc600000000ff */
[----:B------:R-:W4:Y:S04]  /*ca2e0*/  LDL.LU.64 R4, [R1+0xb40] ;  /* 0x000b400001047983 */ /* 0x000f280000300a00 */
[----:B------:R-:W4:Y:S04]  /*ca2f0*/  LDL.LU.64 R16, [R1+0xb38] ;  /* 0x000b380001107983 */ /* 0x000f280000300a00 */
        /* <DEDUP_REMOVED lines=9> */
[----:B0-----:R-:W3:Y:S01]  /*ca390*/  LDL.LU.64 R28, [R1+0x30c0] ;  /* 0x0030c000011c7983 */ /* 0x001ee20000300a00 */
[----:B------:R-:W-:Y:S02]  /*ca3a0*/  LOP3.LUT P1, RZ, R22, 0x800000, RZ, 0xc0, !PT ;  /* 0x0080000016ff7812 */ /* 0x000fe4000782c0ff */
[----:B------:R-:W-:Y:S02]  /*ca3b0*/  PRMT R21, R11, 0x7772, RZ ;  /* 0x000077720b157816 */ /* 0x000fe400000000ff */
[C---:B------:R-:W-:Y:S02]  /*ca3c0*/  LOP3.LUT P0, RZ, R19.reuse, 0x80000000, RZ, 0xc0, !PT ;  /* 0x8000000013ff7812 */ /* 0x040fe4000780c0ff */
[----:B------:R-:W-:-:S02]  /*ca3d0*/  LOP3.LUT P3, RZ, R19, 0x40000000, RZ, 0xc0, !PT ;  /* 0x4000000013ff7812 */ /* 0x000fc4000786c0ff */
[C---:B------:R-:W-:Y:S02]  /*ca3e0*/  LOP3.LUT P4, RZ, R19.reuse, 0x20000000, RZ, 0xc0, !PT ;  /* 0x2000000013ff7812 */ /* 0x040fe4000788c0ff */
[C---:B------:R-:W-:Y:S02]  /*ca3f0*/  LOP3.LUT P5, RZ, R19.reuse, 0x10000000, RZ, 0xc0, !PT ;  /* 0x1000000013ff7812 */ /* 0x040fe400078ac0ff */
[----:B------:R-:W-:Y:S01]  /*ca400*/  LOP3.LUT P6, RZ, R19, 0x8000000, RZ, 0xc0, !PT ;  /* 0x0800000013ff7812 */ /* 0x000fe200078cc0ff */
[----:B---3--:R0:W-:Y:S01]  /*ca410*/  @P1 STG.E.U8 desc[UR6][R28.64], R21 ;  /* 0x000000151c001986 */ /* 0x0081e2000c101106 */
[----:B------:R-:W-:Y:S02]  /*ca420*/  LOP3.LUT P1, RZ, R22, 0x400000, RZ, 0xc0, !PT ;  /* 0x0040000016ff7812 */ /* 0x000fe4000782c0ff */
[----:B0-----:R-:W-:-:S11]  /*ca430*/  PRMT R21, R11, 0x7773, RZ ;  /* 0x000077730b157816 */ /* 0x001fd600000000ff */
[----:B-----5:R0:W-:Y:S01]  /*ca440*/  @P1 STG.E.U8 desc[UR6][R24.64], R21 ;  /* 0x0000001518001986 */ /* 0x0201e2000c101106 */
[----:B------:R-:W-:Y:S02]  /*ca450*/  LOP3.LUT P1, RZ, R22, 0x200000, RZ, 0xc0, !PT ;  /* 0x0020000016ff7812 */ /* 0x000fe4000782c0ff */
[----:B0-----:R-:W-:-:S11]  /*ca460*/  PRMT R21, R10, 0x7770, RZ ;  /* 0x000077700a157816 */ /* 0x001fd600000000ff */
[----:B------:R0:W-:Y:S02]  /*ca470*/  @P1 STG.E.U8 desc[UR6][R26.64], R21 ;  /* 0x000000151a001986 */ /* 0x0001e4000c101106 */
[----:B0-----:R-:W-:-:S05]  /*ca480*/  PRMT R21, R10, 0x7771, RZ ;  /* 0x000077710a157816 */ /* 0x001fca00000000ff */
[----:B--2---:R0:W-:Y:S02]  /*ca490*/  @P2 STG.E.U8 desc[UR6][R14.64], R21 ;  /* 0x000000150e002986 */ /* 0x0041e4000c101106 */
[----:B0-----:R-:W-:-:S05]  /*ca4a0*/  PRMT R21, R10, 0x7772, RZ ;  /* 0x000077720a157816 */ /* 0x001fca00000000ff */
[----:B------:R0:W-:Y:S02]  /*ca4b0*/  @P0 STG.E.U8 desc[UR6][R12.64], R21 ;  /* 0x000000150c000986 */ /* 0x0001e4000c101106 */
[----:B0-----:R-:W-:-:S05]  /*ca4c0*/  PRMT R21, R10, 0x7773, RZ ;  /* 0x000077730a157816 */ /* 0x001fca00000000ff */
[----:B------:R4:W-:Y:S02]  /*ca4d0*/  @P3 STG.E.U8 desc[UR6][R8.64], R21 ;  /* 0x0000001508003986 */ /* 0x0009e4000c101106 */
[----:B----4-:R-:W-:-:S05]  /*ca4e0*/  PRMT R21, R3, 0x7770, RZ ;  /* 0x0000777003157816 */ /* 0x010fca00000000ff */
[----:B------:R0:W-:Y:S02]  /*ca4f0*/  @P4 STG.E.U8 desc[UR6][R6.64], R21 ;  /* 0x0000001506004986 */ /* 0x0001e4000c101106 */
[----:B0-----:R-:W-:-:S05]  /*ca500*/  PRMT R21, R3, 0x7771, RZ ;  /* 0x0000777103157816 */ /* 0x001fca00000000ff */
[----:B------:R0:W-:Y:S02]  /*ca510*/  @P5 STG.E.U8 desc[UR6][R4.64], R21 ;  /* 0x0000001504005986 */ /* 0x0001e4000c101106 */
        /* <DEDUP_REMOVED lines=8> */
[----:B------:R-:W-:Y:S01]  /*ca5a0*/  LOP3.LUT P4, RZ, R19, 0x2000000, RZ, 0xc0, !PT ;  /* 0x0200000013ff7812 */ /* 0x000fe2000788c0ff */
[----:B------:R-:W5:Y:S01]  /*ca5b0*/  LDL.LU.64 R6, [R1+0xb10] ;  /* 0x000b100001067983 */ /* 0x000f620000300a00 */
[----:B------:R-:W-:-:S03]  /*ca5c0*/  PRMT R21, R3, 0x7773, RZ ;  /* 0x0000777303157816 */ /* 0x000fc600000000ff */
[----:B------:R-:W5:Y:S06]  /*ca5d0*/  LDL.LU R12, [R1+0xd8] ;  /* 0x0000d800010c7983 */ /* 0x000f6c0000300800 */
[----:B--2---:R0:W-:Y:S04]  /*ca5e0*/  @P3 STG.E.U8 desc[UR6][R4.64], R21 ;  /* 0x0000001504003986 */ /* 0x0041e8000c101106 */
[----:B0-----:R-:W2:Y:S01]  /*ca5f0*/  LDL.LU.64 R4, [R1+0xb08] ;  /* 0x000b080001047983 */ /* 0x001ea20000300a00 */
[----:B---3--:R-:W-:-:S05]  /*ca600*/  PRMT R21, R9, 0x7770, RZ ;  /* 0x0000777009157816 */ /* 0x008fca00000000ff */
[----:B------:R0:W-:Y:S04]  /*ca610*/  @P4 STG.E.U8 desc[UR6][R16.64], R21 ;  /* 0x0000001510004986 */ /* 0x0001e8000c101106 */
[----:B0-----:R-:W3:Y:S04]  /*ca620*/  LDL.LU.64 R16, [R1+0xb00] ;  /* 0x000b000001107983 */ /* 0x001ee80000300a00 */
[----:B------:R-:W4:Y:S04]  /*ca630*/  LDL.LU R3, [R1+0xdc] ;  /* 0x0000dc0001037983 */ /* 0x000f280000300800 */
        /* <DEDUP_REMOVED lines=17> */
[----:B------:R-:W-:Y:S01]  /*ca750*/  LOP3.LUT P1, RZ, R19, 0x80000, RZ, 0xc0, !PT ;  /* 0x0008000013ff7812 */ /* 0x000fe2000782c0ff */
[----:B----4-:R0:W-:Y:S04]  /*ca760*/  STL.64 [R1+0x30b8], R2 ;  /* 0x0030b80201007387 */ /* 0x0101e80000100a00 */
[----:B0-----:R-:W4:Y:S04]  /*ca770*/  LDL.LU.64 R2, [R1+0xaf8] ;  /* 0x000af80001027983 */ /* 0x001f280000300a00 */
[----:B------:R-:W4:Y:S01]  /*ca780*/  LDL.LU.64 R28, [R1+0xae0] ;  /* 0x000ae000011c7983 */ /* 0x000f220000300a00 */
[----:B------:R-:W-:-:S04]  /*ca790*/  LOP3.LUT R22, R22, 0xfffbffff, RZ, 0xc0, !PT ;  /* 0xfffbffff16167812 */ /* 0x000fc800078ec0ff */
[----:B------:R-:W-:Y:S02]  /*ca7a0*/  @P1 LOP3.LUT R22, R22, 0x40000, RZ, 0xfc, !PT ;  /* 0x0004000016161812 */ /* 0x000fe400078efcff */
[C---:B------:R-:W-:Y:S02]  /*ca7b0*/  LOP3.LUT P1, RZ, R19.reuse, 0x100000, RZ, 0xc0, !PT ;  /* 0x0010000013ff7812 */ /* 0x040fe4000782c0ff */
[----:B------:R-:W-:Y:S02]  /*ca7c0*/  LOP3.LUT R22, R22, 0xfff7ffff, RZ, 0xc0, !PT ;  /* 0xfff7ffff16167812 */ /* 0x000fe400078ec0ff */
[----:B------:R-:W-:-:S09]  /*ca7d0*/  LOP3.LUT P5, RZ, R19, 0x1000000, RZ, 0xc0, !PT ;  /* 0x0100000013ff7812 */ /* 0x000fd200078ac0ff */
[----:B------:R-:W-:Y:S02]  /*ca7e0*/  @P1 LOP3.LUT R22, R22, 0x80000, RZ, 0xfc, !PT ;  /* 0x0008000016161812 */ /* 0x000fe400078efcff */
[C---:B------:R-:W-:Y:S02]  /*ca7f0*/  LOP3.LUT P1, RZ, R19.reuse, 0x200000, RZ, 0xc0, !PT ;  /* 0x0020000013ff7812 */ /* 0x040fe4000782c0ff */
[----:B------:R-:W-:Y:S02]  /*ca800*/  LOP3.LUT P6, RZ, R19, 0x800000, RZ, 0xc0, !PT ;  /* 0x0080000013ff7812 */ /* 0x000fe400078cc0ff */
[----:B------:R-:W-:Y:S02]  /*ca810*/  LOP3.LUT R22, R22, 0xffefffff, RZ, 0xc0, !PT ;  /* 0xffefffff16167812 */ /* 0x000fe400078ec0ff */
[----:B------:R-:W-:-:S05]  /*ca820*/  PRMT R21, R9, 0x7771, RZ ;  /* 0x0000777109157816 */ /* 0x000fca00000000ff */
[----:B------:R0:W-:Y:S02]  /*ca830*/  @P5 STG.E.U8 desc[UR6][R14.64], R21 ;  /* 0x000000150e005986 */ /* 0x0001e4000c101106 */
[----:B------:R-:W-:Y:S02]  /*ca840*/  @P1 LOP3.LUT R22, R22, 0x100000, RZ, 0xfc, !PT ;  /* 0x0010000016161812 */ /* 0x000fe400078efcff */
[----:B------:R-:W-:Y:S02]  /*ca850*/  LOP3.LUT P1, RZ, R19, 0x400000, RZ, 0xc0, !PT ;  /* 0x0040000013ff7812 */ /* 0x000fe4000782c0ff */
[----:B0-----:R-:W-:-:S05]  /*ca860*/  PRMT R21, R9, 0x7772, RZ ;  /* 0x0000777209157816 */ /* 0x001fca00000000ff */
[----:B-----5:R0:W-:Y:S02]  /*ca870*/  @P6 STG.E.U8 desc[UR6][R10.64], R21 ;  /* 0x000000150a006986 */ /* 0x0201e4000c101106 */
[----:B0-----:R-:W-:-:S05]  /*ca880*/  PRMT R21, R9, 0x7773, RZ ;  /* 0x0000777309157816 */ /* 0x001fca00000000ff */
[----:B------:R0:W-:Y:S01]  /*ca890*/  @P1 STG.E.U8 desc[UR6][R6.64], R21 ;  /* 0x0000001506001986 */ /* 0x0001e2000c101106 */
[----:B------:R-:W-:Y:S02]  /*ca8a0*/  LOP3.LUT P1, RZ, R22, 0x100000, RZ, 0xc0, !PT ;  /* 0x0010000016ff7812 */ /* 0x000fe4000782c0ff */
[----:B0-----:R-:W-:-:S11]  /*ca8b0*/  PRMT R21, R12, 0x7770, RZ ;  /* 0x000077700c157816 */ /* 0x001fd600000000ff */
[----:B--2---:R0:W-:Y:S01]  /*ca8c0*/  @P1 STG.E.U8 desc[UR6][R4.64], R21 ;  /* 0x0000001504001986 */ /* 0x0041e2000c101106 */
[----:B------:R-:W-:Y:S02]  /*ca8d0*/  LOP3.LUT P1, RZ, R22, 0x80000, RZ, 0xc0, !PT ;  /* 0x0008000016ff7812 */ /* 0x000fe4000782c0ff */
[----:B0-----:R-:W-:-:S11]  /*ca8e0*/  PRMT R21, R12, 0x7771, RZ ;  /* 0x000077710c157816 */ /* 0x001fd600000000ff */
[----:B---3--:R0:W-:Y:S01]  /*ca8f0*/  @P1 STG.E.U8 desc[UR6][R16.64], R21 ;  /* 0x0000001510001986 */ /* 0x0081e2000c101106 */
[----:B------:R-:W-:Y:S02]  /*ca900*/  LOP3.LUT P1, RZ, R22, 0x40000, RZ, 0xc0, !PT ;  /* 0x0004000016ff7812 */ /* 0x000fe4000782c0ff */
[----:B0-----:R-:W-:Y:S01]  /*ca910*/  PRMT R21, R12, 0x7772, RZ ;  /* 0x000077720c157816 */ /* 0x001fe200000000ff */
[----:B----4-:R0:W-:Y:S04]  /*ca920*/  STL.64 [R1+0x30a8], R28 ;  /* 0x0030a81c01007387 */ /* 0x0101e80000100a00 */
[----:B0-----:R-:W2:Y:S04]  /*ca930*/  LDL.LU.64 R28, [R1+0xae8] ;  /* 0x000ae800011c7983 */ /* 0x001ea80000300a00 */
[----:B------:R-:W3:Y:S04]  /*ca940*/  LDL.LU.64 R24, [R1+0xad8] ;  /* 0x000ad80001187983 */ /* 0x000ee80000300a00 */
[----:B------:R-:W4:Y:S04]  /*ca950*/  LDL.LU.64 R26, [R1+0xad0] ;  /* 0x000ad000011a7983 */ /* 0x000f280000300a00 */
[----:B------:R-:W5:Y:S04]  /*ca960*/  LDL.LU.64 R14, [R1+0xac8] ;  /* 0x000ac800010e7983 */ /* 0x000f680000300a00 */
[----:B------:R-:W5:Y:S04]  /*ca970*/  LDL.LU.64 R10, [R1+0xac0] ;  /* 0x000ac000010a7983 */ /* 0x000f680000300a00 */
[----:B------:R-:W5:Y:S04]  /*ca980*/  LDL.LU.64 R8, [R1+0xab8] ;  /* 0x000ab80001087983 */ /* 0x000f680000300a00 */
[----:B------:R-:W5:Y:S04]  /*ca990*/  LDL.LU R13, [R1+0xc4] ;  /* 0x0000c400010d7983 */ /* 0x000f680000300800 */
[----:B------:R-:W5:Y:S04]  /*ca9a0*/  LDL.LU.64 R6, [R1+0xab0] ;  /* 0x000ab00001067983 */ /* 0x000f680000300a00 */
[----:B------:R-:W5:Y:S04]  /*ca9b0*/  LDL.LU.64 R4, [R1+0xaa8] ;  /* 0x000aa80001047983 */ /* 0x000f680000300a00 */
[----:B------:R-:W5:Y:S04]  /*ca9c0*/  LDL.LU.64 R16, [R1+0xaa0] ;  /* 0x000aa00001107983 */ /* 0x000f680000300a00 */
[----:B------:R0:W-:Y:S04]  /*ca9d0*/  @P1 STG.E.U8 desc[UR6][R2.64], R21 ;  /* 0x0000001502001986 */ /* 0x0001e8000c101106 */
[----:B0-----:R-:W2:Y:S01]  /*ca9e0*/  LDL.LU.64 R2, [R1+0x30b8] ;  /* 0x0030b80001027983 */ /* 0x001ea20000300a00 */
[----:B------:R-:W-:-:S02]  /*ca9f0*/  LOP3.LUT P1, RZ, R22, 0x20000, RZ, 0xc0, !PT ;  /* 0x0002000016ff7812 */ /* 0x000fc4000782c0ff */
[----:B------:R-:W-:-:S11]  /*caa00*/  PRMT R21, R12, 0x7773, RZ ;  /* 0x000077730c157816 */ /* 0x000fd600000000ff */
[----:B--2---:R0:W-:Y:S04]  /*caa10*/  @P1 STG.E.U8 desc[UR6][R2.64], R21 ;  /* 0x0000001502001986 */ /* 0x0041e8000c101106 */
[----:B0-----:R-:W2:Y:S01]  /*caa20*/  LDL.LU.64 R2, [R1+0x30b0] ;  /* 0x0030b00001027983 */ /* 0x001ea20000300a00 */
[----:B------:R-:W-:Y:S02]  /*caa30*/  LOP3.LUT P1, RZ, R22, 0x10000, RZ, 0xc0, !PT ;  /* 0x0001000016ff7812 */ /* 0x000fe4000782c0ff */
[----:B--2---:R-:W-:-:S11]  /*caa40*/  PRMT R21, R3, 0x7770, RZ ;  /* 0x0000777003157816 */ /* 0x004fd600000000ff */
[----:B------:R0:W-:Y:S04]  /*caa50*/  @P1 STG.E.U8 desc[UR6][R28.64], R21 ;  /* 0x000000151c001986 */ /* 0x0001e8000c101106 */
[----:B0-----:R-:W2:Y:S01]  /*caa60*/  LDL.LU.64 R28, [R1+0x30a8] ;  /* 0x0030a800011c7983 */ /* 0x001ea20000300a00 */
[----:B------:R-:W-:Y:S02]  /*caa70*/  LOP3.LUT P1, RZ, R22, 0x8000, RZ, 0xc0, !PT ;  /* 0x0000800016ff7812 */ /* 0x000fe4000782c0ff */
[----:B------:R-:W-:Y:S02]  /*caa80*/  PRMT R21, R3, 0x7771, RZ ;  /* 0x0000777103157816 */ /* 0x000fe400000000ff */
[C---:B------:R-:W-:Y:S02]  /*caa90*/  LOP3.LUT P2, RZ, R19.reuse, 0x2000, RZ, 0xc0, !PT ;  /* 0x0000200013ff7812 */ /* 0x040fe4000784c0ff */
[----:B------:R-:W-:-:S02]  /*caaa0*/  LOP3.LUT P0, RZ, R19, 0x1000, RZ, 0xc0, !PT ;  /* 0x0000100013ff7812 */ /* 0x000fc4000780c0ff */
[C---:B------:R-:W-:Y:S02]  /*caab0*/  LOP3.LUT P3, RZ, R19.reuse, 0x800, RZ, 0xc0, !PT ;  /* 0x0000080013ff7812 */ /* 0x040fe4000786c0ff */
[C---:B------:R-:W-:Y:S02]  /*caac0*/  LOP3.LUT P4, RZ, R19.reuse, 0x400, RZ, 0xc0, !PT ;  /* 0x0000040013ff7812 */ /* 0x040fe4000788c0ff */
[C---:B------:R-:W-:Y:S02]  /*caad0*/  LOP3.LUT P5, RZ, R19.reuse, 0x200, RZ, 0xc0, !PT ;  /* 0x0000020013ff7812 */ /* 0x040fe400078ac0ff */
[----:B------:R-:W-:Y:S01]  /*caae0*/  LOP3.LUT P6, RZ, R19, 0x100, RZ, 0xc0, !PT ;  /* 0x0000010013ff7812 */ /* 0x000fe200078cc0ff */
[----:B--2---:R0:W-:Y:S01]  /*caaf0*/  @P1 STG.E.U8 desc[UR6][R28.64], R21 ;  /* 0x000000151c001986 */ /* 0x0041e2000c101106 */
[----:B------:R-:W-:Y:S02]  /*cab00*/  LOP3.LUT P1, RZ, R22, 0x4000, RZ, 0xc0, !PT ;  /* 0x0000400016ff7812 */ /* 0x000fe4000782c0ff */
[----:B0-----:R-:W-:-:S11]  /*cab10*/  PRMT R21, R3, 0x7772, RZ ;  /* 0x0000777203157816 */ /* 0x001fd600000000ff */
[----:B---3--:R0:W-:Y:S01]  /*cab20*/  @P1 STG.E.U8 desc[UR6][R24.64], R21 ;  /* 0x0000001518001986 */ /* 0x0081e2000c101106 */
[----:B------:R-:W-:Y:S02]  /*cab30*/  LOP3.LUT P1, RZ, R22, 0x2000, RZ, 0xc0, !PT ;  /* 0x0000200016ff7812 */ /* 0x000fe4000782c0ff */
[----:B0-----:R-:W-:-:S11]  /*cab40*/  PRMT R21, R3, 0x7773, RZ ;  /* 0x0000777303157816 */ /* 0x001fd600000000ff */
[----:B----4-:R0:W-:Y:S02]  /*cab50*/  @P1 STG.E.U8 desc[UR6][R26.64], R21 ;  /* 0x000000151a001986 */ /* 0x0101e4000c101106 */
[----:B0-----:R-:W-:-:S05]  /*cab60*/  PRMT R21, R20, 0x7770, RZ ;  /* 0x0000777014157816 */ /* 0x001fca00000000ff */
[----:B-----5:R0:W-:Y:S02]  /*cab70*/  @P2 STG.E.U8 desc[UR6][R14.64], R21 ;  /* 0x000000150e002986 */ /* 0x0201e4000c101106 */
[----:B0-----:R-:W-:-:S05]  /*cab80*/  PRMT R21, R20, 0x7771, RZ ;  /* 0x0000777114157816 */ /* 0x001fca00000000ff */
[----:B------:R0:W-:Y:S02]  /*cab90*/  @P0 STG.E.U8 desc[UR6][R10.64], R21 ;  /* 0x000000150a000986 */ /* 0x0001e4000c101106 */
[----:B0-----:R-:W-:-:S05]  /*caba0*/  PRMT R21, R20, 0x7772, RZ ;  /* 0x0000777214157816 */ /* 0x001fca00000000ff */
[----:B------:R0:W-:Y:S02]  /*cabb0*/  @P3 STG.E.U8 desc[UR6][R8.64], R21 ;  /* 0x0000001508003986 */ /* 0x0001e4000c101106 */
[----:B0-----:R-:W-:Y:S02]  /*cabc0*/  PRMT R21, R20, 0x7773, RZ ;  /* 0x0000777314157816 */ /* 0x001fe400000000ff */
[----:B------:R-:W2:Y:S04]  /*cabd0*/  LDL.LU R20, [R1+0x30a0] ;  /* 0x0030a00001147983 */ /* 0x000ea80000300800 */
[----:B------:R0:W-:Y:S02]  /*cabe0*/  @P4 STG.E.U8 desc[UR6][R6.64], R21 ;  /* 0x0000001506004986 */ /* 0x0001e4000c101106 */
[----:B0-----:R-:W-:-:S05]  /*cabf0*/  PRMT R21, R13, 0x7770, RZ ;  /* 0x000077700d157816 */ /* 0x001fca00000000ff */
[----:B------:R0:W-:Y:S02]  /*cac00*/  @P5 STG.E.U8 desc[UR6][R4.64], R21 ;  /* 0x0000001504005986 */ /* 0x0001e4000c101106 */
[----:B0-----:R-:W-:Y:S02]  /*cac10*/  PRMT R21, R13, 0x7771, RZ ;  /* 0x000077710d157816 */ /* 0x001fe400000000ff */
[----:B------:R-:W3:Y:S04]  /*cac20*/  LDL.LU.64 R4, [R1+0xa98] ;  /* 0x000a980001047983 */ /* 0x000ee80000300a00 */
[----:B------:R0:W-:Y:S04]  /*cac30*/  @P6 STG.E.U8 desc[UR6][R16.64], R21 ;  /* 0x0000001510006986 */ /* 0x0001e8000c101106 */
[----:B0-----:R-:W4:Y:S01]  /*cac40*/  LDL.LU.64 R16, [R1+0xa90] ;  /* 0x000a900001107983 */ /* 0x001f220000300a00 */
[----:B------:R-:W-:-:S02]  /*cac50*/  LOP3.LUT R22, R22, 0xffffffdf, RZ, 0xc0, !PT ;  /* 0xffffffdf16167812 */ /* 0x000fc400078ec0ff */
[C---:B------:R-:W-:Y:S01]  /*cac60*/  LOP3.LUT P3, RZ, R19.reuse, 0x80, RZ, 0xc0, !PT ;  /* 0x0000008013ff7812 */ /* 0x040fe2000786c0ff */
[----:B------:R-:W5:Y:S01]  /*cac70*/  LDL.LU.64 R6, [R1+0xa88] ;  /* 0x000a880001067983 */ /* 0x000f620000300a00 */
[----:B------:R-:W-:Y:S02]  /*cac80*/  LOP3.LUT P4, RZ, R19, 0x40, RZ, 0xc0, !PT ;  /* 0x0000004013ff7812 */ /* 0x000fe4000788c0ff */
[----:B------:R-:W-:Y:S01]  /*cac90*/  PRMT R21, R13, 0x7772, RZ ;  /* 0x000077720d157816 */ /* 0x000fe200000000ff */
[----:B------:R-:W5:Y:S04]  /*caca0*/  LDL.LU.64 R10, [R1+0xa80] ;  /* 0x000a8000010a7983 */ /* 0x000f680000300a00 */
[----:B------:R-:W5:Y:S04]  /*cacb0*/  LDL.LU.64 R8, [R1+0xa78] ;  /* 0x000a780001087983 */ /* 0x000f680000300a00 */
[----:B------:R-:W5:Y:S01]  /*cacc0*/  LDL.LU R3, [R1+0xc8] ;  /* 0x0000c80001037983 */ /* 0x000f620000300800 */
[----:B------:R-:W-:-:S03]  /*cacd0*/  LOP3.LUT P5, RZ, R19, 0x20, RZ, 0xc0, !PT ;  /* 0x0000002013ff7812 */ /* 0x000fc600078ac0ff */
[----:B------:R-:W-:Y:S01]  /*cace0*/  STL.64 [R1+0x3088], R18 ;  /* 0x0030881201007387 */ /* 0x000fe20000100a00 */
[----:B------:R-:W-:Y:S02]  /*cacf0*/  LOP3.LUT P6, RZ, R19, 0x10, RZ, 0xc0, !PT ;  /* 0x0000001013ff7812 */ /* 0x000fe400078cc0ff */
        /* <DEDUP_REMOVED lines=19> */
[----:B---3--:R0:W-:Y:S10]  /*cae30*/  @P3 STG.E.U8 desc[UR6][R4.64], R21 ;  /* 0x0000001504003986 */ /* 0x0081f4000c101106 */
[----:B------:R-:W-:-:S02]  /*cae40*/  @P1 LOP3.LUT R22, R22, 0x800, RZ, 0xfc, !PT ;  /* 0x0000080016161812 */ /* 0x000fc400078efcff */
[----:B------:R-:W-:Y:S01]  /*cae50*/  LOP3.LUT P1, RZ, R19, 0x4, RZ, 0xc0, !PT ;  /* 0x0000000413ff7812 */ /* 0x000fe2000782c0ff */
[----:B0-----:R-:W2:Y:S01]  /*cae60*/  LDL.LU.64 R4, [R1+0xa70] ;  /* 0x000a700001047983 */ /* 0x001ea20000300a00 */
[----:B------:R-:W-:Y:S02]  /*cae70*/  PRMT R21, R13, 0x7773, RZ ;  /* 0x000077730d157816 */ /* 0x000fe400000000ff */
[----:B------:R-:W-:Y:S01]  /*cae80*/  LOP3.LUT R22, R22, 0xffffefff, RZ, 0xc0, !PT ;  /* 0xffffefff16167812 */ /* 0x000fe200078ec0ff */
[----:B------:R-:W3:Y:S04]  /*cae90*/  LDL.LU R23, [R1+0xcc] ;  /* 0x0000cc0001177983 */ /* 0x000ee80000300800 */
[----:B----4-:R0:W-:Y:S04]  /*caea0*/  @P4 STG.E.U8 desc[UR6][R16.64], R21 ;  /* 0x0000001510004986 */ /* 0x0101e8000c101106 */
[----:B------:R-:W-:-:S02]  /*caeb0*/  @P1 LOP3.LUT R22, R22, 0x1000, RZ, 0xfc, !PT ;  /* 0x0000100016161812 */ /* 0x000fc400078efcff */
[----:B------:R-:W-:Y:S01]  /*caec0*/  LOP3.LUT P1, RZ, R19, 0x8, RZ, 0xc0, !PT ;  /* 0x0000000813ff7812 */ /* 0x000fe2000782c0ff */
[----:B0-----:R-:W4:Y:S04]  /*caed0*/  LDL.LU.64 R16, [R1+0xa68] ;  /* 0x000a680001107983 */ /* 0x001f280000300a00 */
        /* <DEDUP_REMOVED lines=18> */
[----:B------:R-:W2:Y:S04]  /*cb000*/  LDL.LU R7, [R1+0xb4] ;  /* 0x0000b40001077983 */ /* 0x000ea80000300800 */
[----:B------:R-:W2:Y:S01]  /*cb010*/  LDL.LU.64 R26, [R1+0xa38] ;  /* 0x000a3800011a7983 */ /* 0x000ea20000300a00 */
[----:B---3--:R-:W-:-:S03]  /*cb020*/  PRMT R21, R23, 0x7770, RZ ;  /* 0x0000777017157816 */ /* 0x008fc600000000ff */
        /* <DEDUP_REMOVED lines=8> */
[----:B------:R-:W4:Y:S04]  /*cb0b0*/  LDL.LU R3, [R1+0xb8] ;  /* 0x0000b80001037983 */ /* 0x000f280000300800 */
        /* <DEDUP_REMOVED lines=15> */
[----:B-----5:R0:W-:Y:S01]  /*cb1b0*/  @P1 STG.E.U8 desc[UR6][R18.64], R21 ;  /* 0x0000001512001986 */ /* 0x0201e2000c101106 */
[----:B------:R-:W-:Y:S02]  /*cb1c0*/  LOP3.LUT P1, RZ, R22, 0x80, RZ, 0xc0, !PT ;  /* 0x0000008016ff7812 */ /* 0x000fe4000782c0ff */
[----:B0-----:R-:W-:Y:S01]  /*cb1d0*/  PRMT R21, R6, 0x7770, RZ ;  /* 0x0000777006157816 */ /* 0x001fe200000000ff */
[----:B------:R-:W5:Y:S10]  /*cb1e0*/  LDL.LU.64 R18, [R1+0x3088] ;  /* 0x0030880001127983 */ /* 0x000f740000300a00 */
[----:B------:R0:W-:Y:S01]  /*cb1f0*/  @P1 STG.E.U8 desc[UR6][R28.64], R21 ;  /* 0x000000151c001986 */ /* 0x0001e2000c101106 */
[----:B------:R-:W-:-:S02]  /*cb200*/  LOP3.LUT P1, RZ, R22, 0x40, RZ, 0xc0, !PT ;  /* 0x0000004016ff7812 */ /* 0x000fc4000782c0ff */
[----:B0-----:R-:W-:-:S11]  /*cb210*/  PRMT R21, R6, 0x7771, RZ ;  /* 0x0000777106157816 */ /* 0x001fd600000000ff */
[----:B------:R0:W-:Y:S01]  /*cb220*/  @P1 STG.E.U8 desc[UR6][R24.64], R21 ;  /* 0x0000001518001986 */ /* 0x0001e2000c101106 */
[----:B------:R-:W-:Y:S02]  /*cb230*/  LOP3.LUT P1, RZ, R22, 0x20, RZ, 0xc0, !PT ;  /* 0x0000002016ff7812 */ /* 0x000fe4000782c0ff */
[----:B0-----:R-:W-:-:S11]  /*cb240*/  PRMT R21, R6, 0x7772, RZ ;  /* 0x0000777206157816 */ /* 0x001fd600000000ff */
[----:B--2---:R0:W-:Y:S02]  /*cb250*/  @P1 STG.E.U8 desc[UR6][R26.64], R21 ;  /* 0x000000151a001986 */ /* 0x0041e4000c101106 */
[----:B0-----:R-:W-:-:S05]  /*cb260*/  PRMT R21, R6, 0x7773, RZ ;  /* 0x0000777306157816 */ /* 0x001fca00000000ff */
[----:B---3--:R0:W-:Y:S02]  /*cb270*/  @P2 STG.E.U8 desc[UR6][R14.64], R21 ;  /* 0x000000150e002986 */ /* 0x0081e4000c101106 */
[----:B0-----:R-:W-:-:S05]  /*cb280*/  PRMT R21, R7, 0x7770, RZ ;  /* 0x0000777007157816 */ /* 0x001fca00000000ff */
[----:B----4-:R0:W-:Y:S02]  /*cb290*/  @P0 STG.E.U8 desc[UR6][R12.64], R21 ;  /* 0x000000150c000986 */ /* 0x0101e4000c101106 */
[----:B0-----:R-:W-:-:S05]  /*cb2a0*/  PRMT R21, R7, 0x7771, RZ ;  /* 0x0000777107157816 */ /* 0x001fca00000000ff */
[----:B------:R0:W-:Y:S02]  /*cb2b0*/  @P3 STG.E.U8 desc[UR6][R10.64], R21 ;  /* 0x000000150a003986 */ /* 0x0001e4000c101106 */
[----:B0-----:R-:W-:-:S05]  /*cb2c0*/  PRMT R21, R7, 0x7772, RZ ;  /* 0x0000777207157816 */ /* 0x001fca00000000ff */
[----:B------:R0:W-:Y:S02]  /*cb2d0*/  @P4 STG.E.U8 desc[UR6][R8.64], R21 ;  /* 0x0000001508004986 */ /* 0x0001e4000c101106 */
[----:B0-----:R-:W-:-:S05]  /*cb2e0*/  PRMT R21, R7, 0x7773, RZ ;  /* 0x0000777307157816 */ /* 0x001fca00000000ff */
[----:B------:R0:W-:Y:S02]  /*cb2f0*/  @P5 STG.E.U8 desc[UR6][R4.64], R21 ;  /* 0x0000001504005986 */ /* 0x0001e4000c101106 */
[----:B0-----:R-:W-:-:S05]  /*cb300*/  PRMT R21, R3, 0x7770, RZ ;  /* 0x0000777003157816 */ /* 0x001fca00000000ff */
[----:B------:R0:W-:Y:S04]  /*cb310*/  @P6 STG.E.U8 desc[UR6][R16.64], R21 ;  /* 0x0000001510006986 */ /* 0x0001e8000c101106 */
[----:B0-----:R-:W2:Y:S01]  /*cb320*/  LDL.LU.64 R16, [R1+0xa00] ;  /* 0x000a000001107983 */ /* 0x001ea20000300a00 */
[C---:B------:R-:W-:Y:S02]  /*cb330*/  LOP3.LUT P1, RZ, R20.reuse, 0x100, RZ, 0xc0, !PT ;  /* 0x0000010014ff7812 */ /* 0x040fe4000782c0ff */
[----:B------:R-:W-:Y:S01]  /*cb340*/  LOP3.LUT P3, RZ, R20, 0x100000, RZ, 0xc0, !PT ;  /* 0x0010000014ff7812 */ /* 0x000fe2000786c0ff */
[----:B------:R-:W3:Y:S01]  /*cb350*/  LDL.LU.64 R12, [R1+0x9f8] ;  /* 0x0009f800010c7983 */ /* 0x000ee20000300a00 */
[----:B------:R-:W-:-:S03]  /*cb360*/  PRMT R21, R3, 0x7771, RZ ;  /* 0x0000777103157816 */ /* 0x000fc600000000ff */
[----:B------:R-:W4:Y:S04]  /*cb370*/  LDL.LU.64 R10, [R1+0x9f0] ;  /* 0x0009f000010a7983 */ /* 0x000f280000300a00 */
[----:B------:R-:W4:Y:S04]  /*cb380*/  LDL.LU.64 R8, [R1+0x9e8] ;  /* 0x0009e80001087983 */ /* 0x000f280000300a00 */
[----:B------:R-:W4:Y:S04]  /*cb390*/  LDL.LU.64 R6, [R1+0x9e0] ;  /* 0x0009e00001067983 */ /* 0x000f280000300a00 */
[----:B------:R-:W4:Y:S04]  /*cb3a0*/  LDL.LU.64 R4, [R1+0x9d8] ;  /* 0x0009d80001047983 */ /* 0x000f280000300a00 */
[----:B------:R-:W4:Y:S01]  /*cb3b0*/  LDL.LU R28, [R1+0xbc] ;  /* 0x0000bc00011c7983 */ /* 0x000f220000300800 */
[----:B-----5:R-:W-:-:S04]  /*cb3c0*/  LOP3.LUT R19, R19, 0xdfffffff, RZ, 0xc0, !PT ;  /* 0xdfffffff13137812 */ /* 0x020fc800078ec0ff */
[----:B------:R-:W-:Y:S02]  /*cb3d0*/  @P1 LOP3.LUT R19, R19, 0x20000000, RZ, 0xfc, !PT ;  /* 0x2000000013131812 */ /* 0x000fe400078efcff */
[----:B------:R-:W-:Y:S02]  /*cb3e0*/  LOP3.LUT P1, RZ, R20, 0x200, RZ, 0xc0, !PT ;  /* 0x0000020014ff7812 */ /* 0x000fe4000782c0ff */
[----:B------:R-:W-:-:S11]  /*cb3f0*/  LOP3.LUT R19, R19, 0xbfffffff, RZ, 0xc0, !PT ;  /* 0xbfffffff13137812 */ /* 0x000fd600078ec0ff */
[----:B------:R-:W-:Y:S02]  /*cb400*/  @P1 LOP3.LUT R19, R19, 0x40000000, RZ, 0xfc, !PT ;  /* 0x4000000013131812 */ /* 0x000fe400078efcff */
[----:B------:R-:W-:Y:S02]  /*cb410*/  LOP3.LUT P1, RZ, R20, 0x400, RZ, 0xc0, !PT ;  /* 0x0000040014ff7812 */ /* 0x000fe4000782c0ff */
[----:B------:R-:W-:-:S11]  /*cb420*/  LOP3.LUT R19, R19, 0x7fffffff, RZ, 0xc0, !PT ;  /* 0x7fffffff13137812 */ /* 0x000fd600078ec0ff */
[----:B------:R-:W-:-:S05]  /*cb430*/  @P1 LOP3.LUT R19, R19, 0x80000000, RZ, 0xfc, !PT ;  /* 0x8000000013131812 */ /* 0x000fca00078efcff */
[----:B------:R-:W-:Y:S04]  /*cb440*/  STL.64 [R1+0x3078], R18 ;  /* 0x0030781201007387 */ /* 0x000fe80000100a00 */
[----:B--2---:R0:W-:Y:S04]  /*cb450*/  @P3 STG.E.U8 desc[UR6][R16.64], R21 ;  /* 0x0000001510003986 */ /* 0x0041e8000c101106 */
[----:B0-----:R-:W2:Y:S04]  /*cb460*/  LDL.LU.64 R16, [R1+0x9d0] ;  /* 0x0009d00001107983 */ /* 0x001ea80000300a00 */
[----:B------:R-:W5:Y:S04]  /*cb470*/  LDL.LU R29, [R1+0xa0] ;  /* 0x0000a000011d7983 */ /* 0x000f680000300800 */
[----:B------:R-:W3:Y:S01]  /*cb480*/  LDL.LU.64 R18, [R1+0x9c0] ;  /* 0x0009c00001127983 */ /* 0x000ee20000300a00 */
        /* <DEDUP_REMOVED lines=12> */
[----:B------:R-:W-:Y:S02]  /*cb550*/  LOP3.LUT P5, RZ, R20, 0x40000, RZ, 0xc0, !PT ;  /* 0x0004000014ff7812 */ /* 0x000fe400078ac0ff */
[----:B------:R-:W-:-:S05]  /*cb560*/  PRMT R21, R3, 0x7772, RZ ;  /* 0x0000777203157816 */ /* 0x000fca00000000ff */
[----:B------:R-:W-:Y:S02]  /*cb570*/  @P1 LOP3.LUT R22, R22, 0x8, RZ, 0xfc, !PT ;  /* 0x0000000816161812 */ /* 0x000fe400078efcff */
[C---:B------:R-:W-:Y:S01]  /*cb580*/  LOP3.LUT P1, RZ, R20.reuse, 0x8000, RZ, 0xc0, !PT ;  /* 0x0000800014ff7812 */ /* 0x040fe2000782c0ff */
[----:B---3--:R0:W-:Y:S04]  /*cb590*/  STL.64 [R1+0x3080], R18 ;  /* 0x0030801201007387 */ /* 0x0081e80000100a00 */
[----:B0-----:R-:W3:Y:S01]  /*cb5a0*/  LDL.LU.64 R18, [R1+0x9c8] ;  /* 0x0009c80001127983 */ /* 0x001ee20000300a00 */
[----:B------:R-:W-:Y:S02]  /*cb5b0*/  LOP3.LUT P6, RZ, R20, 0x20000, RZ, 0xc0, !PT ;  /* 0x0002000014ff7812 */ /* 0x000fe400078cc0ff */
[----:B------:R-:W-:Y:S01]  /*cb5c0*/  LOP3.LUT R22, R22, 0xffffffef, RZ, 0xc0, !PT ;  /* 0xffffffef16167812 */ /* 0x000fe200078ec0ff */
[----:B------:R0:W-:Y:S04]  /*cb5d0*/  @P4 STG.E.U8 desc[UR6][R12.64], R21 ;  /* 0x000000150c004986 */ /* 0x0001e8000c101106 */
[----:B------:R-:W-:Y:S01]  /*cb5e0*/  @P1 LOP3.LUT R22, R22, 0x10, RZ, 0xfc, !PT ;  /* 0x0000001016161812 */ /* 0x000fe200078efcff */
[----:B------:R-:W3:Y:S01]  /*cb5f0*/  LDL.LU.64 R24, [R1+0x9b0] ;  /* 0x0009b00001187983 */ /* 0x000ee20000300a00 */
[----:B------:R-:W-:-:S02]  /*cb600*/  LOP3.LUT P1, RZ, R20, 0x10000, RZ, 0xc0, !PT ;  /* 0x0001000014ff7812 */ /* 0x000fc4000782c0ff */
[----:B0-----:R-:W-:Y:S02]  /*cb610*/  PRMT R21, R3, 0x7773, RZ ;  /* 0x0000777303157816 */ /* 0x001fe400000000ff */
[----:B------:R-:W3:Y:S04]  /*cb620*/  LDL.LU R3, [R1+0xa4] ;  /* 0x0000a40001037983 */ /* 0x000ee80000300800 */
[----:B----4-:R0:W-:Y:S04]  /*cb630*/  @P5 STG.E.U8 desc[UR6][R10.64], R21 ;  /* 0x000000150a005986 */ /* 0x0101e8000c101106 */
[----:B------:R-:W4:Y:S04]  /*cb640*/  LDL.LU.64 R26, [R1+0x9a8] ;  /* 0x0009a800011a7983 */ /* 0x000f280000300a00 */
[----:B------:R-:W4:Y:S01]  /*cb650*/  LDL.LU.64 R14, [R1+0x9a0] ;  /* 0x0009a000010e7983 */ /* 0x000f220000300a00 */
[----:B0-----:R-:W-:-:S03]  /*cb660*/  PRMT R21, R28, 0x7770, RZ ;  /* 0x000077701c157816 */ /* 0x001fc600000000ff */
[----:B------:R-:W4:Y:S04]  /*cb670*/  LDL.LU.64 R12, [R1+0x998] ;  /* 0x00099800010c7983 */ /* 0x000f280000300a00 */
[----:B------:R0:W-:Y:S04]  /*cb680*/  @P6 STG.E.U8 desc[UR6][R8.64], R21 ;  /* 0x0000001508006986 */ /* 0x0001e8000c101106 */
[----:B------:R-:W4:Y:S01]  /*cb690*/  LDL.LU.64 R10, [R1+0x990] ;  /* 0x00099000010a7983 */ /* 0x000f220000300a00 */
[----:B0-----:R-:W-:-:S03]  /*cb6a0*/  PRMT R21, R28, 0x7771, RZ ;  /* 0x000077711c157816 */ /* 0x001fc600000000ff */
[----:B------:R-:W4:Y:S04]  /*cb6b0*/  LDL.LU.64 R8, [R1+0x988] ;  /* 0x0009880001087983 */ /* 0x000f280000300a00 */
[----:B------:R0:W-:Y:S01]  /*cb6c0*/  @P1 STG.E.U8 desc[UR6][R6.64], R21 ;  /* 0x0000001506001986 */ /* 0x0001e2000c101106 */
[----:B------:R-:W-:Y:S02]  /*cb6d0*/  LOP3.LUT P1, RZ, R22, 0x10, RZ, 0xc0, !PT ;  /* 0x0000001016ff7812 */ /* 0x000fe4000782c0ff */
[----:B0-----:R-:W-:Y:S01]  /*cb6e0*/  PRMT R21, R28, 0x7772, RZ ;  /* 0x000077721c157816 */ /* 0x001fe200000000ff */
[----:B------:R-:W4:Y:S10]  /*cb6f0*/  LDL.LU.64 R6, [R1+0x980] ;  /* 0x0009800001067983 */ /* 0x000f340000300a00 */
[----:B------:R0:W-:Y:S01]  /*cb700*/  @P1 STG.E.U8 desc[UR6][R4.64], R21 ;  /* 0x0000001504001986 */ /* 0x0001e2000c101106 */
[----:B------:R-:W-:-:S02]  /*cb710*/  LOP3.LUT P1, RZ, R22, 0x8, RZ, 0xc0, !PT ;  /* 0x0000000816ff7812 */ /* 0x000fc4000782c0ff */
[----:B0-----:R-:W-:Y:S01]  /*cb720*/  PRMT R21, R28, 0x7773, RZ ;  /* 0x000077731c157816 */ /* 0x001fe200000000ff */
[----:B------:R-:W4:Y:S10]  /*cb730*/  LDL.LU.64 R4, [R1+0x978] ;  /* 0x0009780001047983 */ /* 0x000f340000300a00 */
[----:B--2---:R5:W-:Y:S01]  /*cb740*/  @P1 STG.E.U8 desc[UR6][R16.64], R21 ;  /* 0x0000001510001986 */ /* 0x004be2000c101106 */
[----:B------:R-:W-:-:S02]  /*cb750*/  LOP3.LUT P1, RZ, R22, 0x4, RZ, 0xc0, !PT ;  /* 0x0000000416ff7812 */ /* 0x000fc4000782c0ff */
[----:B-----5:R-:W-:Y:S01]  /*cb760*/  PRMT R21, R29, 0x7770, RZ ;  /* 0x000077701d157816 */ /* 0x020fe200000000ff */
[----:B------:R-:W2:Y:S10]  /*cb770*/  LDL.LU.64 R16, [R1+0x970] ;  /* 0x0009700001107983 */ /* 0x000eb40000300a00 */
[----:B---3--:R0:W-:Y:S04]  /*cb780*/  @P1 STG.E.U8 desc[UR6][R18.64], R21 ;  /* 0x0000001512001986 */ /* 0x0081e8000c101106 */
[----:B0-----:R-:W3:Y:S01]  /*cb790*/  LDL.LU.64 R18, [R1+0x3080] ;  /* 0x0030800001127983 */ /* 0x001ee20000300a00 */
[----:B------:R-:W-:-:S02]  /*cb7a0*/  LOP3.LUT P1, RZ, R22, 0x2, RZ, 0xc0, !PT ;  /* 0x0000000216ff7812 */ /* 0x000fc4000782c0ff */
[----:B------:R-:W-:-:S11]  /*cb7b0*/  PRMT R21, R29, 0x7771, RZ ;  /* 0x000077711d157816 */ /* 0x000fd600000000ff */
[----:B---3--:R0:W-:Y:S01]  /*cb7c0*/  @P1 STG.E.U8 desc[UR6][R18.64], R21 ;  /* 0x0000001512001986 */ /* 0x0081e2000c101106 */
[----:B------:R-:W-:-:S03]  /*cb7d0*/  LOP3.LUT P1, RZ, R22, 0x1, RZ, 0xc0, !PT ;  /* 0x0000000116ff7812 */ /* 0x000fc6000782c0ff */
[----:B0-----:R-:W3:Y:S04]  /*cb7e0*/  LDL.LU.64 R18, [R1+0x3078] ;  /* 0x0030780001127983 */ /* 0x001ee80000300a00 */
[----:B------:R-:W5:Y:S01]  /*cb7f0*/  LDL.LU.64 R22, [R1+0x9b8] ;  /* 0x0009b80001167983 */ /* 0x000f620000300a00 */
[----:B------:R-:W-:Y:S02]  /*cb800*/  PRMT R21, R29, 0x7772, RZ ;  /* 0x000077721d157816 */ /* 0x000fe400000000ff */
[C---:B------:R-:W-:Y:S02]  /*cb810*/  LOP3.LUT P2, RZ, R20.reuse, 0x80, RZ, 0xc0, !PT ;  /* 0x0000008014ff7812 */ /* 0x040fe4000784c0ff */
[C---:B------:R-:W-:Y:S02]  /*cb820*/  LOP3.LUT P0, RZ, R20.reuse, 0x40, RZ, 0xc0, !PT ;  /* 0x0000004014ff7812 */ /* 0x040fe4000780c0ff */
[----:B------:R-:W-:-:S02]  /*cb830*/  LOP3.LUT P3, RZ, R20, 0x20, RZ, 0xc0, !PT ;  /* 0x0000002014ff7812 */ /* 0x000fc4000786c0ff */
[C---:B------:R-:W-:Y:S02]  /*cb840*/  LOP3.LUT P4, RZ, R20.reuse, 0x10, RZ, 0xc0, !PT ;  /* 0x0000001014ff7812 */ /* 0x040fe4000788c0ff */
[C---:B------:R-:W-:Y:S02]  /*cb850*/  LOP3.LUT P5, RZ, R20.reuse, 0x8, RZ, 0xc0, !PT ;  /* 0x0000000814ff7812 */ /* 0x040fe400078ac0ff */
[----:B------:R-:W-:Y:S01]  /*cb860*/  LOP3.LUT P6, RZ, R20, 0x4, RZ, 0xc0, !PT ;  /* 0x0000000414ff7812 */ /* 0x000fe200078cc0ff */
[----:B-----5:R0:W-:Y:S01]  /*cb870*/  @P1 STG.E.U8 desc[UR6][R22.64], R21 ;  /* 0x0000001516001986 */ /* 0x0201e2000c101106 */
[----:B---3--:R-:W-:Y:S02]  /*cb880*/  LOP3.LUT P1, RZ, R19, 0x80000000, RZ, 0xc0, !PT ;  /* 0x8000000013ff7812 */ /* 0x008fe4000782c0ff */
[----:B0-----:R-:W-:-:S11]  /*cb890*/  PRMT R21, R29, 0x7773, RZ ;  /* 0x000077731d157816 */ /* 0x001fd600000000ff */
[----:B------:R0:W-:Y:S01]  /*cb8a0*/  @P1 STG.E.U8 desc[UR6][R24.64], R21 ;  /* 0x0000001518001986 */ /* 0x0001e2000c101106 */
[----:B------:R-:W-:Y:S02]  /*cb8b0*/  LOP3.LUT P1, RZ, R19, 0x40000000, RZ, 0xc0, !PT ;  /* 0x4000000013ff7812 */ /* 0x000fe4000782c0ff */
[----:B0-----:R-:W-:-:S11]  /*cb8c0*/  PRMT R21, R3, 0x7770, RZ ;  /* 0x0000777003157816 */ /* 0x001fd600000000ff */
[----:B----4-:R0:W-:Y:S01]  /*cb8d0*/  @P1 STG.E.U8 desc[UR6][R26.64], R21 ;  /* 0x000000151a001986 */ /* 0x0101e2000c101106 */
        /* <DEDUP_REMOVED lines=14> */
[----:B------:R-:W3:Y:S04]  /*cb9c0*/  LDL.LU R0, [R1+0x3070] ;  /* 0x0030700001007983 */ /* 0x000ee80000300800 */
[----:B--2---:R0:W-:Y:S04]  /*cb9d0*/  @P6 STG.E.U8 desc[UR6][R16.64], R21 ;  /* 0x0000001510006986 */ /* 0x0041e8000c101106 */
[----:B------:R-:W2:Y:S04]  /*cb9e0*/  LDL.LU.64 R6, [R1+0x968] ;  /* 0x0009680001067983 */ /* 0x000ea80000300a00 */
[----:B------:R-:W4:Y:S01]  /*cb9f0*/  LDL.LU.64 R4, [R1+0x960] ;  /* 0x0009600001047983 */ /* 0x000f220000300a00 */
[----:B0-----:R-:W-:-:S03]  /*cba00*/  IMAD.MOV.U32 R17, RZ, RZ, R2 ;  /* 0x000000ffff117224 */ /* 0x001fc600078e0002 */
[----:B------:R-:W5:Y:S04]  /*cba10*/  LDL.LU.64 R2, [R1+0x958] ;  /* 0x0009580001027983 */ /* 0x000f680000300a00 */
[----:B------:R-:W2:Y:S01]  /*cba20*/  LDL.LU R13, [R1+0xac] ;  /* 0x0000ac00010d7983 */ /* 0x000ea20000300800 */
[C---:B------:R-:W-:Y:S02]  /*cba30*/  LOP3.LUT P3, RZ, R20.reuse, 0x2, RZ, 0xc0, !PT ;  /* 0x0000000214ff7812 */ /* 0x040fe4000786c0ff */
[----:B------:R-:W-:Y:S01]  /*cba40*/  LOP3.LUT P4, RZ, R20, 0x1, RZ, 0xc0, !PT ;  /* 0x0000000114ff7812 */ /* 0x000fe2000788c0ff */
[----:B------:R-:W5:Y:S04]  /*cba50*/  LDL.LU.64 R10, [R1+0x950] ;  /* 0x00095000010a7983 */ /* 0x000f680000300a00 */
[----:B------:R-:W5:Y:S04]  /*cba60*/  LDL.LU.64 R8, [R1+0x948] ;  /* 0x0009480001087983 */ /* 0x000f680000300a00 */
[----:B------:R-:W5:Y:S01]  /*cba70*/  LDL.LU R14, [R1+0x90] ;  /* 0x00009000010e7983 */ /* 0x000f620000300800 */
[----:B---3--:R-:W-:-:S02]  /*cba80*/  LOP3.LUT P5, RZ, R0, 0x80000000, RZ, 0xc0, !PT ;  /* 0x8000000000ff7812 */ /* 0x008fc400078ac0ff */
[----:B--2---:R-:W-:-:S05]  /*cba90*/  PRMT R20, R13, 0x7770, RZ ;  /* 0x000077700d147816 */ /* 0x004fca00000000ff */
[----:B------:R0:W-:Y:S02]  /*cbaa0*/  @P3 STG.E.U8 desc[UR6][R6.64], R20 ;  /* 0x0000001406003986 */ /* 0x0001e4000c101106 */
[C---:B0-----:R-:W-:Y:S02]  /*cbab0*/  PRMT R20, R13.reuse, 0x7771, RZ ;  /* 0x000077710d147816 */ /* 0x041fe400000000ff */
[----:B------:R-:W2:Y:S04]  /*cbac0*/  LDL.LU.64 R6, [R1+0x940] ;  /* 0x0009400001067983 */ /* 0x000ea80000300a00 */
[----:B----4-:R0:W-:Y:S02]  /*cbad0*/  @P4 STG.E.U8 desc[UR6][R4.64], R20 ;  /* 0x0000001404004986 */ /* 0x0101e4000c101106 */
[----:B0-----:R-:W-:-:S02]  /*cbae0*/  PRMT R20, R13, 0x7772, RZ ;  /* 0x000077720d147816 */ /* 0x001fc400000000ff */
[----:B------:R-:W3:Y:S04]  /*cbaf0*/  LDL.LU.64 R4, [R1+0x938] ;  /* 0x0009380001047983 */ /* 0x000ee80000300a00 */
[----:B------:R-:W4:Y:S04]  /*cbb00*/  LDL.LU R16, [R1+0x94] ;  /* 0x0000940001107983 */ /* 0x000f280000300800 */
[----:B-----5:R0:W-:Y:S04]  /*cbb10*/  @P5 STG.E.U8 desc[UR6][R2.64], R20 ;  /* 0x0000001402005986 */ /* 0x0201e8000c101106 */
[----:B0-----:R-:W5:Y:S04]  /*cbb20*/  LDL.LU.64 R2, [R1+0x920] ;  /* 0x0009200001027983 */ /* 0x001f680000300a00 */
[----:B-----5:R0:W-:Y:S04]  /*cbb30*/  STL.64 [R1+0x3060], R2 ;  /* 0x0030600201007387 */ /* 0x0201e80000100a00 */
[----:B0-----:R-:W5:Y:S01]  /*cbb40*/  LDL.LU.64 R2, [R1+0x928] ;  /* 0x0009280001027983 */ /* 0x001f620000300a00 */
        /* <DEDUP_REMOVED lines=17> */
[----:B-----5:R0:W-:Y:S04]  /*cbc60*/  STL.64 [R1+0x3068], R2 ;  /* 0x0030680201007387 */ /* 0x0201e80000100a00 */
[----:B0-----:R-:W5:Y:S06]  /*cbc70*/  LDL.LU.64 R2, [R1+0x930] ;  /* 0x0009300001027983 */ /* 0x001f6c0000300a00 */
[----:B------:R-:W-:-:S02]  /*cbc80*/  @P1 LOP3.LUT R19, R19, 0x4000000, RZ, 0xfc, !PT ;  /* 0x0400000013131812 */ /* 0x000fc400078efcff */
[C---:B------:R-:W-:Y:S01]  /*cbc90*/  LOP3.LUT P1, RZ, R0.reuse, 0x8000000, RZ, 0xc0, !PT ;  /* 0x0800000000ff7812 */ /* 0x040fe2000782c0ff */
        /* <DEDUP_REMOVED lines=10> */
[----:B------:R0:W-:Y:S04]  /*cbd40*/  @P6 STG.E.U8 desc[UR6][R10.64], R20 ;  /* 0x000000140a006986 */ /* 0x0001e8000c101106 */
[----:B------:R-:W4:Y:S04]  /*cbd50*/  LDL.LU.64 R12, [R1+0x8f8] ;  /* 0x0008f800010c7983 */ /* 0x000f280000300a00 */
[----:B------:R-:W4:Y:S02]  /*cbd60*/  LDL.LU R15, [R1+0x9c] ;  /* 0x00009c00010f7983 */ /* 0x000f240000300800 */
[----:B------:R-:W-:-:S02]  /*cbd70*/  @P1 LOP3.LUT R19, R19, 0x10000000, RZ, 0xfc, !PT ;  /* 0x1000000013131812 */ /* 0x000fc400078efcff */
[----:B------:R-:W-:Y:S01]  /*cbd80*/  LOP3.LUT P1, RZ, R0, 0x20000000, RZ, 0xc0, !PT ;  /* 0x2000000000ff7812 */ /* 0x000fe2000782c0ff */
[----:B0-----:R-:W4:Y:S01]  /*cbd90*/  LDL.LU.64 R10, [R1+0x8f0] ;  /* 0x0008f000010a7983 */ /* 0x001f220000300a00 */
[----:B------:R-:W-:-:S11]  /*cbda0*/  PRMT R20, R14, 0x7770, RZ ;  /* 0x000077700e147816 */ /* 0x000fd600000000ff */
[----:B------:R0:W-:Y:S01]  /*cbdb0*/  @P1 STG.E.U8 desc[UR6][R8.64], R20 ;  /* 0x0000001408001986 */ /* 0x0001e2000c101106 */
[C---:B------:R-:W-:Y:S02]  /*cbdc0*/  LOP3.LUT P1, RZ, R19.reuse, 0x10000000, RZ, 0xc0, !PT ;  /* 0x1000000013ff7812 */ /* 0x040fe4000782c0ff */
[----:B0-----:R-:W-:Y:S01]  /*cbdd0*/  PRMT R20, R14, 0x7771, RZ ;  /* 0x000077710e147816 */ /* 0x001fe200000000ff */
[----:B------:R-:W4:Y:S10]  /*cbde0*/  LDL.LU.64 R8, [R1+0x8e8] ;  /* 0x0008e80001087983 */ /* 0x000f340000300a00 */
        /* <DEDUP_REMOVED lines=8> */
[----:B-----5:R0:W-:Y:S04]  /*cbe70*/  @P1 STG.E.U8 desc[UR6][R2.64], R20 ;  /* 0x0000001402001986 */ /* 0x0201e8000c101106 */
[----:B0-----:R-:W5:Y:S01]  /*cbe80*/  LDL.LU.64 R2, [R1+0x3068] ;  /* 0x0030680001027983 */ /* 0x001f620000300a00 */
[----:B------:R-:W-:-:S02]  /*cbe90*/  LOP3.LUT P1, RZ, R19, 0x2000000, RZ, 0xc0, !PT ;  /* 0x0200000013ff7812 */ /* 0x000fc4000782c0ff */
[----:B----4-:R-:W-:-:S11]  /*cbea0*/  PRMT R20, R16, 0x7770, RZ ;  /* 0x0000777010147816 */ /* 0x010fd600000000ff */
[----:B-----5:R0:W-:Y:S04]  /*cbeb0*/  @P1 STG.E.U8 desc[UR6][R2.64], R20 ;  /* 0x0000001402001986 */ /* 0x0201e8000c101106 */
[----:B0-----:R-:W4:Y:S01]  /*cbec0*/  LDL.LU.64 R2, [R1+0x3060] ;  /* 0x0030600001027983 */ /* 0x001f220000300a00 */
[----:B------:R-:W-:Y:S02]  /*cbed0*/  LOP3.LUT P1, RZ, R19, 0x1000000, RZ, 0xc0, !PT ;  /* 0x0100000013ff7812 */ /* 0x000fe4000782c0ff */
[----:B------:R-:W-:-:S11]  /*cbee0*/  PRMT R20, R16, 0x7771, RZ ;  /* 0x0000777110147816 */ /* 0x000fd600000000ff */
        /* <DEDUP_REMOVED lines=9> */
[C---:B------:R-:W-:Y:S02]  /*cbf80*/  LOP3.LUT P2, RZ, R0.reuse, 0x8000, RZ, 0xc0, !PT ;  /* 0x0000800000ff7812 */ /* 0x040fe4000784c0ff */
[C---:B------:R-:W-:Y:S02]  /*cbf90*/  LOP3.LUT P0, RZ, R0.reuse, 0x4000, RZ, 0xc0, !PT ;  /* 0x0000400000ff7812 */ /* 0x040fe4000780c0ff */
[C---:B------:R-:W-:Y:S02]  /*cbfa0*/  LOP3.LUT P3, RZ, R0.reuse, 0x1000, RZ, 0xc0, !PT ;  /* 0x0000100000ff7812 */ /* 0x040fe4000786c0ff */
[C---:B------:R-:W-:Y:S02]  /*cbfb0*/  LOP3.LUT P4, RZ, R0.reuse, 0x400, RZ, 0xc0, !PT ;  /* 0x0000040000ff7812 */ /* 0x040fe4000788c0ff */
[----:B------:R-:W-:-:S02]  /*cbfc0*/  LOP3.LUT P5, RZ, R0, 0x100, RZ, 0xc0, !PT ;  /* 0x0000010000ff7812 */ /* 0x000fc400078ac0ff */
[----:B------:R-:W-:Y:S02]  /*cbfd0*/  LOP3.LUT P6, RZ, R0, 0x40, RZ, 0xc0, !PT ;  /* 0x0000004000ff7812 */ /* 0x000fe400078cc0ff */
[----:B----4-:R-:W-:-:S05]  /*cbfe0*/  PRMT R20, R2, 0x7770, RZ ;  /* 0x0000777002147816 */ /* 0x010fca00000000ff */
[----:B------:R0:W-:Y:S02]  /*cbff0*/  @P1 STG.E.U8 desc[UR6][R24.64], R20 ;  /* 0x0000001418001986 */ /* 0x0001e4000c101106 */
[----:B0-----:R-:W-:-:S05]  /*cc000*/  PRMT R20, R2, 0x7771, RZ ;  /* 0x0000777102147816 */ /* 0x001fca00000000ff */
[----:B------:R0:W-:Y:S02]  /*cc010*/  @P2 STG.E.U8 desc[UR6][R26.64], R20 ;  /* 0x000000141a002986 */ /* 0x0001e4000c101106 */
[----:B0-----:R-:W-:-:S05]  /*cc020*/  PRMT R20, R2, 0x7772, RZ ;  /* 0x0000777202147816 */ /* 0x001fca00000000ff */
[----:B------:R0:W-:Y:S02]  /*cc030*/  @P0 STG.E.U8 desc[UR6][R12.64], R20 ;  /* 0x000000140c000986 */ /* 0x0001e4000c101106 */
[----:B0-----:R-:W-:Y:S02]  /*cc040*/  PRMT R20, R2, 0x7773, RZ ;  /* 0x0000777302147816 */ /* 0x001fe400000000ff */
[----:B------:R-:W4:Y:S04]  /*cc050*/  LDL.LU R2, [R1+0x3050] ;  /* 0x0030500001027983 */ /* 0x000f280000300800 */
[----:B------:R0:W-:Y:S02]  /*cc060*/  @P3 STG.E.U8 desc[UR6][R10.64], R20 ;  /* 0x000000140a003986 */ /* 0x0001e4000c101106 */
[----:B0-----:R-:W-:-:S05]  /*cc070*/  PRMT R20, R15, 0x7770, RZ ;  /* 0x000077700f147816 */ /* 0x001fca00000000ff */
[----:B------:R0:W-:Y:S02]  /*cc080*/  @P4 STG.E.U8 desc[UR6][R8.64], R20 ;  /* 0x0000001408004986 */ /* 0x0001e4000c101106 */
[----:B0-----:R-:W-:-:S05]  /*cc090*/  PRMT R20, R15, 0x7771, RZ ;  /* 0x000077710f147816 */ /* 0x001fca00000000ff */
[----:B--2---:R0:W-:Y:S02]  /*cc0a0*/  @P5 STG.E.U8 desc[UR6][R6.64], R20 ;  /* 0x0000001406005986 */ /* 0x0041e4000c101106 */
[----:B0-----:R-:W-:Y:S02]  /*cc0b0*/  PRMT R20, R15, 0x7772, RZ ;  /* 0x000077720f147816 */ /* 0x001fe400000000ff */
[----:B------:R-:W2:Y:S04]  /*cc0c0*/  LDL.LU.64 R6, [R1+0x8d0] ;  /* 0x0008d00001067983 */ /* 0x000ea80000300a00 */
[----:B---3--:R0:W-:Y:S04]  /*cc0d0*/  @P6 STG.E.U8 desc[UR6][R4.64], R20 ;  /* 0x0000001404006986 */ /* 0x0081e8000c101106 */
[----:B0-----:R-:W3:Y:S04]  /*cc0e0*/  LDL.LU.64 R4, [R1+0x8c8] ;  /* 0x0008c80001047983 */ /* 0x001ee80000300a00 */
[----:B------:R-:W5:Y:S04]  /*cc0f0*/  LDL.LU.64 R12, [R1+0x8c0] ;  /* 0x0008c000010c7983 */ /* 0x000f680000300a00 */
[----:B------:R-:W5:Y:S04]  /*cc100*/  LDL.LU.64 R10, [R1+0x8b8] ;  /* 0x0008b800010a7983 */ /* 0x000f680000300a00 */
[----:B------:R-:W4:Y:S01]  /*cc110*/  LDL.LU R16, [R1+0x80] ;  /* 0x0000800001107983 */ /* 0x000f220000300800 */
[----:B------:R-:W-:-:S02]  /*cc120*/  LOP3.LUT P3, RZ, R0, 0x10, RZ, 0xc0, !PT ;  /* 0x0000001000ff7812 */ /* 0x000fc4000786c0ff */
[----:B------:R-:W-:Y:S01]  /*cc130*/  LOP3.LUT P4, RZ, R0, 0x4, RZ, 0xc0, !PT ;  /* 0x0000000400ff7812 */ /* 0x000fe2000788c0ff */
[----:B------:R-:W5:Y:S01]  /*cc140*/  LDL.LU.64 R8, [R1+0x8b0] ;  /* 0x0008b00001087983 */ /* 0x000f620000300a00 */
[----:B------:R-:W-:-:S03]  /*cc150*/  PRMT R20, R15, 0x7773, RZ ;  /* 0x000077730f147816 */ /* 0x000fc600000000ff */
[----:B------:R-:W5:Y:S06]  /*cc160*/  LDL.LU R21, [R1+0x84] ;  /* 0x0000840001157983 */ /* 0x000f6c0000300800 */
[----:B--2---:R0:W-:Y:S04]  /*cc170*/  @P3 STG.E.U8 desc[UR6][R6.64], R20 ;  /* 0x0000001406003986 */ /* 0x0041e8000c101106 */
[----:B0-----:R-:W2:Y:S01]  /*cc180*/  LDL.LU.64 R6, [R1+0x8a8] ;  /* 0x0008a80001067983 */ /* 0x001ea20000300a00 */
[----:B----4-:R-:W-:-:S05]  /*cc190*/  PRMT R20, R16, 0x7770, RZ ;  /* 0x0000777010147816 */ /* 0x010fca00000000ff */
[----:B---3--:R0:W-:Y:S04]  /*cc1a0*/  @P4 STG.E.U8 desc[UR6][R4.64], R20 ;  /* 0x0000001404004986 */ /* 0x0081e8000c101106 */
[----:B0-----:R-:W3:Y:S04]  /*cc1b0*/  LDL.LU.64 R4, [R1+0x8a0] ;  /* 0x0008a00001047983 */ /* 0x001ee80000300a00 */
[----:B------:R-:W4:Y:S04]  /*cc1c0*/  LDL.LU R29, [R1+0x88] ;  /* 0x00008800011d7983 */ /* 0x000f280000300800 */
[----:B----4-:R0:W-:Y:S04]  /*cc1d0*/  STL [R1+0x3040], R29 ;  /* 0x0030401d01007387 */ /* 0x0101e80000100800 */
        /* <DEDUP_REMOVED lines=22> */
[----:B------:R-:W-:Y:S02]  /*cc340*/  LOP3.LUT P1, RZ, R2, 0x2000000, RZ, 0xc0, !PT ;  /* 0x0200000002ff7812 */ /* 0x000fe4000782c0ff */
[----:B------:R-:W-:Y:S02]  /*cc350*/  LOP3.LUT R19, R19, 0xfff7ffff, RZ, 0xc0, !PT ;  /* 0xfff7ffff13137812 */ /* 0x000fe400078ec0ff */
[----:B------:R-:W-:-:S09]  /*cc360*/  LOP3.LUT P5, RZ, R0, 0x1, RZ, 0xc0, !PT ;  /* 0x0000000100ff7812 */ /* 0x000fd200078ac0ff */
[----:B------:R-:W-:Y:S02]  /*cc370*/  @P1 LOP3.LUT R19, R19, 0x80000, RZ, 0xfc, !PT ;  /* 0x0008000013131812 */ /* 0x000fe400078efcff */
[C---:B------:R-:W-:Y:S02]  /*cc380*/  LOP3.LUT P1, RZ, R2.reuse, 0x8000000, RZ, 0xc0, !PT ;  /* 0x0800000002ff7812 */ /* 0x040fe4000782c0ff */
[----:B------:R-:W-:Y:S02]  /*cc390*/  LOP3.LUT P6, RZ, R2, 0x80000000, RZ, 0xc0, !PT ;  /* 0x8000000002ff7812 */ /* 0x000fe400078cc0ff */
[----:B------:R-:W-:Y:S02]  /*cc3a0*/  LOP3.LUT R19, R19, 0xffefffff, RZ, 0xc0, !PT ;  /* 0xffefffff13137812 */ /* 0x000fe400078ec0ff */
[----:B------:R-:W-:-:S05]  /*cc3b0*/  PRMT R20, R16, 0x7771, RZ ;  /* 0x0000777110147816 */ /* 0x000fca00000000ff */
[----:B-----5:R0:W-:Y:S02]  /*cc3c0*/  @P5 STG.E.U8 desc[UR6][R12.64], R20 ;  /* 0x000000140c005986 */ /* 0x0201e4000c101106 */
[----:B------:R-:W-:Y:S02]  /*cc3d0*/  @P1 LOP3.LUT R19, R19, 0x100000, RZ, 0xfc, !PT ;  /* 0x0010000013131812 */ /* 0x000fe400078efcff */
[----:B------:R-:W-:Y:S02]  /*cc3e0*/  LOP3.LUT P1, RZ, R2, 0x10000000, RZ, 0xc0, !PT ;  /* 0x1000000002ff7812 */ /* 0x000fe4000782c0ff */
[----:B0-----:R-:W-:-:S05]  /*cc3f0*/  PRMT R20, R16, 0x7772, RZ ;  /* 0x0000777210147816 */ /* 0x001fca00000000ff */
[----:B------:R0:W-:Y:S02]  /*cc400*/  @P6 STG.E.U8 desc[UR6][R10.64], R20 ;  /* 0x000000140a006986 */ /* 0x0001e4000c101106 */
        /* <DEDUP_REMOVED lines=16> */
[----:B------:R-:W5:Y:S04]  /*cc510*/  LDL.LU R16, [R1+0x70] ;  /* 0x0000700001107983 */ /* 0x000f680000300800 */
[----:B------:R-:W5:Y:S04]  /*cc520*/  LDL.LU.64 R10, [R1+0x858] ;  /* 0x00085800010a7983 */ /* 0x000f680000300a00 */
        /* <DEDUP_REMOVED lines=8> */
[----:B0-----:R-:W2:Y:S01]  /*cc5b0*/  LDL.LU R29, [R1+0x3040] ;  /* 0x00304000011d7983 */ /* 0x001ea20000300800 */
        /* <DEDUP_REMOVED lines=28> */
[----:B0-----:R-:W-:-:S02]  /*cc780*/  PRMT R20, R16, 0x7770, RZ ;  /* 0x0000777010147816 */ /* 0x001fc400000000ff */
[----:B------:R-:W3:Y:S04]  /*cc790*/  LDL.LU.64 R8, [R1+0x838] ;  /* 0x0008380001087983 */ /* 0x000ee80000300a00 */
[----:B------:R0:W-:Y:S02]  /*cc7a0*/  @P5 STG.E.U8 desc[UR6][R6.64], R20 ;  /* 0x0000001406005986 */ /* 0x0001e4000c101106 */
[----:B0-----:R-:W-:Y:S02]  /*cc7b0*/  PRMT R20, R16, 0x7771, RZ ;  /* 0x0000777110147816 */ /* 0x001fe400000000ff */
[----:B------:R-:W4:Y:S04]  /*cc7c0*/  LDL.LU.64 R6, [R1+0x830] ;  /* 0x0008300001067983 */ /* 0x000f280000300a00 */
[----:B------:R0:W-:Y:S04]  /*cc7d0*/  @P6 STG.E.U8 desc[UR6][R4.64], R20 ;  /* 0x0000001404006986 */ /* 0x0001e8000c101106 */
[----:B0-----:R-:W5:Y:S04]  /*cc7e0*/  LDL.LU.64 R4, [R1+0x828] ;  /* 0x0008280001047983 */ /* 0x001f680000300a00 */
[----:B------:R-:W5:Y:S04]  /*cc7f0*/  LDL.LU.64 R14, [R1+0x820] ;  /* 0x00082000010e7983 */ /* 0x000f680000300a00 */
[----:B------:R-:W5:Y:S04]  /*cc800*/  LDL.LU.64 R12, [R1+0x818] ;  /* 0x00081800010c7983 */ /* 0x000f680000300a00 */
[----:B------:R-:W5:Y:S01]  /*cc810*/  LDL.LU R10, [R1+0x74] ;  /* 0x00007400010a7983 */ /* 0x000f620000300800 */
[----:B------:R-:W-:-:S02]  /*cc820*/  LOP3.LUT P3, RZ, R2, 0x4, RZ, 0xc0, !PT ;  /* 0x0000000402ff7812 */ /* 0x000fc4000786c0ff */
[----:B------:R-:W-:Y:S02]  /*cc830*/  LOP3.LUT P4, RZ, R2, 0x1, RZ, 0xc0, !PT ;  /* 0x0000000102ff7812 */ /* 0x000fe4000788c0ff */
[----:B------:R-:W-:Y:S02]  /*cc840*/  PRMT R20, R16, 0x7772, RZ ;  /* 0x0000777210147816 */ /* 0x000fe400000000ff */
[----:B--2---:R-:W-:-:S07]  /*cc850*/  LOP3.LUT P5, RZ, R3, 0x40000000, RZ, 0xc0, !PT ;  /* 0x4000000003ff7812 */ /* 0x004fce00078ac0ff */
[----:B---3--:R0:W-:Y:S02]  /*cc860*/  @P3 STG.E.U8 desc[UR6][R8.64], R20 ;  /* 0x0000001408003986 */ /* 0x0081e4000c101106 */
[----:B0-----:R-:W-:Y:S02]  /*cc870*/  PRMT R20, R16, 0x7773, RZ ;  /* 0x0000777310147816 */ /* 0x001fe400000000ff */
[----:B------:R-:W2:Y:S04]  /*cc880*/  LDL.LU.64 R8, [R1+0x810] ;  /* 0x0008100001087983 */ /* 0x000ea80000300a00 */
[----:B----4-:R0:W-:Y:S04]  /*cc890*/  @P4 STG.E.U8 desc[UR6][R6.64], R20 ;  /* 0x0000001406004986 */ /* 0x0101e8000c101106 */
[----:B------:R-:W3:Y:S04]  /*cc8a0*/  LDL.LU R28, [R1+0x78] ;  /* 0x00007800011c7983 */ /* 0x000ee80000300800 */
[----:B0-----:R-:W4:Y:S01]  /*cc8b0*/  LDL.LU.64 R6, [R1+0x808] ;  /* 0x0008080001067983 */ /* 0x001f220000300a00 */
[----:B-----5:R-:W-:-:S05]  /*cc8c0*/  PRMT R20, R10, 0x7770, RZ ;  /* 0x000077700a147816 */ /* 0x020fca00000000ff */
[----:B------:R0:W-:Y:S02]  /*cc8d0*/  @P5 STG.E.U8 desc[UR6][R4.64], R20 ;  /* 0x0000001404005986 */ /* 0x0001e4000c101106 */
[----:B0-----:R-:W-:Y:S02]  /*cc8e0*/  IMAD.MOV.U32 R4, RZ, RZ, R17 ;  /* 0x000000ffff047224 */ /* 0x001fe400078e0011 */
[----:B------:R-:W5:Y:S04]  /*cc8f0*/  LDL.LU.64 R16, [R1+0x7f0] ;  /* 0x0007f00001107983 */ /* 0x000f680000300a00 */
        /* <DEDUP_REMOVED lines=22> */
[----:B------:R-:W-:Y:S01]  /*cca60*/  LOP3.LUT P1, RZ, R3, 0x400000, RZ, 0xc0, !PT ;  /* 0x0040000003ff7812 */ /* 0x000fe2000782c0ff */
[----:B------:R-:W5:Y:S01]  /*cca70*/  LDL.LU R29, [R1+0x7c] ;  /* 0x00007c00011d7983 */ /* 0x000f620000300800 */
[----:B------:R-:W-:Y:S02]  /*cca80*/  LOP3.LUT R19, R19, 0xfffff7ff, RZ, 0xc0, !PT ;  /* 0xfffff7ff13137812 */ /* 0x000fe400078ec0ff */
[C---:B------:R-:W-:Y:S01]  /*cca90*/  LOP3.LUT P6, RZ, R3.reuse, 0x10000000, RZ, 0xc0, !PT ;  /* 0x1000000003ff7812 */ /* 0x040fe200078cc0ff */
[----:B------:R-:W5:Y:S01]  /*ccaa0*/  LDL.LU.64 R22, [R1+0x7e0] ;  /* 0x0007e00001167983 */ /* 0x000f620000300a00 */
[----:B------:R-:W-:Y:S02]  /*ccab0*/  PRMT R20, R10, 0x7771, RZ ;  /* 0x000077710a147816 */ /* 0x000fe400000000ff */
[----:B------:R-:W-:Y:S01]  /*ccac0*/  LOP3.LUT P2, RZ, R3, 0x400, RZ, 0xc0, !PT ;  /* 0x0000040003ff7812 */ /* 0x000fe2000784c0ff */
[----:B------:R-:W5:Y:S04]  /*ccad0*/  LDL.LU R5, [R1+0x60] ;  /* 0x0000600001057983 */ /* 0x000f680000300800 */
[----:B------:R-:W-:-:S02]  /*ccae0*/  @P1 LOP3.LUT R19, R19, 0x800, RZ, 0xfc, !PT ;  /* 0x0000080013131812 */ /* 0x000fc400078efcff */
[----:B------:R-:W-:Y:S02]  /*ccaf0*/  LOP3.LUT P1, RZ, R3, 0x1000000, RZ, 0xc0, !PT ;  /* 0x0100000003ff7812 */ /* 0x000fe4000782c0ff */
[----:B------:R-:W-:Y:S01]  /*ccb00*/  LOP3.LUT R19, R19, 0xffffefff, RZ, 0xc0, !PT ;  /* 0xffffefff13137812 */ /* 0x000fe200078ec0ff */
[----:B------:R0:W-:Y:S10]  /*ccb10*/  @P6 STG.E.U8 desc[UR6][R14.64], R20 ;  /* 0x000000140e006986 */ /* 0x0001f4000c101106 */
[----:B------:R-:W-:-:S02]  /*ccb20*/  @P1 LOP3.LUT R19, R19, 0x1000, RZ, 0xfc, !PT ;  /* 0x0000100013131812 */ /* 0x000fc400078efcff */
[----:B------:R-:W-:Y:S02]  /*ccb30*/  LOP3.LUT P1, RZ, R3, 0x4000000, RZ, 0xc0, !PT ;  /* 0x0400000003ff7812 */ /* 0x000fe4000782c0ff */
[----:B0-----:R-:W-:-:S11]  /*ccb40*/  PRMT R20, R10, 0x7772, RZ ;  /* 0x000077720a147816 */ /* 0x001fd600000000ff */
[----:B------:R0:W-:Y:S01]  /*ccb50*/  @P1 STG.E.U8 desc[UR6][R12.64], R20 ;  /* 0x000000140c001986 */ /* 0x0001e2000c101106 */
[----:B------:R-:W-:Y:S02]  /*ccb60*/  LOP3.LUT P1, RZ, R19, 0x1000, RZ, 0xc0, !PT ;  /* 0x0000100013ff7812 */ /* 0x000fe4000782c0ff */
[----:B0-----:R-:W-:-:S11]  /*ccb70*/  PRMT R20, R10, 0x7773, RZ ;  /* 0x000077730a147816 */ /* 0x001fd600000000ff */
[----:B--2---:R3:W-:Y:S01]  /*ccb80*/  @P1 STG.E.U8 desc[UR6][R8.64], R20 ;  /* 0x0000001408001986 */ /* 0x0047e2000c101106 */
[----:B------:R-:W-:Y:S02]  /*ccb90*/  LOP3.LUT P1, RZ, R19, 0x800, RZ, 0xc0, !PT ;  /* 0x0000080013ff7812 */ /* 0x000fe4000782c0ff */
[----:B---3--:R-:W-:-:S11]  /*ccba0*/  PRMT R20, R28, 0x7770, RZ ;  /* 0x000077701c147816 */ /* 0x008fd600000000ff */
[----:B----4-:R0:W-:Y:S01]  /*ccbb0*/  @P1 STG.E.U8 desc[UR6][R6.64], R20 ;  /* 0x0000001406001986 */ /* 0x0101e2000c101106 */
[----:B------:R-:W-:Y:S02]  /*ccbc0*/  LOP3.LUT P1, RZ, R19, 0x400, RZ, 0xc0, !PT ;  /* 0x0000040013ff7812 */ /* 0x000fe4000782c0ff */
[C---:B------:R-:W-:Y:S01]  /*ccbd0*/  LOP3.LUT P0, RZ, R3.reuse, 0x100, RZ, 0xc0, !PT ;  /* 0x0000010003ff7812 */ /* 0x040fe2000780c0ff */
[----:B------:R1:W-:Y:S01]  /*ccbe0*/  STL.64 [R1+0x2ff8], R2 ;  /* 0x002ff80201007387 */ /* 0x0003e20000100a00 */
[C---:B------:R-:W-:Y:S02]  /*ccbf0*/  LOP3.LUT P3, RZ, R3.reuse, 0x40, RZ, 0xc0, !PT ;  /* 0x0000004003ff7812 */ /* 0x040fe4000786c0ff */
[C---:B------:R-:W-:Y:S02]  /*ccc00*/  LOP3.LUT P4, RZ, R3.reuse, 0x10, RZ, 0xc0, !PT ;  /* 0x0000001003ff7812 */ /* 0x040fe4000788c0ff */
[C---:B------:R-:W-:Y:S02]  /*ccc10*/  LOP3.LUT P5, RZ, R3.reuse, 0x4, RZ, 0xc0, !PT ;  /* 0x0000000403ff7812 */ /* 0x040fe400078ac0ff */
[----:B------:R-:W-:-:S02]  /*ccc20*/  LOP3.LUT P6, RZ, R3, 0x1, RZ, 0xc0, !PT ;  /* 0x0000000103ff7812 */ /* 0x000fc400078cc0ff */
[----:B0-----:R-:W-:Y:S01]  /*ccc30*/  PRMT R20, R28, 0x7771, RZ ;  /* 0x000077711c147816 */ /* 0x001fe200000000ff */
[----:B-1----:R-:W2:Y:S04]  /*ccc40*/  LDL.LU.64 R2, [R1+0x7e8] ;  /* 0x0007e80001027983 */ /* 0x002ea80000300a00 */
[----:B------:R-:W3:Y:S04]  /*ccc50*/  LDL.LU.64 R24, [R1+0x7d8] ;  /* 0x0007d80001187983 */ /* 0x000ee80000300a00 */
[----:B------:R-:W4:Y:S04]  /*ccc60*/  LDL.LU.64 R26, [R1+0x7d0] ;  /* 0x0007d000011a7983 */ /* 0x000f280000300a00 */
[----:B------:R-:W4:Y:S04]  /*ccc70*/  LDL.LU.64 R14, [R1+0x7c8] ;  /* 0x0007c800010e7983 */ /* 0x000f280000300a00 */
[----:B------:R-:W4:Y:S04]  /*ccc80*/  LDL.LU.64 R12, [R1+0x7c0] ;  /* 0x0007c000010c7983 */ /* 0x000f280000300a00 */
[----:B------:R-:W4:Y:S04]  /*ccc90*/  LDL.LU.64 R10, [R1+0x7b8] ;  /* 0x0007b800010a7983 */ /* 0x000f280000300a00 */
        /* <DEDUP_REMOVED lines=12> */
[----:B------:R-:W-:Y:S02]  /*ccd60*/  LOP3.LUT P1, RZ, R19, 0x80, RZ, 0xc0, !PT ;  /* 0x0000008013ff7812 */ /* 0x000fe4000782c0ff */
[----:B------:R-:W-:-:S11]  /*ccd70*/  PRMT R20, R29, 0x7770, RZ ;  /* 0x000077701d147816 */ /* 0x000fd600000000ff */
[----:B--2---:R0:W-:Y:S01]  /*ccd80*/  @P1 STG.E.U8 desc[UR6][R2.64], R20 ;  /* 0x0000001402001986 */ /* 0x0041e2000c101106 */
[----:B------:R-:W-:Y:S02]  /*ccd90*/  LOP3.LUT P1, RZ, R19, 0x40, RZ, 0xc0, !PT ;  /* 0x0000004013ff7812 */ /* 0x000fe4000782c0ff */
[----:B0-----:R-:W-:-:S11]  /*ccda0*/  PRMT R20, R29, 0x7771, RZ ;  /* 0x000077711d147816 */ /* 0x001fd600000000ff */
[----:B------:R0:W-:Y:S01]  /*ccdb0*/  @P1 STG.E.U8 desc[UR6][R22.64], R20 ;  /* 0x0000001416001986 */ /* 0x0001e2000c101106 */
[----:B------:R-:W-:Y:S02]  /*ccdc0*/  LOP3.LUT P1, RZ, R19, 0x20, RZ, 0xc0, !PT ;  /* 0x0000002013ff7812 */ /* 0x000fe4000782c0ff */
[----:B0-----:R-:W-:-:S11]  /*ccdd0*/  PRMT R20, R29, 0x7772, RZ ;  /* 0x000077721d147816 */ /* 0x001fd600000000ff */
        /* <DEDUP_REMOVED lines=11> */
[----:B0-----:R-:W-:Y:S01]  /*cce90*/  IMAD.MOV.U32 R9, RZ, RZ, R4 ;  /* 0x000000ffff097224 */ /* 0x001fe200078e0004 */
[----:B-----5:R-:W-:-:S05]  /*ccea0*/  PRMT R20, R17, 0x7770, RZ ;  /* 0x0000777011147816 */ /* 0x020fca00000000ff */
[----:B------:R0:W-:Y:S04]  /*cceb0*/  @P6 STG.E.U8 desc[UR6][R6.64], R20 ;  /* 0x0000001406006986 */ /* 0x0001e8000c101106 */
[----:B0-----:R-:W2:Y:S04]  /*ccec0*/  LDL.LU.64 R6, [R1+0x790] ;  /* 0x0007900001067983 */ /* 0x001ea80000300a00 */
[----:B------:R-:W3:Y:S04]  /*cced0*/  LDL.LU.64 R14, [R1+0x788] ;  /* 0x00078800010e7983 */ /* 0x000ee80000300a00 */
[----:B------:R-:W4:Y:S04]  /*ccee0*/  LDL.LU.64 R12, [R1+0x780] ;  /* 0x00078000010c7983 */ /* 0x000f280000300a00 */
[----:B------:R-:W5:Y:S04]  /*ccef0*/  LDL.LU.64 R10, [R1+0x7a0] ;  /* 0x0007a000010a7983 */ /* 0x000f680000300a00 */
[----:B------:R-:W2:Y:S01]  /*ccf00*/  LDL.LU.64 R4, [R1+0x798] ;  /* 0x0007980001047983 */ /* 0x000ea20000300a00 */
[----:B------:R-:W-:-:S02]  /*ccf10*/  LOP3.LUT P3, RZ, R16, 0x40000000, RZ, 0xc0, !PT ;  /* 0x4000000010ff7812 */ /* 0x000fc4000786c0ff */
[----:B------:R-:W-:Y:S02]  /*ccf20*/  LOP3.LUT P4, RZ, R16, 0x20000000, RZ, 0xc0, !PT ;  /* 0x2000000010ff7812 */ /* 0x000fe4000788c0ff */
[----:B------:R-:W-:-:S09]  /*ccf30*/  PRMT R20, R17, 0x7771, RZ ;  /* 0x0000777111147816 */ /* 0x000fd200000000ff */
[----:B-----5:R0:W-:Y:S02]  /*ccf40*/  @P3 STG.E.U8 desc[UR6][R10.64], R20 ;  /* 0x000000140a003986 */ /* 0x0201e4000c101106 */
[C---:B0-----:R-:W-:Y:S02]  /*ccf50*/  PRMT R20, R17.reuse, 0x7772, RZ ;  /* 0x0000777211147816 */ /* 0x041fe400000000ff */
[----:B------:R-:W5:Y:S04]  /*ccf60*/  LDL.LU.64 R10, [R1+0x778] ;  /* 0x00077800010a7983 */ /* 0x000f680000300a00 */
[----:B------:R-:W5:Y:S04]  /*ccf70*/  LDL.LU R21, [R1+0x6c] ;  /* 0x00006c0001157983 */ /* 0x000f680000300800 */
[----:B--2---:R0:W-:Y:S04]  /*ccf80*/  @P4 STG.E.U8 desc[UR6][R4.64], R20 ;  /* 0x0000001404004986 */ /* 0x0041e8000c101106 */
[----:B0-----:R-:W2:Y:S01]  /*ccf90*/  LDL.LU.64 R4, [R1+0x770] ;  /* 0x0007700001047983 */ /* 0x001ea20000300a00 */
[----:B------:R-:W-:-:S03]  /*ccfa0*/  PRMT R20, R17, 0x7773, RZ ;  /* 0x0000777311147816 */ /* 0x000fc600000000ff */
[----:B------:R-:W2:Y:S04]  /*ccfb0*/  LDL.LU R17, [R1+0x3010] ;  /* 0x0030100001117983 */ /* 0x000ea80000300800 */
        /* <DEDUP_REMOVED lines=20> */
[----:B---3--:R0:W-:Y:S04]  /*cd100*/  STL.64 [R1+0x3008], R2 ;  /* 0x0030080201007387 */ /* 0x0081e80000100a00 */
[----:B0-----:R-:W3:Y:S06]  /*cd110*/  LDL.LU.64 R2, [R1+0x768] ;  /* 0x0007680001027983 */ /* 0x001eec0000300a00 */
[----:B------:R-:W-:-:S02]  /*cd120*/  @P1 LOP3.LUT R19, R19, 0x4, RZ, 0xfc, !PT ;  /* 0x0000000413131812 */ /* 0x000fc400078efcff */
[C---:B------:R-:W-:Y:S01]  /*cd130*/  LOP3.LUT P1, RZ, R16.reuse, 0x100000, RZ, 0xc0, !PT ;  /* 0x0010000010ff7812 */ /* 0x040fe2000782c0ff */
[----:B------:R-:W3:Y:S01]  /*cd140*/  LDL.LU.64 R22, [R1+0x750] ;  /* 0x0007500001167983 */ /* 0x000ee20000300a00 */
[----:B------:R-:W-:Y:S02]  /*cd150*/  LOP3.LUT R19, R19, 0xfffffff7, RZ, 0xc0, !PT ;  /* 0xfffffff713137812 */ /* 0x000fe400078ec0ff */
[----:B------:R-:W-:-:S09]  /*cd160*/  LOP3.LUT P5, RZ, R16, 0x4000000, RZ, 0xc0, !PT ;  /* 0x0400000010ff7812 */ /* 0x000fd200078ac0ff */
[----:B------:R-:W-:Y:S02]  /*cd170*/  @P1 LOP3.LUT R19, R19, 0x8, RZ, 0xfc, !PT ;  /* 0x0000000813131812 */ /* 0x000fe400078efcff */
[C---:B------:R-:W-:Y:S02]  /*cd180*/  LOP3.LUT P1, RZ, R16.reuse, 0x400000, RZ, 0xc0, !PT ;  /* 0x0040000010ff7812 */ /* 0x040fe4000782c0ff */
[----:B------:R-:W-:Y:S02]  /*cd190*/  LOP3.LUT P6, RZ, R16, 0x2000000, RZ, 0xc0, !PT ;  /* 0x0200000010ff7812 */ /* 0x000fe400078cc0ff */
[----:B------:R-:W-:Y:S01]  /*cd1a0*/  LOP3.LUT R19, R19, 0xffffffef, RZ, 0xc0, !PT ;  /* 0xffffffef13137812 */ /* 0x000fe200078ec0ff */
[----:B------:R0:W-:Y:S08]  /*cd1b0*/  @P5 STG.E.U8 desc[UR6][R6.64], R20 ;  /* 0x0000001406005986 */ /* 0x0001f0000c101106 */
[----:B------:R-:W-:-:S02]  /*cd1c0*/  @P1 LOP3.LUT R19, R19, 0x10, RZ, 0xfc, !PT ;  /* 0x0000001013131812 */ /* 0x000fc400078efcff */
[----:B------:R-:W-:Y:S02]  /*cd1d0*/  LOP3.LUT P1, RZ, R16, 0x800000, RZ, 0xc0, !PT ;  /* 0x0080000010ff7812 */ /* 0x000fe4000782c0ff */
[C---:B0-----:R-:W-:Y:S01]  /*cd1e0*/  PRMT R20, R9.reuse, 0x7770, RZ ;  /* 0x0000777009147816 */ /* 0x041fe200000000ff */
[----:B------:R-:W3:Y:S04]  /*cd1f0*/  LDL.LU R6, [R1+0x50] ;  /* 0x0000500001067983 */ /* 0x000ee80000300800 */
[----:B------:R0:W-:Y:S04]  /*cd200*/  @P6 STG.E.U8 desc[UR6][R14.64], R20 ;  /* 0x000000140e006986 */ /* 0x0001e8000c101106 */
[----:B------:R-:W3:Y:S04]  /*cd210*/  LDL.LU.64 R28, [R1+0x748] ;  /* 0x00074800011c7983 */ /* 0x000ee80000300a00 */
[----:B------:R-:W3:Y:S01]  /*cd220*/  LDL.LU.64 R24, [R1+0x740] ;  /* 0x0007400001187983 */ /* 0x000ee20000300a00 */
[----:B0-----:R-:W-:-:S03]  /*cd230*/  PRMT R20, R9, 0x7771, RZ ;  /* 0x0000777109147816 */ /* 0x001fc600000000ff */
[----:B------:R-:W3:Y:S04]  /*cd240*/  LDL.LU R7, [R1+0x54] ;  /* 0x0000540001077983 */ /* 0x000ee80000300800 */
[----:B----4-:R0:W-:Y:S01]  /*cd250*/  @P1 STG.E.U8 desc[UR6][R12.64], R20 ;  /* 0x000000140c001986 */ /* 0x0101e2000c101106 */
[----:B------:R-:W-:-:S03]  /*cd260*/  LOP3.LUT P1, RZ, R19, 0x10, RZ, 0xc0, !PT ;  /* 0x0000001013ff7812 */ /* 0x000fc6000782c0ff */
[----:B------:R-:W4:Y:S04]  /*cd270*/  LDL.LU.64 R26, [R1+0x738] ;  /* 0x00073800011a7983 */ /* 0x000f280000300a00 */
[----:B------:R-:W4:Y:S01]  /*cd280*/  LDL.LU.64 R14, [R1+0x730] ;  /* 0x00073000010e7983 */ /* 0x000f220000300a00 */
[----:B0-----:R-:W-:-:S03]  /*cd290*/  PRMT R20, R9, 0x7772, RZ ;  /* 0x0000777209147816 */ /* 0x001fc600000000ff */
[----:B------:R-:W4:Y:S04]  /*cd2a0*/  LDL.LU.64 R12, [R1+0x728] ;  /* 0x00072800010c7983 */ /* 0x000f280000300a00 */
[----:B-----5:R0:W-:Y:S01]  /*cd2b0*/  @P1 STG.E.U8 desc[UR6][R10.64], R20 ;  /* 0x000000140a001986 */ /* 0x0201e2000c101106 */
[C---:B------:R-:W-:Y:S01]  /*cd2c0*/  LOP3.LUT P1, RZ, R19.reuse, 0x8, RZ, 0xc0, !PT ;  /* 0x0000000813ff7812 */ /* 0x040fe2000782c0ff */
[----:B0-----:R-:W-:Y:S02]  /*cd2d0*/  IMAD.MOV.U32 R20, RZ, RZ, R9 ;  /* 0x000000ffff147224 */ /* 0x001fe400078e0009 */
[----:B------:R-:W5:Y:S03]  /*cd2e0*/  LDL.LU.64 R10, [R1+0x720] ;  /* 0x00072000010a7983 */ /* 0x000f660000300a00 */
[----:B------:R-:W-:Y:S01]  /*cd2f0*/  PRMT R20, R20, 0x7773, RZ ;  /* 0x0000777314147816 */ /* 0x000fe200000000ff */
[----:B------:R-:W5:Y:S06]  /*cd300*/  LDL.LU.64 R8, [R1+0x718] ;  /* 0x0007180001087983 */ /* 0x000f6c0000300a00 */
[----:B--2---:R0:W-:Y:S01]  /*cd310*/  @P1 STG.E.U8 desc[UR6][R4.64], R20 ;  /* 0x0000001404001986 */ /* 0x0041e2000c101106 */
[----:B------:R-:W-:-:S02]  /*cd320*/  LOP3.LUT P1, RZ, R19, 0x4, RZ, 0xc0, !PT ;  /* 0x0000000413ff7812 */ /* 0x000fc4000782c0ff */
[----:B0-----:R-:W-:Y:S01]  /*cd330*/  PRMT R20, R21, 0x7770, RZ ;  /* 0x0000777015147816 */ /* 0x001fe200000000ff */
[----:B------:R-:W2:Y:S10]  /*cd340*/  LDL.LU.64 R4, [R1+0x710] ;  /* 0x0007100001047983 */ /* 0x000eb40000300a00 */
[----:B---3--:R0:W-:Y:S04]  /*cd350*/  @P1 STG.E.U8 desc[UR6][R2.64], R20 ;  /* 0x0000001402001986 */ /* 0x0081e8000c101106 */
[----:B0-----:R-:W3:Y:S01]  /*cd360*/  LDL.LU.64 R2, [R1+0x3008] ;  /* 0x0030080001027983 */ /* 0x001ee20000300a00 */
[----:B------:R-:W-:-:S02]  /*cd370*/  LOP3.LUT P1, RZ, R19, 0x2, RZ, 0xc0, !PT ;  /* 0x0000000213ff7812 */ /* 0x000fc4000782c0ff */
        /* <DEDUP_REMOVED lines=13> */
[----:B------:R0:W-:Y:S01]  /*cd450*/  @P1 STG.E.U8 desc[UR6][R22.64], R19 ;  /* 0x0000001316001986 */ /* 0x0001e2000c101106 */
[----:B------:R-:W-:Y:S02]  /*cd460*/  LOP3.LUT P1, RZ, R18, 0x40000000, RZ, 0xc0, !PT ;  /* 0x4000000012ff7812 */ /* 0x000fe4000782c0ff */
[----:B0-----:R-:W-:-:S11]  /*cd470*/  PRMT R19, R6, 0x7770, RZ ;  /* 0x0000777006137816 */ /* 0x001fd600000000ff */
[----:B------:R0:W-:Y:S01]  /*cd480*/  @P1 STG.E.U8 desc[UR6][R28.64], R19 ;  /* 0x000000131c001986 */ /* 0x0001e2000c101106 */
[----:B------:R-:W-:Y:S02]  /*cd490*/  LOP3.LUT P1, RZ, R18, 0x20000000, RZ, 0xc0, !PT ;  /* 0x2000000012ff7812 */ /* 0x000fe4000782c0ff */
[C---:B0-----:R-:W-:Y:S01]  /*cd4a0*/  PRMT R19, R6.reuse, 0x7771, RZ ;  /* 0x0000777106137816 */ /* 0x041fe200000000ff */
[----:B------:R-:W3:Y:S10]  /*cd4b0*/  LDL.LU.64 R28, [R1+0x708] ;  /* 0x00070800011c7983 */ /* 0x000ef40000300a00 */
[----:B------:R0:W-:Y:S02]  /*cd4c0*/  @P1 STG.E.U8 desc[UR6][R24.64], R19 ;  /* 0x0000001318001986 */ /* 0x0001e4000c101106 */
[----:B0-----:R-:W-:-:S05]  /*cd4d0*/  PRMT R19, R6, 0x7772, RZ ;  /* 0x0000777206137816 */ /* 0x001fca00000000ff */
[----:B----4-:R0:W-:Y:S02]  /*cd4e0*/  @P2 STG.E.U8 desc[UR6][R26.64], R19 ;  /* 0x000000131a002986 */ /* 0x0101e4000c101106 */
[----:B0-----:R-:W-:-:S05]  /*cd4f0*/  PRMT R19, R6, 0x7773, RZ ;  /* 0x0000777306137816 */ /* 0x001fca00000000ff */
[----:B------:R0:W-:Y:S02]  /*cd500*/  @P0 STG.E.U8 desc[UR6][R14.64], R19 ;  /* 0x000000130e000986 */ /* 0x0001e4000c101106 */
[----:B0-----:R-:W-:-:S05]  /*cd510*/  PRMT R19, R7, 0x7770, RZ ;  /* 0x0000777007137816 */ /* 0x001fca00000000ff */
[----:B------:R0:W-:Y:S02]  /*cd520*/  @P3 STG.E.U8 desc[UR6][R12.64], R19 ;  /* 0x000000130c003986 */ /* 0x0001e4000c101106 */
[----:B0-----:R-:W-:-:S05]  /*cd530*/  PRMT R19, R7, 0x7771, RZ ;  /* 0x0000777107137816 */ /* 0x001fca00000000ff */
[----:B-----5:R0:W-:Y:S02]  /*cd540*/  @P4 STG.E.U8 desc[UR6][R10.64], R19 ;  /* 0x000000130a004986 */ /* 0x0201e4000c101106 */
[----:B0-----:R-:W-:-:S05]  /*cd550*/  PRMT R19, R7, 0x7772, RZ ;  /* 0x0000777207137816 */ /* 0x001fca00000000ff */
[----:B------:R0:W-:Y:S04]  /*cd560*/  @P5 STG.E.U8 desc[UR6][R8.64], R19 ;  /* 0x0000001308005986 */ /* 0x0001e8000c101106 */
[----:B0-----:R-:W4:Y:S04]  /*cd570*/  LDL.LU.64 R8, [R1+0x700] ;  /* 0x0007000001087983 */ /* 0x001f280000300a00 */
[----:B------:R-:W5:Y:S04]  /*cd580*/  LDL.LU.64 R24, [R1+0x6f8] ;  /* 0x0006f80001187983 */ /* 0x000f680000300a00 */
[----:B------:R-:W3:Y:S01]  /*cd590*/  LDL.LU R13, [R1+0x58] ;  /* 0x00005800010d7983 */ /* 0x000ee20000300800 */
[----:B------:R-:W-:-:S03]  /*cd5a0*/  LOP3.LUT P6, RZ, R17, 0x40000000, RZ, 0xc0, !PT ;  /* 0x4000000011ff7812 */ /* 0x000fc600078cc0ff */
[----:B------:R-:W5:Y:S01]  /*cd5b0*/  LDL.LU.64 R10, [R1+0x6f0] ;  /* 0x0006f000010a7983 */ /* 0x000f620000300a00 */
[----:B------:R-:W-:-:S03]  /*cd5c0*/  PRMT R19, R7, 0x7773, RZ ;  /* 0x0000777307137816 */ /* 0x000fc600000000ff */
[----:B------:R-:W5:Y:S04]  /*cd5d0*/  LDL.LU.64 R6, [R1+0x6e8] ;  /* 0x0006e80001067983 */ /* 0x000f680000300a00 */
[----:B------:R-:W5:Y:S04]  /*cd5e0*/  LDL.LU.64 R26, [R1+0x6e0] ;  /* 0x0006e000011a7983 */ /* 0x000f680000300a00 */
[----:B--2---:R0:W-:Y:S04]  /*cd5f0*/  @P6 STG.E.U8 desc[UR6][R4.64], R19 ;  /* 0x0000001304006986 */ /* 0x0041e8000c101106 */
[----:B------:R-:W2:Y:S04]  /*cd600*/  LDL.LU.64 R14, [R1+0x6d8] ;  /* 0x0006d800010e7983 */ /* 0x000ea80000300a00 */
[----:B0-----:R-:W2:Y:S01]  /*cd610*/  LDL.LU R4, [R1+0x5c] ;  /* 0x00005c0001047983 */ /* 0x001ea20000300800 */
[----:B------:R-:W-:-:S02]  /*cd620*/  LOP3.LUT P0, RZ, R17, 0x10000000, RZ, 0xc0, !PT ;  /* 0x1000000011ff7812 */ /* 0x000fc4000780c0ff */
[C---:B------:R-:W-:Y:S02]  /*cd630*/  LOP3.LUT P5, RZ, R17.reuse, 0x4000000, RZ, 0xc0, !PT ;  /* 0x0400000011ff7812 */ /* 0x040fe400078ac0ff */
[C---:B------:R-:W-:Y:S02]  /*cd640*/  LOP3.LUT P4, RZ, R17.reuse, 0x1000000, RZ, 0xc0, !PT ;  /* 0x0100000011ff7812 */ /* 0x040fe4000788c0ff */
        /* <DEDUP_REMOVED lines=13> */
[----:B---3--:R-:W-:-:S05]  /*cd720*/  PRMT R19, R13, 0x7770, RZ ;  /* 0x000077700d137816 */ /* 0x008fca00000000ff */
[----:B------:R0:W-:Y:S02]  /*cd730*/  @P0 STG.E.U8 desc[UR6][R28.64], R19 ;  /* 0x000000131c000986 */ /* 0x0001e4000c101106 */
[----:B0-----:R-:W-:-:S05]  /*cd740*/  PRMT R19, R13, 0x7771, RZ ;  /* 0x000077710d137816 */ /* 0x001fca00000000ff */
[----:B----4-:R0:W-:Y:S04]  /*cd750*/  @P5 STG.E.U8 desc[UR6][R8.64], R19 ;  /* 0x0000001308005986 */ /* 0x0101e8000c101106 */
[----:B0-----:R-:W3:Y:S04]  /*cd760*/  LDL.LU.64 R8, [R1+0x6d0] ;  /* 0x0006d00001087983 */ /* 0x001ee80000300a00 */
[----:B------:R-:W4:Y:S04]  /*cd770*/  LDL.LU.64 R2, [R1+0x6c8] ;  /* 0x0006c80001027983 */ /* 0x000f280000300a00 */
[----:B------:R-:W4:Y:S04]  /*cd780*/  LDL.LU R5, [R1+0x40] ;  /* 0x0000400001057983 */ /* 0x000f280000300800 */
[----:B------:R-:W4:Y:S01]  /*cd790*/  LDL.LU.64 R28, [R1+0x6c0] ;  /* 0x0006c000011c7983 */ /* 0x000f220000300a00 */
[----:B------:R-:W-:-:S05]  /*cd7a0*/  PRMT R19, R13, 0x7772, RZ ;  /* 0x000077720d137816 */ /* 0x000fca00000000ff */
[----:B-----5:R0:W-:Y:S04]  /*cd7b0*/  @P4 STG.E.U8 desc[UR6][R24.64], R19 ;  /* 0x0000001318004986 */ /* 0x0201e8000c101106 */
[----:B0-----:R-:W5:Y:S01]  /*cd7c0*/  LDL.LU.64 R24, [R1+0x6b8] ;  /* 0x0006b80001187983 */ /* 0x001f620000300a00 */
[----:B------:R-:W-:-:S04]  /*cd7d0*/  LOP3.LUT R18, R18, 0xf7ffffff, RZ, 0xc0, !PT ;  /* 0xf7ffffff12127812 */ /* 0x000fc800078ec0ff */
[----:B------:R-:W-:Y:S02]  /*cd7e0*/  @P3 LOP3.LUT R18, R18, 0x8000000, RZ, 0xfc, !PT ;  /* 0x0800000012123812 */ /* 0x000fe400078efcff */
[C---:B------:R-:W-:Y:S02]  /*cd7f0*/  LOP3.LUT P3, RZ, R17.reuse, 0x100000, RZ, 0xc0, !PT ;  /* 0x0010000011ff7812 */ /* 0x040fe4000786c0ff */
[----:B------:R-:W-:Y:S02]  /*cd800*/  LOP3.LUT P6, RZ, R17, 0x80, RZ, 0xc0, !PT ;  /* 0x0000008011ff7812 */ /* 0x000fe400078cc0ff */
[----:B------:R-:W-:-:S09]  /*cd810*/  LOP3.LUT R18, R18, 0xefffffff, RZ, 0xc0, !PT ;  /* 0xefffffff12127812 */ /* 0x000fd200078ec0ff */
[----:B------:R-:W-:-:S04]  /*cd820*/  @P3 LOP3.LUT R18, R18, 0x10000000, RZ, 0xfc, !PT ;  /* 0x1000000012123812 */ /* 0x000fc800078efcff */
[----:B------:R-:W-:-:S04]  /*cd830*/  LOP3.LUT R18, R18, 0xffdfffff, RZ, 0xc0, !PT ;  /* 0xffdfffff12127812 */ /* 0x000fc800078ec0ff */
[----:B------:R-:W-:Y:S02]  /*cd840*/  @P6 LOP3.LUT R18, R18, 0x200000, RZ, 0xfc, !PT ;  /* 0x0020000012126812 */ /* 0x000fe400078efcff */
[C---:B------:R-:W-:Y:S02]  /*cd850*/  LOP3.LUT P6, RZ, R17.reuse, 0x100, RZ, 0xc0, !PT ;  /* 0x0000010011ff7812 */ /* 0x040fe400078cc0ff */
[----:B------:R-:W-:Y:S02]  /*cd860*/  LOP3.LUT P3, RZ, R17, 0x400000, RZ, 0xc0, !PT ;  /* 0x0040000011ff7812 */ /* 0x000fe4000786c0ff */
[----:B------:R-:W-:Y:S02]  /*cd870*/  LOP3.LUT R18, R18, 0xffbfffff, RZ, 0xc0, !PT ;  /* 0xffbfffff12127812 */ /* 0x000fe400078ec0ff */
[----:B------:R-:W-:-:S07]  /*cd880*/  PRMT R19, R13, 0x7773, RZ ;  /* 0x000077730d137816 */ /* 0x000fce00000000ff */
[----:B------:R-:W-:Y:S02]  /*cd890*/  @P6 LOP3.LUT R18, R18, 0x400000, RZ, 0xfc, !PT ;  /* 0x0040000012126812 */ /* 0x000fe400078efcff */
[----:B------:R2:W-:Y:S02]  /*cd8a0*/  @P3 STG.E.U8 desc[UR6][R10.64], R19 ;  /* 0x000000130a003986 */ /* 0x0005e4000c101106 */
[----:B------:R-:W-:Y:S02]  /*cd8b0*/  LOP3.LUT P3, RZ, R18, 0x10000000, RZ, 0xc0, !PT ;  /* 0x1000000012ff7812 */ /* 0x000fe4000786c0ff */
[----:B--2---:R-:W-:Y:S01]  /*cd8c0*/  PRMT R19, R4, 0x7770, RZ ;  /* 0x0000777004137816 */ /* 0x004fe200000000ff */
[----:B------:R-:W2:Y:S10]  /*cd8d0*/  LDL.LU R10, [R1+0x44] ;  /* 0x00004400010a7983 */ /* 0x000eb40000300800 */
[----:B------:R0:W-:Y:S01]  /*cd8e0*/  @P3 STG.E.U8 desc[UR6][R6.64], R19 ;  /* 0x0000001306003986 */ /* 0x0001e2000c101106 */
[----:B------:R-:W-:-:S03]  /*cd8f0*/  LOP3.LUT P3, RZ, R18, 0x8000000, RZ, 0xc0, !PT ;  /* 0x0800000012ff7812 */ /* 0x000fc6000786c0ff */
[----:B------:R-:W2:Y:S01]  /*cd900*/  LDL.LU.64 R12, [R1+0x6b0] ;  /* 0x0006b000010c7983 */ /* 0x000ea20000300a00 */
[----:B0-----:R-:W-:-:S03]  /*cd910*/  PRMT R19, R4, 0x7771, RZ ;  /* 0x0000777104137816 */ /* 0x001fc600000000ff */
[----:B------:R-:W2:Y:S06]  /*cd920*/  LDL.LU.64 R6, [R1+0x6a8] ;  /* 0x0006a80001067983 */ /* 0x000eac0000300a00 */
[----:B------:R0:W-:Y:S01]  /*cd930*/  @P3 STG.E.U8 desc[UR6][R26.64], R19 ;  /* 0x000000131a003986 */ /* 0x0001e2000c101106 */
[----:B------:R-:W-:Y:S02]  /*cd940*/  LOP3.LUT P3, RZ, R18, 0x4000000, RZ, 0xc0, !PT ;  /* 0x0400000012ff7812 */ /* 0x000fe4000786c0ff */
[----:B0-----:R-:W-:Y:S01]  /*cd950*/  PRMT R19, R4, 0x7772, RZ ;  /* 0x0000777204137816 */ /* 0x001fe200000000ff */
[----:B------:R-:W2:Y:S10]  /*cd960*/  LDL.LU.64 R26, [R1+0x6a0] ;  /* 0x0006a000011a7983 */ /* 0x000eb40000300a00 */
[----:B------:R0:W-:Y:S01]  /*cd970*/  @P3 STG.E.U8 desc[UR6][R14.64], R19 ;  /* 0x000000130e003986 */ /* 0x0001e2000c101106 */
[----:B------:R-:W-:-:S03]  /*cd980*/  LOP3.LUT P3, RZ, R18, 0x2000000, RZ, 0xc0, !PT ;  /* 0x0200000012ff7812 */ /* 0x000fc6000786c0ff */
[----:B------:R-:W2:Y:S01]  /*cd990*/  LDL R23, [R1+0xd34] ;  /* 0x000d340001177983 */ /* 0x000ea20000100800 */
[----:B0-----:R-:W-:-:S03]  /*cd9a0*/  PRMT R19, R4, 0x7773, RZ ;  /* 0x0000777304137816 */ /* 0x001fc600000000ff */
[----:B------:R-:W2:Y:S04]  /*cd9b0*/  LDL.LU.64 R14, [R1+0x698] ;  /* 0x00069800010e7983 */ /* 0x000ea80000300a00 */
[----:B------:R-:W2:Y:S04]  /*cd9c0*/  LDL.LU R4, [R1+0x48] ;  /* 0x0000480001047983 */ /* 0x000ea80000300800 */
[----:B------:R-:W2:Y:S01]  /*cd9d0*/  LDL.LU.64 R20, [R1+0x690] ;  /* 0x0006900001147983 */ /* 0x000ea20000300a00 */
[----:B------:R-:W-:-:S03]  /*cd9e0*/  LOP3.LUT P6, RZ, R17, 0x400, RZ, 0xc0, !PT ;  /* 0x0000040011ff7812 */ /* 0x000fc600078cc0ff */
[----:B---3--:R4:W-:Y:S01]  /*cd9f0*/  @P3 STG.E.U8 desc[UR6][R8.64], R19 ;  /* 0x0000001308003986 */ /* 0x0089e2000c101106 */
[C---:B------:R-:W-:Y:S02]  /*cda00*/  LOP3.LUT P3, RZ, R18.reuse, 0x1000000, RZ, 0xc0, !PT ;  /* 0x0100000012ff7812 */ /* 0x040fe4000786c0ff */
[----:B----4-:R-:W-:Y:S01]  /*cda10*/  PRMT R19, R5, 0x7770, RZ ;  /* 0x0000777005137816 */ /* 0x010fe200000000ff */
[----:B------:R-:W3:Y:S10]  /*cda20*/  LDL.LU.64 R8, [R1+0x688] ;  /* 0x0006880001087983 */ /* 0x000ef40000300a00 */
[----:B------:R0:W-:Y:S01]  /*cda30*/  @P3 STG.E.U8 desc[UR6][R2.64], R19 ;  /* 0x0000001302003986 */ /* 0x0001e2000c101106 */
[----:B------:R-:W-:-:S02]  /*cda40*/  LOP3.LUT P3, RZ, R18, 0x800000, RZ, 0xc0, !PT ;  /* 0x0080000012ff7812 */ /* 0x000fc4000786c0ff */
[C---:B0-----:R-:W-:Y:S01]  /*cda50*/  PRMT R19, R5.reuse, 0x7771, RZ ;  /* 0x0000777105137816 */ /* 0x041fe200000000ff */
[----:B------:R-:W4:Y:S04]  /*cda60*/  LDL.LU.64 R2, [R1+0x2ff8] ;  /* 0x002ff80001027983 */ /* 0x000f280000300a00 */
[----:B------:R-:W4:Y:S06]  /*cda70*/  LDL R11, [R1+0xd38] ;  /* 0x000d3800010b7983 */ /* 0x000f2c0000100800 */
[----:B------:R0:W-:Y:S04]  /*cda80*/  @P3 STG.E.U8 desc[UR6][R28.64], R19 ;  /* 0x000000131c003986 */ /* 0x0001e8000c101106 */
[----:B0-----:R-:W4:Y:S01]  /*cda90*/  LDL.LU.64 R28, [R1+0x680] ;  /* 0x00068000011c7983 */ /* 0x001f220000300a00 */
[----:B------:R-:W-:-:S05]  /*cdaa0*/  PRMT R19, R5, 0x7772, RZ ;  /* 0x0000777205137816 */ /* 0x000fca00000000ff */
[----:B-----5:R0:W-:Y:S04]  /*cdab0*/  @P6 STG.E.U8 desc[UR6][R24.64], R19 ;  /* 0x0000001318006986 */ /* 0x0201e8000c101106 */
[----:B0-----:R-:W5:Y:S01]  /*cdac0*/  LDL.LU.64 R24, [R1+0x678] ;  /* 0x0006780001187983 */ /* 0x001f620000300a00 */
[----:B------:R-:W-:Y:S02]  /*cdad0*/  LOP3.LUT P6, RZ, R18, 0x400000, RZ, 0xc0, !PT ;  /* 0x0040000012ff7812 */ /* 0x000fe400078cc0ff */
[----:B------:R-:W-:Y:S02]  /*cdae0*/  PRMT R19, R5, 0x7773, RZ ;  /* 0x0000777305137816 */ /* 0x000fe400000000ff */
[----:B------:R-:W-:-:S09]  /*cdaf0*/  LOP3.LUT P0, RZ, R17, 0x40, RZ, 0xc0, !PT ;  /* 0x0000004011ff7812 */ /* 0x000fd2000780c0ff */
[----:B--2---:R0:W-:Y:S01]  /*cdb00*/  @P6 STG.E.U8 desc[UR6][R12.64], R19 ;  /* 0x000000130c006986 */ /* 0x0041e2000c101106 */
[----:B------:R-:W-:Y:S02]  /*cdb10*/  LOP3.LUT P6, RZ, R18, 0x200000, RZ, 0xc0, !PT ;  /* 0x0020000012ff7812 */ /* 0x000fe400078cc0ff */
[----:B0-----:R-:W-:Y:S01]  /*cdb20*/  PRMT R19, R10, 0x7770, RZ ;  /* 0x000077700a137816 */ /* 0x001fe200000000ff */
[----:B------:R-:W2:Y:S10]  /*cdb30*/  LDL.LU.64 R12, [R1+0x2ff0] ;  /* 0x002ff000010c7983 */ /* 0x000eb40000300a00 */
[----:B------:R0:W-:Y:S01]  /*cdb40*/  @P6 STG.E.U8 desc[UR6][R6.64], R19 ;  /* 0x0000001306006986 */ /* 0x0001e2000c101106 */
[----:B------:R-:W-:-:S03]  /*cdb50*/  LOP3.LUT P5, RZ, R17, 0x10, RZ, 0xc0, !PT ;  /* 0x0000001011ff7812 */ /* 0x000fc600078ac0ff */
[----:B0-----:R-:W2:Y:S01]  /*cdb60*/  LDL.LU.64 R6, [R1+0x670] ;  /* 0x0006700001067983 */ /* 0x001ea20000300a00 */
[----:B------:R-:W-:-:S03]  /*cdb70*/  PRMT R19, R10, 0x7771, RZ ;  /* 0x000077710a137816 */ /* 0x000fc600000000ff */
[----:B------:R-:W2:Y:S01]  /*cdb80*/  LDL.LU R5, [R1+0x4c] ;  /* 0x00004c0001057983 */ /* 0x000ea20000300800 */
[----:B------:R-:W-:-:S03]  /*cdb90*/  LOP3.LUT P1, RZ, R17, 0x8, RZ, 0xc0, !PT ;  /* 0x0000000811ff7812 */ /* 0x000fc6000782c0ff */
[----:B------:R0:W-:Y:S04]  /*cdba0*/  @P0 STG.E.U8 desc[UR6][R26.64], R19 ;  /* 0x000000131a000986 */ /* 0x0001e8000c101106 */
[----:B0-----:R-:W2:Y:S01]  /*cdbb0*/  LDL.LU.64 R26, [R1+0x668] ;  /* 0x00066800011a7983 */ /* 0x001ea20000300a00 */
[----:B------:R-:W-:-:S05]  /*cdbc0*/  PRMT R19, R10, 0x7772, RZ ;  /* 0x000077720a137816 */ /* 0x000fca00000000ff */
[----:B------:R0:W-:Y:S01]  /*cdbd0*/  @P5 STG.E.U8 desc[UR6][R14.64], R19 ;  /* 0x000000130e005986 */ /* 0x0001e2000c101106 */
[C---:B------:R-:W-:Y:S02]  /*cdbe0*/  LOP3.LUT P2, RZ, R17.reuse, 0x4, RZ, 0xc0, !PT ;  /* 0x0000000411ff7812 */ /* 0x040fe4000784c0ff */
[----:B0-----:R-:W-:Y:S01]  /*cdbf0*/  PRMT R19, R10, 0x7773, RZ ;  /* 0x000077730a137816 */ /* 0x001fe200000000ff */
[----:B------:R-:W2:Y:S04]  /*cdc00*/  LDL.LU.64 R14, [R1+0x2fe8] ;  /* 0x002fe800010e7983 */ /* 0x000ea80000300a00 */
[----:B------:R0:W-:Y:S01]  /*cdc10*/  @P1 STG.E.U8 desc[UR6][R20.64], R19 ;  /* 0x0000001314001986 */ /* 0x0001e2000c101106 */
[----:B------:R-:W-:-:S03]  /*cdc20*/  LOP3.LUT P4, RZ, R17, 0x1, RZ, 0xc0, !PT ;  /* 0x0000000111ff7812 */ /* 0x000fc6000788c0ff */
[----:B0-----:R-:W2:Y:S01]  /*cdc30*/  LDL.LU.64 R20, [R1+0x660] ;  /* 0x0006600001147983 */ /* 0x001ea20000300a00 */
[----:B------:R-:W-:Y:S02]  /*cdc40*/  PRMT R19, R4, 0x7770, RZ ;  /* 0x0000777004137816 */ /* 0x000fe400000000ff */
[----:B------:R-:W-:Y:S01]  /*cdc50*/  ISETP.LT.AND P1, PT, R23, UR8, !P4 ;  /* 0x0000000817007c0c */ /* 0x000fe2000e721270 */
[----:B------:R-:W-:Y:S01]  /*cdc60*/  ULDC UR8, c[0x0][0x228] ;  /* 0x00008a0000087ab9 */ /* 0x000fe20000000800 */
[----:B------:R-:W-:Y:S01]  /*cdc70*/  LOP3.LUT P6, RZ, R18, 0x100000, RZ, 0xc0, !PT ;  /* 0x0010000012ff7812 */ /* 0x000fe200078cc0ff */
[----:B---3--:R0:W-:Y:S04]  /*cdc80*/  @P2 STG.E.U8 desc[UR6][R8.64], R19 ;  /* 0x0000001308002986 */ /* 0x0081e8000c101106 */
[----:B0-----:R-:W3:Y:S01]  /*cdc90*/  LDL.LU.64 R8, [R1+0x658] ;  /* 0x0006580001087983 */ /* 0x001ee20000300a00 */
[----:B------:R-:W-:-:S05]  /*cdca0*/  PRMT R19, R4, 0x7771, RZ ;  /* 0x0000777104137816 */ /* 0x000fca00000000ff */
[----:B----4-:R0:W-:Y:S01]  /*cdcb0*/  @P1 STG.E.U8 desc[UR6][R28.64], R19 ;  /* 0x000000131c001986 */ /* 0x0101e2000c101106 */
[----:B------:R-:W-:Y:S01]  /*cdcc0*/  ISETP.LT.AND P1, PT, R11, UR8, !P6 ;  /* 0x000000080b007c0c */ /* 0x000fe2000f721270 */
[----:B------:R-:W-:Y:S02]  /*cdcd0*/  ULDC UR8, c[0x0][0x228] ;  /* 0x00008a0000087ab9 */ /* 0x000fe40000000800 */
[----:B0-----:R-:W4:Y:S01]  /*cdce0*/  LDL.LU.64 R28, [R1+0x650] ;  /* 0x00065000011c7983 */ /* 0x001f220000300a00 */
[----:B------:R-:W-:-:S03]  /*cdcf0*/  PRMT R19, R4, 0x7772, RZ ;  /* 0x0000777204137816 */ /* 0x000fc600000000ff */
[----:B------:R-:W4:Y:S06]  /*cdd00*/  LDL.LU R10, [R1+0x30] ;  /* 0x00003000010a7983 */ /* 0x000f2c0000300800 */
[----:B-----5:R0:W-:Y:S04]  /*cdd10*/  @P1 STG.E.U8 desc[UR6][R24.64], R19 ;  /* 0x0000001318001986 */ /* 0x0201e8000c101106 */
[----:B0-----:R-:W5:Y:S01]  /*cdd20*/  LDL.LU.64 R24, [R1+0x648] ;  /* 0x0006480001187983 */ /* 0x001f620000300a00 */
[----:B------:R-:W-:Y:S01]  /*cdd30*/  ISETP.LT.AND P6, PT, R23, UR8, !P6 ;  /* 0x0000000817007c0c */ /* 0x000fe2000f7c1270 */
[----:B------:R-:W-:Y:S01]  /*cdd40*/  ULDC UR8, c[0x0][0x228] ;  /* 0x00008a0000087ab9 */ /* 0x000fe20000000800 */
[----:B------:R-:W-:-:S02]  /*cdd50*/  PRMT R19, R4, 0x7773, RZ ;  /* 0x0000777304137816 */ /* 0x000fc400000000ff */
[C---:B------:R-:W-:Y:S02]  /*cdd60*/  LOP3.LUT P3, RZ, R17.reuse, 0x2, RZ, 0xc0, !PT ;  /* 0x0000000211ff7812 */ /* 0x040fe4000786c0ff */
[----:B------:R-:W-:-:S07]  /*cdd70*/  LOP3.LUT P0, RZ, R17, 0x20, RZ, 0xc0, !PT ;  /* 0x0000002011ff7812 */ /* 0x000fce000780c0ff */
[----:B--2---:R0:W-:Y:S01]  /*cdd80*/  @P6 STG.E.U8 desc[UR6][R6.64], R19 ;  /* 0x0000001306006986 */ /* 0x0041e2000c101106 */
[----:B------:R-:W-:Y:S01]  /*cdd90*/  ISETP.LT.AND P6, PT, R11, UR8, !P3 ;  /* 0x000000080b007c0c */ /* 0x000fe2000dfc1270 */
[----:B------:R-:W-:Y:S02]  /*cdda0*/  ULDC UR8, c[0x0][0x228] ;  /* 0x00008a0000087ab9 */ /* 0x000fe40000000800 */
[----:B0-----:R-:W2:Y:S01]  /*cddb0*/  LDL.LU.64 R6, [R1+0x640] ;  /* 0x0006400001067983 */ /* 0x001ea20000300a00 */
[----:B------:R-:W-:-:S09]  /*cddc0*/  PRMT R19, R5, 0x7770, RZ ;  /* 0x0000777005137816 */ /* 0x000fd200000000ff */
[----:B------:R0:W-:Y:S01]  /*cddd0*/  @P6 STG.E.U8 desc[UR6][R26.64], R19 ;  /* 0x000000131a006986 */ /* 0x0001e2000c101106 */
        /* <DEDUP_REMOVED lines=8> */
[----:B------:R-:W-:-:S03]  /*cde60*/  PRMT R19, R5, 0x7772, RZ ;  /* 0x0000777205137816 */ /* 0x000fc600000000ff */
[----:B------:R-:W2:Y:S01]  /*cde70*/  LDL.LU R4, [R1+0x34] ;  /* 0x0000340001047983 */ /* 0x000ea20000300800 */
[----:B------:R-:W-:-:S05]  /*cde80*/  LOP3.LUT P2, RZ, R17, 0x200, RZ, 0xc0, !PT ;  /* 0x0000020011ff7812 */ /* 0x000fca000784c0ff */
[----:B---3--:R0:W-:Y:S01]  /*cde90*/  @P6 STG.E.U8 desc[UR6][R8.64], R19 ;  /* 0x0000001308006986 */ /* 0x0081e2000c101106 */
[----:B------:R-:W-:Y:S01]  /*cdea0*/  ISETP.LT.AND P6, PT, R23, UR8, !P0 ;  /* 0x0000000817007c0c */ /* 0x000fe2000c7c1270 */
[----:B------:R-:W-:Y:S02]  /*cdeb0*/  ULDC UR8, c[0x0][0x228] ;  /* 0x00008a0000087ab9 */ /* 0x000fe40000000800 */
[----:B0-----:R-:W3:Y:S01]  /*cdec0*/  LDL.LU.64 R8, [R1+0x628] ;  /* 0x0006280001087983 */ /* 0x001ee20000300a00 */
[----:B------:R-:W-:-:S09]  /*cded0*/  PRMT R19, R5, 0x7773, RZ ;  /* 0x0000777305137816 */ /* 0x000fd200000000ff */
[----:B----4-:R0:W-:Y:S01]  /*cdee0*/  @P6 STG.E.U8 desc[UR6][R28.64], R19 ;  /* 0x000000131c006986 */ /* 0x0101e2000c101106 */
[----:B------:R-:W-:Y:S01]  /*cdef0*/  ISETP.LT.AND P6, PT, R11, UR8, !P2 ;  /* 0x000000080b007c0c */ /* 0x000fe2000d7c1270 */
[----:B------:R-:W-:Y:S02]  /*cdf00*/  ULDC UR8, c[0x0][0x228] ;  /* 0x00008a0000087ab9 */ /* 0x000fe40000000800 */
[----:B0-----:R-:W4:Y:S01]  /*cdf10*/  LDL.LU.64 R28, [R1+0x620] ;  /* 0x00062000011c7983 */ /* 0x001f220000300a00 */
[----:B------:R-:W-:-:S09]  /*cdf20*/  PRMT R19, R10, 0x7770, RZ ;  /* 0x000077700a137816 */ /* 0x000fd200000000ff */
[----:B-----5:R0:W-:Y:S04]  /*cdf30*/  @P6 STG.E.U8 desc[UR6][R24.64], R19 ;  /* 0x0000001318006986 */ /* 0x0201e8000c101106 */
[----:B0-----:R-:W5:Y:S01]  /*cdf40*/  LDL.LU.64 R24, [R1+0x618] ;  /* 0x0006180001187983 */ /* 0x001f620000300a00 */
[----:B------:R-:W-:Y:S01]  /*cdf50*/  ISETP.LT.AND P6, PT, R23, UR8, !P2 ;  /* 0x0000000817007c0c */ /* 0x000fe2000d7c1270 */
[----:B------:R-:W-:Y:S01]  /*cdf60*/  ULDC UR8, c[0x0][0x228] ;  /* 0x00008a0000087ab9 */ /* 0x000fe20000000800 */
[----:B------:R-:W-:Y:S02]  /*cdf70*/  PRMT R19, R10, 0x7771, RZ ;  /* 0x000077710a137816 */ /* 0x000fe400000000ff */
[C---:B------:R-:W-:Y:S02]  /*cdf80*/  LOP3.LUT P4, RZ, R17.reuse, 0x1000, RZ, 0xc0, !PT ;  /* 0x0000100011ff7812 */ /* 0x040fe4000788c0ff */
[----:B------:R-:W-:-:S07]  /*cdf90*/  LOP3.LUT P3, RZ, R17, 0x8000, RZ, 0xc0, !PT ;  /* 0x0000800011ff7812 */ /* 0x000fce000786c0ff */
[----:B--2---:R0:W-:Y:S01]  /*cdfa0*/  @P6 STG.E.U8 desc[UR6][R6.64], R19 ;  /* 0x0000001306006986 */ /* 0x0041e2000c101106 */
[----:B------:R-:W-:Y:S01]  /*cdfb0*/  ISETP.LT.AND P6, PT, R11, UR8, !P4 ;  /* 0x000000080b007c0c */ /* 0x000fe2000e7c1270 */
[----:B------:R-:W-:Y:S02]  /*cdfc0*/  ULDC UR8, c[0x0][0x228] ;  /* 0x00008a0000087ab9 */ /* 0x000fe40000000800 */
[----:B0-----:R-:W2:Y:S01]  /*cdfd0*/  LDL.LU.64 R6, [R1+0x610] ;  /* 0x0006100001067983 */ /* 0x001ea20000300a00 */
[----:B------:R-:W-:-:S03]  /*cdfe0*/  PRMT R19, R10, 0x7772, RZ ;  /* 0x000077720a137816 */ /* 0x000fc600000000ff */
[----:B------:R-:W2:Y:S06]  /*cdff0*/  LDL.LU R5, [R1+0x38] ;  /* 0x0000380001057983 */ /* 0x000eac0000300800 */
        /* <DEDUP_REMOVED lines=9> */
[----:B------:R-:W-:Y:S02]  /*ce090*/  PRMT R19, R4, 0x7770, RZ ;  /* 0x0000777004137816 */ /* 0x000fe400000000ff */
[----:B------:R-:W-:-:S07]  /*ce0a0*/  LOP3.LUT P0, RZ, R17, 0x10000, RZ, 0xc0, !PT ;  /* 0x0001000011ff7812 */ /* 0x000fce000780c0ff */
        /* <DEDUP_REMOVED lines=20> */
[----:B------:R-:W-:Y:S01]  /*ce1f0*/  ULDC UR8, c[0x0][0x228] ;  /* 0x00008a0000087ab9 */ /* 0x000fe20000000800 */
[----:B0-----:R-:W-:Y:S01]  /*ce200*/  PRMT R19, R5, 0x7770, RZ ;  /* 0x0000777005137816 */ /* 0x001fe200000000ff */
[----:B------:R-:W2:Y:S10]  /*ce210*/  LDL.LU.64 R6, [R1+0x5e0] ;  /* 0x0005e00001067983 */ /* 0x000eb40000300a00 */
[----:B------:R0:W-:Y:S01]  /*ce220*/  @P6 STG.E.U8 desc[UR6][R26.64], R19 ;  /* 0x000000131a006986 */ /* 0x0001e2000c101106 */
        /* <DEDUP_REMOVED lines=8> */
[----:B------:R-:W2:Y:S01]  /*ce2b0*/  LDL.LU.64 R20, [R1+0x5d0] ;  /* 0x0005d00001147983 */ /* 0x000ea20000300a00 */
[----:B------:R-:W-:-:S03]  /*ce2c0*/  LOP3.LUT P3, RZ, R17, 0x800000, RZ, 0xc0, !PT ;  /* 0x0080000011ff7812 */ /* 0x000fc6000786c0ff */
[----:B------:R-:W2:Y:S06]  /*ce2d0*/  LDL.LU R4, [R1+0x20] ;  /* 0x0000200001047983 */ /* 0x000eac0000300800 */
[----:B---3--:R0:W-:Y:S01]  /*ce2e0*/  @P6 STG.E.U8 desc[UR6][R8.64], R19 ;  /* 0x0000001308006986 */ /* 0x0081e2000c101106 */
[----:B------:R-:W-:Y:S01]  /*ce2f0*/  ISETP.LT.AND P6, PT, R23, UR8, !P4 ;  /* 0x0000000817007c0c */ /* 0x000fe2000e7c1270 */
[----:B------:R-:W-:Y:S01]  /*ce300*/  ULDC UR8, c[0x0][0x228] ;  /* 0x00008a0000087ab9 */ /* 0x000fe20000000800 */
[----:B0-----:R-:W-:Y:S01]  /*ce310*/  PRMT R19, R5, 0x7773, RZ ;  /* 0x0000777305137816 */ /* 0x001fe200000000ff */
[----:B------:R-:W3:Y:S04]  /*ce320*/  LDL.LU.64 R8, [R1+0x2fe0] ;  /* 0x002fe00001087983 */ /* 0x000ee80000300a00 */
[----:B------:R-:W3:Y:S06]  /*ce330*/  LDL.LU.64 R22, [R1+0x5c8] ;  /* 0x0005c80001167983 */ /* 0x000eec0000300a00 */
[----:B----4-:R0:W-:Y:S01]  /*ce340*/  @P6 STG.E.U8 desc[UR6][R28.64], R19 ;  /* 0x000000131c006986 */ /* 0x0101e2000c101106 */
[----:B------:R-:W-:Y:S01]  /*ce350*/  ISETP.LT.AND P6, PT, R11, UR8, !P3 ;  /* 0x000000080b007c0c */ /* 0x000fe2000dfc1270 */
[----:B------:R-:W-:Y:S01]  /*ce360*/  ULDC UR8, c[0x0][0x228] ;  /* 0x00008a0000087ab9 */ /* 0x000fe20000000800 */
[----:B0-----:R-:W-:Y:S01]  /*ce370*/  PRMT R19, R10, 0x7770, RZ ;  /* 0x000077700a137816 */ /* 0x001fe200000000ff */
[----:B------:R-:W4:Y:S10]  /*ce380*/  LDL.LU.64 R28, [R1+0x5c0] ;  /* 0x0005c000011c7983 */ /* 0x000f340000300a00 */
[----:B-----5:R0:W-:Y:S04]  /*ce390*/  @P6 STG.E.U8 desc[UR6][R24.64], R19 ;  /* 0x0000001318006986 */ /* 0x0201e8000c101106 */
[----:B0-----:R-:W5:Y:S04]  /*ce3a0*/  LDL.LU.64 R24, [R1+0x5b8] ;  /* 0x0005b80001187983 */ /* 0x001f680000300a00 */
[----:B------:R-:W2:Y:S01]  /*ce3b0*/  LDL.LU R19, [R1+0xd34] ;  /* 0x000d340001137983 */ /* 0x000ea20000300800 */
[----:B------:R-:W-:-:S02]  /*ce3c0*/  LOP3.LUT P0, RZ, R17, 0x2000000, RZ, 0xc0, !PT ;  /* 0x0200000011ff7812 */ /* 0x000fc4000780c0ff */
[C---:B------:R-:W-:Y:S02]  /*ce3d0*/  LOP3.LUT P2, RZ, R17.reuse, 0x8000000, RZ, 0xc0, !PT ;  /* 0x0800000011ff7812 */ /* 0x040fe4000784c0ff */
[----:B------:R-:W-:Y:S02]  /*ce3e0*/  LOP3.LUT P4, RZ, R17, 0x20000000, RZ, 0xc0, !PT ;  /* 0x2000000011ff7812 */ /* 0x000fe4000788c0ff */
[----:B--2---:R-:W-:Y:S01]  /*ce3f0*/  ISETP.LT.AND P6, PT, R19, UR8, !P3 ;  /* 0x0000000813007c0c */ /* 0x004fe2000dfc1270 */
[----:B------:R-:W-:Y:S01]  /*ce400*/  ULDC UR8, c[0x0][0x228] ;  /* 0x00008a0000087ab9 */ /* 0x000fe20000000800 */
[----:B------:R-:W-:Y:S02]  /*ce410*/  LOP3.LUT P3, RZ, R17, 0x80000000, RZ, 0xc0, !PT ;  /* 0x8000000011ff7812 */ /* 0x000fe4000786c0ff */
[----:B------:R-:W-:-:S09]  /*ce420*/  PRMT R17, R10, 0x7771, RZ ;  /* 0x000077710a117816 */ /* 0x000fd200000000ff */
[----:B------:R0:W-:Y:S01]  /*ce430*/  @P6 STG.E.U8 desc[UR6][R6.64], R17 ;  /* 0x0000001106006986 */ /* 0x0001e2000c101106 */
        /* <DEDUP_REMOVED lines=48> */
[----:B------:R-:W2:Y:S06]  /*ce740*/  LDL.LU R4, [R1+0x2c] ;  /* 0x00002c0001047983 */ /* 0x000eac0000300800 */
        /* <DEDUP_REMOVED lines=16> */
[----:B------:R-:W-:-:S02]  /*ce850*/  LOP3.LUT P3, RZ, R16, 0x200, RZ, 0xc0, !PT ;  /* 0x0000020010ff7812 */ /* 0x000fc4000786c0ff */
[----:B------:R-:W-:-:S05]  /*ce860*/  LOP3.LUT P0, RZ, R16, 0x800, RZ, 0xc0, !PT ;  /* 0x0000080010ff7812 */ /* 0x000fca000780c0ff */
        /* <DEDUP_REMOVED lines=33> */
[C---:B------:R-:W-:Y:S02]  /*cea80*/  LOP3.LUT P4, RZ, R16.reuse, 0x8000, RZ, 0xc0, !PT ;  /* 0x0000800010ff7812 */ /* 0x040fe4000788c0ff */
[----:B------:R-:W-:-:S05]  /*cea90*/  LOP3.LUT P3, RZ, R16, 0x20000, RZ, 0xc0, !PT ;  /* 0x0002000010ff7812 */ /* 0x000fca000786c0ff */
        /* <DEDUP_REMOVED lines=33> */
[C---:B------:R-:W-:Y:S02]  /*cecb0*/  LOP3.LUT P4, RZ, R16.reuse, 0x1000000, RZ, 0xc0, !PT ;  /* 0x0100000010ff7812 */ /* 0x040fe4000788c0ff */
[----:B------:R-:W-:-:S03]  /*cecc0*/  LOP3.LUT P3, RZ, R16, 0x8000000, RZ, 0xc0, !PT ;  /* 0x0800000010ff7812 */ /* 0x000fc6000786c0ff */
        /* <DEDUP_REMOVED lines=17> */
[----:B---3--:R0:W-:Y:S01]  /*cede0*/  @P6 STG.E.U8 desc[UR6][R22.64], R17 ;  /* 0x0000001116006986 */ /* 0x0081e2000c101106 */
[----:B------:R-:W-:Y:S01]  /*cedf0*/  ISETP.LT.AND P6, PT, R19, UR8, !P2 ;  /* 0x0000000813007c0c */ /* 0x000fe2000d7c1270 */
[----:B------:R-:W-:Y:S01]  /*cee00*/  ULDC UR8, c[0x0][0x228] ;  /* 0x00008a0000087ab9 */ /* 0x000fe20000000800 */
[C---:B------:R-:W-:Y:S02]  /*cee10*/  LOP3.LUT P0, RZ, R16.reuse, 0x10000000, RZ, 0xc0, !PT ;  /* 0x1000000010ff7812 */ /* 0x040fe4000780c0ff */
[----:B------:R-:W-:Y:S01]  /*cee20*/  LOP3.LUT P2, RZ, R16, 0x80000000, RZ, 0xc0, !PT ;  /* 0x8000000010ff7812 */ /* 0x000fe2000784c0ff */
[----:B0-----:R-:W3:Y:S01]  /*cee30*/  LDL.LU.64 R22, [R1+0x488] ;  /* 0x0004880001167983 */ /* 0x001ee20000300a00 */
[----:B------:R-:W-:-:S07]  /*cee40*/  PRMT R16, R4, 0x7771, RZ ;  /* 0x0000777104107816 */ /* 0x000fce00000000ff */
[----:B----4-:R0:W-:Y:S01]  /*cee50*/  @P6 STG.E.U8 desc[UR6][R28.64], R16 ;  /* 0x000000101c006986 */ /* 0x0101e2000c101106 */
[----:B------:R-:W-:Y:S01]  /*cee60*/  ISETP.LT.AND P6, PT, R11, UR8, !P4 ;  /* 0x000000080b007c0c */ /* 0x000fe2000e7c1270 */
[----:B------:R-:W-:Y:S02]  /*cee70*/  ULDC UR8, c[0x0][0x228] ;  /* 0x00008a0000087ab9 */ /* 0x000fe40000000800 */
[----:B0-----:R-:W4:Y:S01]  /*cee80*/  LDL.LU.64 R28, [R1+0x480] ;  /* 0x00048000011c7983 */ /* 0x001f220000300a00 */
[----:B------:R-:W-:-:S03]  /*cee90*/  PRMT R16, R4, 0x7772, RZ ;  /* 0x0000777204107816 */ /* 0x000fc600000000ff */
[----:B------:R-:W4:Y:S06]  /*ceea0*/  LDL.LU R17, [R1] ;  /* 0x0000000001117983 */ /* 0x000f2c0000300800 */
[----:B-----5:R0:W-:Y:S04]  /*ceeb0*/  @P6 STG.E.U8 desc[UR6][R24.64], R16 ;  /* 0x0000001018006986 */ /* 0x0201e8000c101106 */
[----:B0-----:R-:W5:Y:S01]  /*ceec0*/  LDL.LU.64 R24, [R1+0x338] ;  /* 0x0003380001187983 */ /* 0x001f620000300a00 */
[----:B------:R-:W-:Y:S01]  /*ceed0*/  ISETP.LT.AND P6, PT, R19, UR8, !P4 ;  /* 0x0000000813007c0c */ /* 0x000fe2000e7c1270 */
[----:B------:R-:W-:Y:S01]  /*ceee0*/  ULDC UR8, c[0x0][0x228] ;  /* 0x00008a0000087ab9 */ /* 0x000fe20000000800 */
[----:B------:R-:W-:-:S11]  /*ceef0*/  PRMT R16, R4, 0x7773, RZ ;  /* 0x0000777304107816 */ /* 0x000fd600000000ff */
        /* <DEDUP_REMOVED lines=66> */
[C---:B------:R-:W-:Y:S01]  /*cf320*/  LOP3.LUT P2, RZ, R3.reuse, 0x80, RZ, 0xc0, !PT ;  /* 0x0000008003ff7812 */ /* 0x040fe2000784c0ff */
[----:B------:R-:W5:Y:S01]  /*cf330*/  LDL.LU R4, [R1+0x2fd4] ;  /* 0x002fd40001047983 */ /* 0x000f620000300800 */
        /* <DEDUP_REMOVED lines=21> */
[----:B------:R-:W-:-:S03]  /*cf490*/  PRMT R16, R5, 0x7773, RZ ;  /* 0x0000777305107816 */ /* 0x000fc600000000ff */
[----:B------:R-:W3:Y:S06]  /*cf4a0*/  LDL.LU R5, [R1+0x2fd0] ;  /* 0x002fd00001057983 */ /* 0x000eec0000300800 */
        /* <DEDUP_REMOVED lines=26> */
[C---:B0-----:R-:W-:Y:S01]  /*cf650*/  PRMT R16, R4.reuse, 0x7770, RZ ;  /* 0x0000777004107816 */ /* 0x041fe200000000ff */
[----:B------:R-:W2:Y:S10]  /*cf660*/  LDL.LU.64 R20, [R1+0x2e0] ;  /* 0x0002e00001147983 */ /* 0x000eb40000300a00 */
[----:B---3--:R0:W-:Y:S01]  /*cf670*/  @P6 STG.E.U8 desc[UR6][R22.64], R16 ;  /* 0x0000001016006986 */ /* 0x0081e2000c101106 */
[----:B------:R-:W-:Y:S01]  /*cf680*/  ISETP.LT.AND P6, PT, R19, UR8, !P2 ;  /* 0x0000000813007c0c */ /* 0x000fe2000d7c1270 */
[----:B------:R-:W-:Y:S01]  /*cf690*/  ULDC UR8, c[0x0][0x228] ;  /* 0x00008a0000087ab9 */ /* 0x000fe20000000800 */
[C---:B0-----:R-:W-:Y:S01]  /*cf6a0*/  PRMT R16, R4.reuse, 0x7771, RZ ;  /* 0x0000777104107816 */ /* 0x041fe200000000ff */
[----:B------:R-:W3:Y:S10]  /*cf6b0*/  LDL.LU.64 R22, [R1+0x428] ;  /* 0x0004280001167983 */ /* 0x000ef40000300a00 */
[----:B----4-:R0:W-:Y:S01]  /*cf6c0*/  @P6 STG.E.U8 desc[UR6][R28.64], R16 ;  /* 0x000000101c006986 */ /* 0x0101e2000c101106 */
[----:B------:R-:W-:Y:S01]  /*cf6d0*/  ISETP.LT.AND P6, PT, R11, UR8, !P4 ;  /* 0x000000080b007c0c */ /* 0x000fe2000e7c1270 */
[----:B------:R-:W-:Y:S01]  /*cf6e0*/  ULDC UR8, c[0x0][0x228] ;  /* 0x00008a0000087ab9 */ /* 0x000fe20000000800 */
[----:B0-----:R-:W-:Y:S01]  /*cf6f0*/  PRMT R16, R4, 0x7772, RZ ;  /* 0x0000777204107816 */ /* 0x001fe200000000ff */
[----:B------:R-:W4:Y:S10]  /*cf700*/  LDL.LU.64 R28, [R1+0x420] ;  /* 0x00042000011c7983 */ /* 0x000f340000300a00 */
[----:B-----5:R0:W-:Y:S04]  /*cf710*/  @P6 STG.E.U8 desc[UR6][R24.64], R16 ;  /* 0x0000001018006986 */ /* 0x0201e8000c101106 */
[----:B0-----:R-:W5:Y:S01]  /*cf720*/  LDL.LU.64 R16, [R1+0x430] ;  /* 0x0004300001107983 */ /* 0x001f620000300a00 */
[----:B------:R-:W-:Y:S01]  /*cf730*/  ISETP.LT.AND P6, PT, R19, UR8, !P4 ;  /* 0x0000000813007c0c */ /* 0x000fe2000e7c1270 */
[----:B------:R-:W-:-:S02]  /*cf740*/  ULDC UR8, c[0x0][0x228] ;  /* 0x00008a0000087ab9 */ /* 0x000fc40000000800 */
[----:B------:R-:W4:Y:S01]  /*cf750*/  LDL.LU.64 R24, [R1+0x2d8] ;  /* 0x0002d80001187983 */ /* 0x000f220000300a00 */
[----:B------:R-:W-:Y:S02]  /*cf760*/  PRMT R4, R4, 0x7773, RZ ;  /* 0x0000777304047816 */ /* 0x000fe400000000ff */
[C---:B------:R-:W-:Y:S02]  /*cf770*/  LOP3.LUT P3, RZ, R3.reuse, 0x200000, RZ, 0xc0, !PT ;  /* 0x0020000003ff7812 */ /* 0x040fe4000786c0ff */
[C---:B------:R-:W-:Y:S02]  /*cf780*/  LOP3.LUT P0, RZ, R3.reuse, 0x800000, RZ, 0xc0, !PT ;  /* 0x0080000003ff7812 */ /* 0x040fe4000780c0ff */
[C---:B------:R-:W-:Y:S02]  /*cf790*/  LOP3.LUT P2, RZ, R3.reuse, 0x2000000, RZ, 0xc0, !PT ;  /* 0x0200000003ff7812 */ /* 0x040fe4000784c0ff */
[----:B------:R-:W-:Y:S01]  /*cf7a0*/  LOP3.LUT P4, RZ, R3, 0x8000000, RZ, 0xc0, !PT ;  /* 0x0800000003ff7812 */ /* 0x000fe2000788c0ff */
[----:B-----5:R0:W-:Y:S01]  /*cf7b0*/  @P6 STG.E.U8 desc[UR6][R16.64], R4 ;  /* 0x0000000410006986 */ /* 0x0201e2000c101106 */
[----:B------:R-:W-:Y:S01]  /*cf7c0*/  ISETP.LT.AND P6, PT, R11, UR8, !P3 ;  /* 0x000000080b007c0c */ /* 0x000fe2000dfc1270 */
[----:B------:R-:W-:-:S02]  /*cf7d0*/  ULDC UR8, c[0x0][0x228] ;  /* 0x00008a0000087ab9 */ /* 0x000fc40000000800 */
[----:B0-----:R-:W5:Y:S01]  /*cf7e0*/  LDL.LU.64 R16, [R1+0x2d0] ;  /* 0x0002d00001107983 */ /* 0x001f620000300a00 */
[----:B------:R-:W-:-:S09]  /*cf7f0*/  PRMT R4, R5, 0x7770, RZ ;  /* 0x0000777005047816 */ /* 0x000fd200000000ff */
        /* <DEDUP_REMOVED lines=13> */
[----:B------:R-:W-:Y:S01]  /*cf8d0*/  PRMT R5, R5, 0x7773, RZ ;  /* 0x0000777305057816 */ /* 0x000fe200000000ff */
[----:B0-----:R-:W3:Y:S10]  /*cf8e0*/  LDL.LU.64 R22, [R1+0x2c8] ;  /* 0x0002c80001167983 */ /* 0x001ef40000300a00 */
[----:B----4-:R0:W-:Y:S04]  /*cf8f0*/  @P6 STG.E.U8 desc[UR6][R28.64], R5 ;  /* 0x000000051c006986 */ /* 0x0101e8000c101106 */
[----:B0-----:R-:W4:Y:S01]  /*cf900*/  LDL.LU.64 R28, [R1+0x2c0] ;  /* 0x0002c000011c7983 */ /* 0x001f220000300a00 */
[----:B------:R-:W-:Y:S01]  /*cf910*/  ISETP.LT.AND P6, PT, R11, UR8, !P2 ;  /* 0x000000080b007c0c */ /* 0x000fe2000d7c1270 */
[----:B------:R-:W-:Y:S01]  /*cf920*/  ULDC UR8, c[0x0][0x228] ;  /* 0x00008a0000087ab9 */ /* 0x000fe20000000800 */
[----:B------:R-:W-:-:S02]  /*cf930*/  LOP3.LUT P3, RZ, R3, 0x20000000, RZ, 0xc0, !PT ;  /* 0x2000000003ff7812 */ /* 0x000fc4000786c0ff */
[----:B------:R-:W-:Y:S02]  /*cf940*/  LOP3.LUT P0, RZ, R3, 0x80000000, RZ, 0xc0, !PT ;  /* 0x8000000003ff7812 */ /* 0x000fe4000780c0ff */
[----:B------:R-:W-:-:S07]  /*cf950*/  PRMT R3, R6, 0x7770, RZ ;  /* 0x0000777006037816 */ /* 0x000fce00000000ff */
[----:B------:R0:W-:Y:S01]  /*cf960*/  @P6 STG.E.U8 desc[UR6][R24.64], R3 ;  /* 0x0000000318006986 */ /* 0x0001e2000c101106 */
[----:B------:R-:W-:Y:S01]  /*cf970*/  ISETP.LT.AND P6, PT, R19, UR8, !P2 ;  /* 0x0000000813007c0c */ /* 0x000fe2000d7c1270 */
[----:B------:R-:W-:Y:S02]  /*cf980*/  ULDC UR8, c[0x0][0x228] ;  /* 0x00008a0000087ab9 */ /* 0x000fe40000000800 */
[----:B0-----:R-:W4:Y:S01]  /*cf990*/  LDL.LU.64 R24, [R1+0x408] ;  /* 0x0004080001187983 */ /* 0x001f220000300a00 */
[----:B------:R-:W-:-:S09]  /*cf9a0*/  PRMT R3, R6, 0x7771, RZ ;  /* 0x0000777106037816 */ /* 0x000fd200000000ff */
[----:B-----5:R0:W-:Y:S01]  /*cf9b0*/  @P6 STG.E.U8 desc[UR6][R16.64], R3 ;  /* 0x0000000310006986 */ /* 0x0201e2000c101106 */
[----:B------:R-:W-:Y:S01]  /*cf9c0*/  ISETP.LT.AND P6, PT, R11, UR8, !P4 ;  /* 0x000000080b007c0c */ /* 0x000fe2000e7c1270 */
[----:B------:R-:W-:Y:S02]  /*cf9d0*/  ULDC UR8, c[0x0][0x228] ;  /* 0x00008a0000087ab9 */ /* 0x000fe40000000800 */
[----:B0-----:R-:W5:Y:S01]  /*cf9e0*/  LDL.LU.64 R16, [R1+0x400] ;  /* 0x0004000001107983 */ /* 0x001f620000300a00 */
[----:B------:R-:W-:-:S09]  /*cf9f0*/  PRMT R3, R6, 0x7772, RZ ;  /* 0x0000777206037816 */ /* 0x000fd200000000ff */
[----:B--2---:R0:W-:Y:S01]  /*cfa00*/  @P6 STG.E.U8 desc[UR6][R26.64], R3 ;  /* 0x000000031a006986 */ /* 0x0041e2000c101106 */
[----:B------:R-:W-:Y:S01]  /*cfa10*/  ISETP.LT.AND P6, PT, R19, UR8, !P4 ;  /* 0x0000000813007c0c */ /* 0x000fe2000e7c1270 */
[----:B------:R-:W-:Y:S01]  /*cfa20*/  ULDC UR8, c[0x0][0x228] ;  /* 0x00008a0000087ab9 */ /* 0x000fe20000000800 */
[----:B------:R-:W-:Y:S01]  /*cfa30*/  PRMT R6, R6, 0x7773, RZ ;  /* 0x0000777306067816 */ /* 0x000fe200000000ff */
[----:B0-----:R-:W2:Y:S10]  /*cfa40*/  LDL.LU.64 R26, [R1+0x2b8] ;  /* 0x0002b800011a7983 */ /* 0x001eb40000300a00 */
[----:B------:R0:W-:Y:S01]  /*cfa50*/  @P6 STG.E.U8 desc[UR6][R20.64], R6 ;  /* 0x0000000614006986 */ /* 0x0001e2000c101106 */
[----:B------:R-:W-:Y:S01]  /*cfa60*/  ISETP.LT.AND P6, PT, R11, UR8, !P3 ;  /* 0x000000080b007c0c */ /* 0x000fe2000dfc1270 */
[----:B------:R-:W-:Y:S01]  /*cfa70*/  ULDC UR8, c[0x0][0x228] ;  /* 0x00008a0000087ab9 */ /* 0x000fe20000000800 */
[----:B------:R-:W-:Y:S01]  /*cfa80*/  PRMT R3, R7, 0x7770, RZ ;  /* 0x0000777007037816 */ /* 0x000fe200000000ff */
[----:B0-----:R-:W2:Y:S10]  /*cfa90*/  LDL.LU.64 R20, [R1+0x2b0] ;  /* 0x0002b00001147983 */ /* 0x001eb40000300a00 */
[----:B---3--:R0:W-:Y:S01]  /*cfaa0*/  @P6 STG.E.U8 desc[UR6][R22.64], R3 ;  /* 0x0000000316006986 */ /* 0x0081e2000c101106 */
[----:B------:R-:W-:Y:S01]  /*cfab0*/  ISETP.LT.AND P6, PT, R19, UR8, !P3 ;  /* 0x0000000813007c0c */ /* 0x000fe2000dfc1270 */
[----:B------:R-:W-:-:S02]  /*cfac0*/  ULDC UR8, c[0x0][0x228] ;  /* 0x00008a0000087ab9 */ /* 0x000fc40000000800 */
[----:B0-----:R-:W3:Y:S01]  /*cfad0*/  LDL.LU.64 R22, [R1+0x3f8] ;  /* 0x0003f80001167983 */ /* 0x001ee20000300a00 */
[----:B------:R-:W-:-:S09]  /*cfae0*/  PRMT R3, R7, 0x7771, RZ ;  /* 0x0000777107037816 */ /* 0x000fd200000000ff */
[----:B----4-:R0:W-:Y:S04]  /*cfaf0*/  @P6 STG.E.U8 desc[UR6][R28.64], R3 ;  /* 0x000000031c006986 */ /* 0x0101e8000c101106 */
[----:B0-----:R-:W4:Y:S01]  /*cfb00*/  LDL.LU.64 R28, [R1+0x3f0] ;  /* 0x0003f000011c7983 */ /* 0x001f220000300a00 */
[----:B------:R-:W-:Y:S01]  /*cfb10*/  ISETP.LT.AND P6, PT, R11, UR8, !P0 ;  /* 0x000000080b007c0c */ /* 0x000fe2000c7c1270 */
[----:B------:R-:W-:Y:S01]  /*cfb20*/  ULDC UR8, c[0x0][0x228] ;  /* 0x00008a0000087ab9 */ /* 0x000fe20000000800 */
[C---:B------:R-:W-:Y:S02]  /*cfb30*/  PRMT R3, R7.reuse, 0x7772, RZ ;  /* 0x0000777207037816 */ /* 0x040fe400000000ff */
[----:B------:R-:W-:-:S09]  /*cfb40*/  PRMT R7, R7, 0x7773, RZ ;  /* 0x0000777307077816 */ /* 0x000fd200000000ff */
[----:B------:R0:W-:Y:S01]  /*cfb50*/  @P6 STG.E.U8 desc[UR6][R24.64], R3 ;  /* 0x0000000318006986 */ /* 0x0001e2000c101106 */
[----:B------:R-:W-:Y:S01]  /*cfb60*/  ISETP.LT.AND P6, PT, R19, UR8, !P0 ;  /* 0x0000000813007c0c */ /* 0x000fe2000c7c1270 */
[----:B------:R-:W-:Y:S01]  /*cfb70*/  ULDC UR8, c[0x0][0x228] ;  /* 0x00008a0000087ab9 */ /* 0x000fe20000000800 */
[----:B------:R-:W-:Y:S02]  /*cfb80*/  LOP3.LUT P2, RZ, R2, 0x2, RZ, 0xc0, !PT ;  /* 0x0000000202ff7812 */ /* 0x000fe4000784c0ff */
[----:B0-----:R-:W-:Y:S01]  /*cfb90*/  PRMT R3, R8, 0x7770, RZ ;  /* 0x0000777008037816 */ /* 0x001fe200000000ff */
[----:B------:R-:W4:Y:S01]  /*cfba0*/  LDL.LU.64 R24, [R1+0x2a8] ;  /* 0x0002a80001187983 */ /* 0x000f220000300a00 */
[----:B------:R-:W-:-:S07]  /*cfbb0*/  LOP3.LUT P4, RZ, R2, 0x10, RZ, 0xc0, !PT ;  /* 0x0000001002ff7812 */ /* 0x000fce000788c0ff */
[----:B-----5:R0:W-:Y:S01]  /*cfbc0*/  @P6 STG.E.U8 desc[UR6][R16.64], R7 ;  /* 0x0000000710006986 */ /* 0x0201e2000c101106 */
[----:B------:R-:W-:Y:S01]  /*cfbd0*/  ISETP.LT.AND P6, PT, R11, UR8, !P2 ;  /* 0x000000080b007c0c */ /* 0x000fe2000d7c1270 */
[----:B------:R-:W-:Y:S02]  /*cfbe0*/  ULDC UR8, c[0x0][0x228] ;  /* 0x00008a0000087ab9 */ /* 0x000fe40000000800 */
[----:B0-----:R-:W5:Y:S10]  /*cfbf0*/  LDL.LU.64 R16, [R1+0x2a0] ;  /* 0x0002a00001107983 */ /* 0x001f740000300a00 */
[----:B--2---:R0:W-:Y:S01]  /*cfc00*/  @P6 STG.E.U8 desc[UR6][R26.64], R3 ;  /* 0x000000031a006986 */ /* 0x0041e2000c101106 */
[----:B------:R-:W-:Y:S01]  /*cfc10*/  ISETP.LT.AND P6, PT, R19, UR8, !P2 ;  /* 0x0000000813007c0c */ /* 0x000fe2000d7c1270 */
[----:B------:R-:W-:Y:S01]  /*cfc20*/  ULDC UR8, c[0x0][0x228] ;  /* 0x00008a0000087ab9 */ /* 0x000fe20000000800 */
[C---:B0-----:R-:W-:Y:S01]  /*cfc30*/  PRMT R3, R8.reuse, 0x7771, RZ ;  /* 0x0000777108037816 */ /* 0x041fe200000000ff */
[----:B------:R-:W2:Y:S10]  /*cfc40*/  LDL.LU.64 R26, [R1+0x3e8] ;  /* 0x0003e800011a7983 */ /* 0x000eb40000300a00 */
[----:B------:R0:W-:Y:S01]  /*cfc50*/  @P6 STG.E.U8 desc[UR6][R20.64], R3 ;  /* 0x0000000314006986 */ /* 0x0001e2000c101106 */
[----:B------:R-:W-:Y:S01]  /*cfc60*/  ISETP.LT.AND P6, PT, R11, UR8, !P4 ;  /* 0x000000080b007c0c */ /* 0x000fe2000e7c1270 */
[----:B------:R-:W-:Y:S01]  /*cfc70*/  ULDC UR8, c[0x0][0x228] ;  /* 0x00008a0000087ab9 */ /* 0x000fe20000000800 */
[C---:B0-----:R-:W-:Y:S01]  /*cfc80*/  PRMT R3, R8.reuse, 0x7772, RZ ;  /* 0x0000777208037816 */ /* 0x041fe200000000ff */
[----:B------:R-:W2:Y:S01]  /*cfc90*/  LDL.LU.64 R20, [R1+0x3e0] ;  /* 0x0003e00001147983 */ /* 0x000ea20000300a00 */
[----:B------:R-:W-:-:S03]  /*cfca0*/  PRMT R8, R8, 0x7773, RZ ;  /* 0x0000777308087816 */ /* 0x000fc600000000ff */
[----:B------:R-:W2:Y:S06]  /*cfcb0*/  LDL.LU R11, [R1+0x2fc4] ;  /* 0x002fc400010b7983 */ /* 0x000eac0000300800 */
[----:B---3--:R0:W-:Y:S01]  /*cfcc0*/  @P6 STG.E.U8 desc[UR6][R22.64], R3 ;  /* 0x0000000316006986 */ /* 0x0081e2000c101106 */
[----:B------:R-:W-:Y:S01]  /*cfcd0*/  ISETP.LT.AND P6, PT, R19, UR8, !P4 ;  /* 0x0000000813007c0c */ /* 0x000fe2000e7c1270 */
[----:B------:R-:W-:Y:S02]  /*cfce0*/  ULDC UR8, c[0x0][0x228] ;  /* 0x00008a0000087ab9 */ /* 0x000fe40000000800 */
[----:B0-----:R-:W3:Y:S10]  /*cfcf0*/  LDL.LU.64 R22, [R1+0x298] ;  /* 0x0002980001167983 */ /* 0x001ef40000300a00 */
[----:B----4-:R0:W-:Y:S04]  /*cfd00*/  @P6 STG.E.U8 desc[UR6][R28.64], R8 ;  /* 0x000000081c006986 */ /* 0x0101e8000c101106 */
[----:B0-----:R-:W4:Y:S04]  /*cfd10*/  LDL.LU.64 R28, [R1+0x290] ;  /* 0x00029000011c7983 */ /* 0x001f280000300a00 */
[----:B------:R-:W5:Y:S01]  /*cfd20*/  LDL.LU R8, [R1+0xd38] ;  /* 0x000d380001087983 */ /* 0x000f620000300800 */
[----:B------:R-:W-:-:S02]  /*cfd30*/  LOP3.LUT P3, RZ, R2, 0x80, RZ, 0xc0, !PT ;  /* 0x0000008002ff7812 */ /* 0x000fc4000786c0ff */
[----:B------:R-:W-:Y:S02]  /*cfd40*/  PRMT R3, R9, 0x7770, RZ ;  /* 0x0000777009037816 */ /* 0x000fe400000000ff */
[C---:B------:R-:W-:Y:S02]  /*cfd50*/  LOP3.LUT P0, RZ, R2.reuse, 0x100, RZ, 0xc0, !PT ;  /* 0x0000010002ff7812 */ /* 0x040fe4000780c0ff */
[----:B------:R-:W-:Y:S02]  /*cfd60*/  LOP3.LUT P2, RZ, R2, 0x800, RZ, 0xc0, !PT ;  /* 0x0000080002ff7812 */ /* 0x000fe4000784c0ff */
[----:B-----5:R-:W-:Y:S01]  /*cfd70*/  ISETP.LT.AND P6, PT, R8, UR8, !P3 ;  /* 0x0000000808007c0c */ /* 0x020fe2000dfc1270 */
[----:B------:R-:W-:-:S12]  /*cfd80*/  ULDC UR8, c[0x0][0x228] ;  /* 0x00008a0000087ab9 */ /* 0x000fd80000000800 */
[----:B------:R0:W-:Y:S04]  /*cfd90*/  @P6 STG.E.U8 desc[UR6][R24.64], R3 ;  /* 0x0000000318006986 */ /* 0x0001e8000c101106 */
[----:B0-----:R-:W5:Y:S01]  /*cfda0*/  LDL.LU.64 R24, [R1+0x3d8] ;  /* 0x0003d80001187983 */ /* 0x001f620000300a00 */
[----:B------:R-:W-:Y:S01]  /*cfdb0*/  ISETP.LT.AND P6, PT, R19, UR8, !P3 ;  /* 0x0000000813007c0c */ /* 0x000fe2000dfc1270 */
[----:B------:R-:W-:Y:S01]  /*cfdc0*/  ULDC UR8, c[0x0][0x228] ;  /* 0x00008a0000087ab9 */ /* 0x000fe20000000800 */
[----:B------:R-:W-:-:S11]  /*cfdd0*/  PRMT R3, R9, 0x7771, RZ ;  /* 0x0000777109037816 */ /* 0x000fd600000000ff */
[----:B------:R0:W-:Y:S01]  /*cfde0*/  @P6 STG.E.U8 desc[UR6][R16.64], R3 ;  /* 0x0000000310006986 */ /* 0x0001e2000c101106 */
[----:B------:R-:W-:Y:S01]  /*cfdf0*/  ISETP.LT.AND P6, PT, R8, UR8, !P0 ;  /* 0x0000000808007c0c */ /* 0x000fe2000c7c1270 */
[----:B------:R-:W-:Y:S02]  /*cfe00*/  ULDC UR8, c[0x0][0x228] ;  /* 0x00008a0000087ab9 */ /* 0x000fe40000000800 */
[----:B0-----:R-:W5:Y:S01]  /*cfe10*/  LDL.LU.64 R16, [R1+0x3d0] ;  /* 0x0003d00001107983 */ /* 0x001f620000300a00 */
[----:B------:R-:W-:-:S09]  /*cfe20*/  PRMT R3, R9, 0x7772, RZ ;  /* 0x0000777209037816 */ /* 0x000fd200000000ff */
[----:B--2---:R0:W-:Y:S04]  /*cfe30*/  @P6 STG.E.U8 desc[UR6][R26.64], R3 ;  /* 0x000000031a006986 */ /* 0x0041e8000c101106 */
[----:B0-----:R-:W2:Y:S01]  /*cfe40*/  LDL.LU.64 R26, [R1+0x288] ;  /* 0x00028800011a7983 */ /* 0x001ea20000300a00 */
[----:B------:R-:W-:Y:S01]  /*cfe50*/  ISETP.LT.AND P6, PT, R19, UR8, !P0 ;  /* 0x0000000813007c0c */ /* 0x000fe2000c7c1270 */
[----:B------:R-:W-:Y:S01]  /*cfe60*/  ULDC UR8, c[0x0][0x228] ;  /* 0x00008a0000087ab9 */ /* 0x000fe20000000800 */
[----:B------:R-:W-:Y:S02]  /*cfe70*/  PRMT R9, R9, 0x7773, RZ ;  /* 0x0000777309097816 */ /* 0x000fe400000000ff */
[----:B------:R-:W-:-:S09]  /*cfe80*/  PRMT R3, R10, 0x7770, RZ ;  /* 0x000077700a037816 */ /* 0x000fd200000000ff */
[----:B------:R0:W-:Y:S01]  /*cfe90*/  @P6 STG.E.U8 desc[UR6][R20.64], R9 ;  /* 0x0000000914006986 */ /* 0x0001e2000c101106 */
[----:B------:R-:W-:Y:S01]  /*cfea0*/  ISETP.LT.AND P6, PT, R8, UR8, !P2 ;  /* 0x0000000808007c0c */ /* 0x000fe2000d7c1270 */
[----:B------:R-:W-:Y:S02]  /*cfeb0*/  ULDC UR8, c[0x0][0x228] ;  /* 0x00008a0000087ab9 */ /* 0x000fe40000000800 */
[----:B0-----:R-:W2:Y:S10]  /*cfec0*/  LDL.LU.64 R20, [R1+0x280] ;  /* 0x0002800001147983 */ /* 0x001eb40000300a00 */
[----:B---3--:R0:W-:Y:S01]  /*cfed0*/  @P6 STG.E.U8 desc[UR6][R22.64], R3 ;  /* 0x0000000316006986 */ /* 0x0081e2000c101106 */
[----:B------:R-:W-:Y:S01]  /*cfee0*/  ISETP.LT.AND P6, PT, R19, UR8, !P2 ;  /* 0x0000000813007c0c */ /* 0x000fe2000d7c1270 */
[----:B------:R-:W-:-:S02]  /*cfef0*/  ULDC UR8, c[0x0][0x228] ;  /* 0x00008a0000087ab9 */ /* 0x000fc40000000800 */
[----:B0-----:R-:W3:Y:S01]  /*cff00*/  LDL.LU.64 R22, [R1+0x3c8] ;  /* 0x0003c80001167983 */ /* 0x001ee20000300a00 */
[----:B------:R-:W-:Y:S02]  /*cff10*/  PRMT R3, R10, 0x7771, RZ ;  /* 0x000077710a037816 */ /* 0x000fe400000000ff */
[----:B------:R-:W-:-:S07]  /*cff20*/  LOP3.LUT P4, RZ, R2, 0x2000, RZ, 0xc0, !PT ;  /* 0x0000200002ff7812 */ /* 0x000fce000788c0ff */
        /* <DEDUP_REMOVED lines=10> */
[----:B------:R-:W-:-:S09]  /*cffd0*/  LOP3.LUT P3, RZ, R2, 0x8000, RZ, 0xc0, !PT ;  /* 0x0000800002ff7812 */ /* 0x000fd2000786c0ff */
[----:B------:R0:W-:Y:S01]  /*cffe0*/  @P6 STG.E.U8 desc[UR6][R16.64], R10 ;  /* 0x0000000a10006986 */ /* 0x0001e2000c101106 */
[----:B------:R-:W-:Y:S01]  /*cfff0*/  ISETP.LT.AND P6, PT, R8, UR8, !P3 ;  /* 0x0000000808007c0c */ /* 0x000fe2000dfc1270 */
[----:B------:R-:W-:Y:S01]  /*d0000*/  ULDC UR8, c[0x0][0x228] ;  /* 0x00008a0000087ab9 */ /* 0x000fe20000000800 */
[----:B------:R-:W-:Y:S01]  /*d0010*/  PRMT R3, R11, 0x7770, RZ ;  /* 0x000077700b037816 */ /* 0x000fe200000000ff */
[----:B0-----:R-:W5:Y:S10]  /*d0020*/  LDL.LU.64 R16, [R1+0x270] ;  /* 0x0002700001107983 */ /* 0x001f740000300a00 */
[----:B--2---:R0:W-:Y:S04]  /*d0030*/  @P6 STG.E.U8 desc[UR6][R26.64], R3 ;  /* 0x000000031a006986 */ /* 0x0041e8000c101106 */
[----:B0-----:R-:W2:Y:S01]  /*d0040*/  LDL.LU.64 R26, [R1+0x3b8] ;  /* 0x0003b800011a7983 */ /* 0x001ea20000300a00 */
[----:B------:R-:W-:Y:S01]  /*d0050*/  ISETP.LT.AND P6, PT, R19, UR8, !P3 ;  /* 0x0000000813007c0c */ /* 0x000fe2000dfc1270 */
[----:B------:R-:W-:Y:S01]  /*d0060*/  ULDC UR8, c[0x0][0x228] ;  /* 0x00008a0000087ab9 */ /* 0x000fe20000000800 */
[----:B------:R-:W-:-:S02]  /*d0070*/  PRMT R3, R11, 0x7771, RZ ;  /* 0x000077710b037816 */ /* 0x000fc400000000ff */
[----:B------:R-:W-:-:S09]  /*d0080*/  LOP3.LUT P0, RZ, R2, 0x20000, RZ, 0xc0, !PT ;  /* 0x0002000002ff7812 */ /* 0x000fd2000780c0ff */
        /* <DEDUP_REMOVED lines=9> */
[----:B0-----:R-:W3:Y:S01]  /*d0120*/  LDL.LU.64 R22, [R1+0x268] ;  /* 0x0002680001167983 */ /* 0x001ee20000300a00 */
[----:B------:R-:W-:-:S09]  /*d0130*/  LOP3.LUT P2, RZ, R2, 0x80000, RZ, 0xc0, !PT ;  /* 0x0008000002ff7812 */ /* 0x000fd2000784c0ff */
[----:B----4-:R0:W-:Y:S01]  /*d0140*/  @P6 STG.E.U8 desc[UR6][R28.64], R11 ;  /* 0x0000000b1c006986 */ /* 0x0101e2000c101106 */
[----:B------:R-:W-:Y:S01]  /*d0150*/  ISETP.LT.AND P6, PT, R8, UR8, !P2 ;  /* 0x0000000808007c0c */ /* 0x000fe2000d7c1270 */
[----:B------:R-:W-:Y:S01]  /*d0160*/  ULDC UR8, c[0x0][0x228] ;  /* 0x00008a0000087ab9 */ /* 0x000fe20000000800 */
[C---:B------:R-:W-:Y:S01]  /*d0170*/  PRMT R3, R12.reuse, 0x7770, RZ ;  /* 0x000077700c037816 */ /* 0x040fe200000000ff */
[----:B0-----:R-:W4:Y:S10]  /*d0180*/  LDL.LU.64 R28, [R1+0x260] ;  /* 0x00026000011c7983 */ /* 0x001f340000300a00 */
[----:B-----5:R0:W-:Y:S04]  /*d0190*/  @P6 STG.E.U8 desc[UR6][R24.64], R3 ;  /* 0x0000000318006986 */ /* 0x0201e8000c101106 */
[----:B0-----:R-:W5:Y:S01]  /*d01a0*/  LDL.LU.64 R24, [R1+0x3a8] ;  /* 0x0003a80001187983 */ /* 0x001f620000300a00 */
[----:B------:R-:W-:Y:S01]  /*d01b0*/  ISETP.LT.AND P6, PT, R19, UR8, !P2 ;  /* 0x0000000813007c0c */ /* 0x000fe2000d7c1270 */
[----:B------:R-:W-:Y:S01]  /*d01c0*/  ULDC UR8, c[0x0][0x228] ;  /* 0x00008a0000087ab9 */ /* 0x000fe20000000800 */
[----:B------:R-:W-:-:S02]  /*d01d0*/  PRMT R3, R12, 0x7771, RZ ;  /* 0x000077710c037816 */ /* 0x000fc400000000ff */
[----:B------:R-:W-:-:S09]  /*d01e0*/  LOP3.LUT P4, RZ, R2, 0x200000, RZ, 0xc0, !PT ;  /* 0x0020000002ff7812 */ /* 0x000fd2000788c0ff */
        /* <DEDUP_REMOVED lines=10> */
[----:B------:R-:W-:-:S09]  /*d0290*/  LOP3.LUT P3, RZ, R2, 0x800000, RZ, 0xc0, !PT ;  /* 0x0080000002ff7812 */ /* 0x000fd2000786c0ff */
[----:B------:R0:W-:Y:S01]  /*d02a0*/  @P6 STG.E.U8 desc[UR6][R20.64], R12 ;  /* 0x0000000c14006986 */ /* 0x0001e2000c101106 */
[----:B------:R-:W-:Y:S01]  /*d02b0*/  ISETP.LT.AND P6, PT, R8, UR8, !P3 ;  /* 0x0000000808007c0c */ /* 0x000fe2000dfc1270 */
[----:B------:R-:W-:Y:S01]  /*d02c0*/  ULDC UR8, c[0x0][0x228] ;  /* 0x00008a0000087ab9 */ /* 0x000fe20000000800 */
[C---:B------:R-:W-:Y:S02]  /*d02d0*/  LOP3.LUT P0, RZ, R2.reuse, 0x4000000, RZ, 0xc0, !PT ;  /* 0x0400000002ff7812 */ /* 0x040fe4000780c0ff */
[C---:B------:R-:W-:Y:S01]  /*d02e0*/  LOP3.LUT P2, RZ, R2.reuse, 0x20000000, RZ, 0xc0, !PT ;  /* 0x2000000002ff7812 */ /* 0x040fe2000784c0ff */
[----:B0-----:R-:W2:Y:S01]  /*d02f0*/  LDL.LU.64 R20, [R1+0x250] ;  /* 0x0002500001147983 */ /* 0x001ea20000300a00 */
[----:B------:R-:W-:Y:S02]  /*d0300*/  LOP3.LUT P4, RZ, R2, 0x40000000, RZ, 0xc0, !PT ;  /* 0x4000000002ff7812 */ /* 0x000fe4000788c0ff */
[----:B------:R-:W-:-:S05]  /*d0310*/  PRMT R2, R13, 0x7770, RZ ;  /* 0x000077700d027816 */ /* 0x000fca00000000ff */
        /* <DEDUP_REMOVED lines=14> */
[----:B------:R-:W-:Y:S01]  /*d0400*/  PRMT R13, R13, 0x7773, RZ ;  /* 0x000077730d0d7816 */ /* 0x000fe200000000ff */
[----:B------:R-:W5:Y:S01]  /*d0410*/  LDL.LU.64 R4, [R1+0x240] ;  /* 0x0002400001047983 */ /* 0x000f620000300a00 */
[----:B------:R-:W-:-:S09]  /*d0420*/  PRMT R2, R14, 0x7770, RZ ;  /* 0x000077700e027816 */ /* 0x000fd200000000ff */
[----:B------:R0:W-:Y:S01]  /*d0430*/  @P6 STG.E.U8 desc[UR6][R16.64], R13 ;  /* 0x0000000d10006986 */ /* 0x0001e2000c101106 */
[----:B------:R-:W-:Y:S01]  /*d0440*/  ISETP.LT.AND P6, PT, R8, UR8, !P2 ;  /* 0x0000000808007c0c */ /* 0x000fe2000d7c1270 */
[----:B------:R-:W-:Y:S02]  /*d0450*/  ULDC UR8, c[0x0][0x228] ;  /* 0x00008a0000087ab9 */ /* 0x000fe40000000800 */
[----:B0-----:R-:W5:Y:S10]  /*d0460*/  LDL.LU.64 R16, [R1+0x388] ;  /* 0x0003880001107983 */ /* 0x001f740000300a00 */
[----:B--2---:R0:W-:Y:S04]  /*d0470*/  @P6 STG.E.U8 desc[UR6][R26.64], R2 ;  /* 0x000000021a006986 */ /* 0x0041e8000c101106 */
[----:B0-----:R-:W2:Y:S01]  /*d0480*/  LDL.LU R27, [R1+0xd30] ;  /* 0x000d3000011b7983 */ /* 0x001ea20000300800 */
[----:B------:R-:W-:Y:S01]  /*d0490*/  ISETP.LT.AND P6, PT, R19, UR8, !P2 ;  /* 0x0000000813007c0c */ /* 0x000fe2000d7c1270 */
[----:B------:R-:W-:Y:S01]  /*d04a0*/  ULDC UR8, c[0x0][0x228] ;  /* 0x00008a0000087ab9 */ /* 0x000fe20000000800 */
[----:B------:R-:W-:-:S11]  /*d04b0*/  PRMT R2, R14, 0x7771, RZ ;  /* 0x000077710e027816 */ /* 0x000fd600000000ff */
        /* <DEDUP_REMOVED lines=14> */
[----:B------:R-:W-:Y:S01]  /*d05a0*/  PRMT R2, R15, 0x7770, RZ ;  /* 0x000077700f027816 */ /* 0x000fe200000000ff */
[----:B0-----:R-:W4:Y:S10]  /*d05b0*/  LDL.LU.64 R28, [R1+0x518] ;  /* 0x00051800011c7983 */ /* 0x001f340000300a00 */
[----:B-----5:R0:W-:Y:S04]  /*d05c0*/  @P6 STG.E.U8 desc[UR6][R24.64], R2 ;  /* 0x0000000218006986 */ /* 0x0201e8000c101106 */
[----:B0-----:R-:W5:Y:S04]  /*d05d0*/  LDL.LU.64 R24, [R1+0x560] ;  /* 0x0005600001187983 */ /* 0x001f680000300a00 */
[----:B------:R-:W5:Y:S01]  /*d05e0*/  LDL.LU.64 R10, [R1+0x558] ;  /* 0x00055800010a7983 */ /* 0x000f620000300a00 */
[----:B------:R-:W-:Y:S01]  /*d05f0*/  ISETP.LT.AND P6, PT, R19, UR8, !P3 ;  /* 0x0000000813007c0c */ /* 0x000fe2000dfc1270 */
[----:B------:R-:W-:Y:S01]  /*d0600*/  ULDC UR8, c[0x0][0x228] ;  /* 0x00008a0000087ab9 */ /* 0x000fe20000000800 */
[----:B------:R-:W-:-:S02]  /*d0610*/  PRMT R2, R15, 0x7771, RZ ;  /* 0x000077710f027816 */ /* 0x000fc400000000ff */
[----:B------:R-:W-:-:S09]  /*d0620*/  LOP3.LUT P0, RZ, R0, 0x8, RZ, 0xc0, !PT ;  /* 0x0000000800ff7812 */ /* 0x000fd2000780c0ff */
[----:B------:R0:W-:Y:S01]  /*d0630*/  @P6 STG.E.U8 desc[UR6][R4.64], R2 ;  /* 0x0000000204006986 */ /* 0x0001e2000c101106 */
[----:B------:R-:W-:Y:S01]  /*d0640*/  ISETP.LT.AND P6, PT, R8, UR8, !P0 ;  /* 0x0000000808007c0c */ /* 0x000fe2000c7c1270 */
[----:B------:R-:W-:Y:S02]  /*d0650*/  ULDC UR8, c[0x0][0x228] ;  /* 0x00008a0000087ab9 */ /* 0x000fe40000000800 */
[----:B--2---:R-:W1:Y:S01]  /*d0660*/  LDS.128 R4, [R27] ;  /* 0x000000001b047984 */ /* 0x004e620000000c00 */
[----:B0-----:R-:W-:-:S09]  /*d0670*/  PRMT R2, R15, 0x7772, RZ ;  /* 0x000077720f027816 */ /* 0x001fd200000000ff */
[----:B------:R0:W-:Y:S01]  /*d0680*/  @P6 STG.E.U8 desc[UR6][R16.64], R2 ;  /* 0x0000000210006986 */ /* 0x0001e2000c101106 */
[----:B------:R-:W-:Y:S01]  /*d0690*/  ISETP.LT.AND P6, PT, R19, UR8, !P0 ;  /* 0x0000000813007c0c */ /* 0x000fe2000c7c1270 */
[----:B------:R-:W-:Y:S01]  /*d06a0*/  ULDC UR8, c[0x0][0x228] ;  /* 0x00008a0000087ab9 */ /* 0x000fe20000000800 */
[----:B------:R-:W-:Y:S01]  /*d06b0*/  PRMT R15, R15, 0x7773, RZ ;  /* 0x000077730f0f7816 */ /* 0x000fe200000000ff */
[----:B0-----:R-:W2:Y:S01]  /*d06c0*/  LDL.LU.64 R16, [R1+0x510] ;  /* 0x0005100001107983 */ /* 0x001ea20000300a00 */
[----:B------:R-:W-:-:S09]  /*d06d0*/  LOP3.LUT P2, RZ, R0, 0x20, RZ, 0xc0, !PT ;  /* 0x0000002000ff7812 */ /* 0x000fd2000784c0ff */
[----:B------:R0:W-:Y:S01]  /*d06e0*/  @P6 STG.E.U8 desc[UR6][R20.64], R15 ;  /* 0x0000000f14006986 */ /* 0x0001e2000c101106 */
[----:B------:R-:W-:Y:S01]  /*d06f0*/  ISETP.LT.AND P6, PT, R8, UR8, !P2 ;  /* 0x0000000808007c0c */ /* 0x000fe2000d7c1270 */
[----:B------:R-:W-:Y:S02]  /*d0700*/  ULDC UR8, c[0x0][0x228] ;  /* 0x00008a0000087ab9 */ /* 0x000fe40000000800 */
[----:B0-----:R-:W2:Y:S01]  /*d0710*/  LDL.LU.64 R20, [R1+0x508] ;  /* 0x0005080001147983 */ /* 0x001ea20000300a00 */
[----:B-1----:R-:W-:-:S09]  /*d0720*/  PRMT R2, R4, 0x7770, RZ ;  /* 0x0000777004027816 */ /* 0x002fd200000000ff */
[----:B---3--:R0:W-:Y:S01]  /*d0730*/  @P6 STG.E.U8 desc[UR6][R22.64], R2 ;  /* 0x0000000216006986 */ /* 0x0081e2000c101106 */
[----:B------:R-:W-:Y:S01]  /*d0740*/  ISETP.LT.AND P6, PT, R19, UR8, !P2 ;  /* 0x0000000813007c0c */ /* 0x000fe2000d7c1270 */
[----:B------:R-:W-:Y:S02]  /*d0750*/  ULDC UR8, c[0x0][0x228] ;  /* 0x00008a0000087ab9 */ /* 0x000fe40000000800 */
[----:B0-----:R-:W3:Y:S01]  /*d0760*/  LDL.LU.64 R22, [R1+0x550] ;  /* 0x0005500001167983 */ /* 0x001ee20000300a00 */
[----:B------:R-:W-:Y:S02]  /*d0770*/  PRMT R2, R4, 0x7771, RZ ;  /* 0x0000777104027816 */ /* 0x000fe400000000ff */
[----:B------:R-:W-:-:S07]  /*d0780*/  LOP3.LUT P4, RZ, R0, 0x80, RZ, 0xc0, !PT ;  /* 0x0000008000ff7812 */ /* 0x000fce000788c0ff */
[----:B----4-:R0:W-:Y:S01]  /*d0790*/  @P6 STG.E.U8 desc[UR6][R28.64], R2 ;  /* 0x000000021c006986 */ /* 0x0101e2000c101106 */
[----:B------:R-:W-:Y:S01]  /*d07a0*/  ISETP.LT.AND P6, PT, R8, UR8, !P4 ;  /* 0x0000000808007c0c */ /* 0x000fe2000e7c1270 */
[----:B------:R-:W-:Y:S02]  /*d07b0*/  ULDC UR8, c[0x0][0x228] ;  /* 0x00008a0000087ab9 */ /* 0x000fe40000000800 */
[----:B0-----:R-:W4:Y:S01]  /*d07c0*/  LDL.LU.64 R28, [R1+0x548] ;  /* 0x00054800011c7983 */ /* 0x001f220000300a00 */
[C---:B------:R-:W-:Y:S02]  /*d07d0*/  PRMT R2, R4.reuse, 0x7772, RZ ;  /* 0x0000777204027816 */ /* 0x040fe400000000ff */
[----:B------:R-:W-:-:S07]  /*d07e0*/  PRMT R4, R4, 0x7773, RZ ;  /* 0x0000777304047816 */ /* 0x000fce00000000ff */
[----:B-----5:R0:W-:Y:S01]  /*d07f0*/  @P6 STG.E.U8 desc[UR6][R24.64], R2 ;  /* 0x0000000218006986 */ /* 0x0201e2000c101106 */
[----:B------:R-:W-:Y:S01]  /*d0800*/  ISETP.LT.AND P6, PT, R19, UR8, !P4 ;  /* 0x0000000813007c0c */ /* 0x000fe2000e7c1270 */
[----:B------:R-:W-:Y:S02]  /*d0810*/  ULDC UR8, c[0x0][0x228] ;  /* 0x00008a0000087ab9 */ /* 0x000fe40000000800 */
[----:B0-----:R-:W5:Y:S10]  /*d0820*/  LDL.LU.64 R24, [R1+0x500] ;  /* 0x0005000001187983 */ /* 0x001f740000300a00 */
[----:B------:R0:W-:Y:S04]  /*d0830*/  @P6 STG.E.U8 desc[UR6][R10.64], R4 ;  /* 0x000000040a006986 */ /* 0x0001e8000c101106 */
[----:B0-----:R-:W5:Y:S01]  /*d0840*/  LDL.LU.64 R10, [R1+0x4f8] ;  /* 0x0004f800010a7983 */ /* 0x001f620000300a00 */
[----:B------:R-:W-:-:S04]  /*d0850*/  LOP3.LUT P3, RZ, R0, 0x200, RZ, 0xc0, !PT ;  /* 0x0000020000ff7812 */ /* 0x000fc8000786c0ff */
[----:B------:R-:W-:Y:S01]  /*d0860*/  ISETP.LT.AND P6, PT, R8, UR8, !P3 ;  /* 0x0000000808007c0c */ /* 0x000fe2000dfc1270 */
[----:B------:R-:W-:Y:S01]  /*d0870*/  ULDC UR8, c[0x0][0x228] ;  /* 0x00008a0000087ab9 */ /* 0x000fe20000000800 */
[----:B------:R-:W-:Y:S02]  /*d0880*/  PRMT R2, R5, 0x7770, RZ ;  /* 0x0000777005027816 */ /* 0x000fe400000000ff */
[----:B------:R-:W-:-:S09]  /*d0890*/  LOP3.LUT P0, RZ, R0, 0x800, RZ, 0xc0, !PT ;  /* 0x0000080000ff7812 */ /* 0x000fd2000780c0ff */
        /* <DEDUP_REMOVED lines=20> */
[----:B0-----:R-:W4:Y:S01]  /*d09e0*/  LDL.LU.64 R28, [R1+0x4e8] ;  /* 0x0004e800011c7983 */ /* 0x001f220000300a00 */
[C---:B------:R-:W-:Y:S02]  /*d09f0*/  LOP3.LUT P4, RZ, R0.reuse, 0x10000, RZ, 0xc0, !PT ;  /* 0x0001000000ff7812 */ /* 0x040fe4000788c0ff */
[C---:B------:R-:W-:Y:S02]  /*d0a00*/  LOP3.LUT P3, RZ, R0.reuse, 0x80000, RZ, 0xc0, !PT ;  /* 0x0008000000ff7812 */ /* 0x040fe4000786c0ff */
[C---:B------:R-:W-:Y:S02]  /*d0a10*/  LOP3.LUT P0, RZ, R0.reuse, 0x100000, RZ, 0xc0, !PT ;  /* 0x0010000000ff7812 */ /* 0x040fe4000780c0ff */
[----:B------:R-:W-:-:S03]  /*d0a20*/  LOP3.LUT P1, RZ, R0, 0x2000000, RZ, 0xc0, !PT ;  /* 0x0200000000ff7812 */ /* 0x000fc6000782c0ff */
[----:B-----5:R0:W-:Y:S01]  /*d0a30*/  @P6 STG.E.U8 desc[UR6][R24.64], R2 ;  /* 0x0000000218006986 */ /* 0x0201e2000c101106 */
[----:B------:R-:W-:Y:S01]  /*d0a40*/  ISETP.LT.AND P6, PT, R19, UR8, !P2 ;  /* 0x0000000813007c0c */ /* 0x000fe2000d7c1270 */
[----:B------:R-:W-:Y:S01]  /*d0a50*/  ULDC UR8, c[0x0][0x228] ;  /* 0x00008a0000087ab9 */ /* 0x000fe20000000800 */
[----:B------:R-:W-:Y:S01]  /*d0a60*/  LOP3.LUT P2, RZ, R0, 0x800000, RZ, 0xc0, !PT ;  /* 0x0080000000ff7812 */ /* 0x000fe2000784c0ff */
[----:B0-----:R-:W5:Y:S01]  /*d0a70*/  LDL.LU.64 R24, [R1+0x530] ;  /* 0x0005300001187983 */ /* 0x001f620000300a00 */
[----:B------:R-:W-:-:S09]  /*d0a80*/  PRMT R0, R6, 0x7771, RZ ;  /* 0x0000777106007816 */ /* 0x000fd200000000ff */
[----:B------:R0:W-:Y:S04]  /*d0a90*/  @P6 STG.E.U8 desc[UR6][R10.64], R0 ;  /* 0x000000000a006986 */ /* 0x0001e8000c101106 */
[----:B0-----:R-:W5:Y:S01]  /*d0aa0*/  LDL.LU.64 R10, [R1+0x228] ;  /* 0x00022800010a7983 */ /* 0x001f620000300a00 */
[----:B------:R-:W-:Y:S01]  /*d0ab0*/  ISETP.LT.AND P6, PT, R8, UR8, !P4 ;  /* 0x0000000808007c0c */ /* 0x000fe2000e7c1270 */
[----:B------:R-:W-:Y:S01]  /*d0ac0*/  ULDC UR8, c[0x0][0x228] ;  /* 0x00008a0000087ab9 */ /* 0x000fe20000000800 */
[C---:B------:R-:W-:Y:S02]  /*d0ad0*/  PRMT R0, R6.reuse, 0x7772, RZ ;  /* 0x0000777206007816 */ /* 0x040fe400000000ff */
[----:B------:R-:W-:-:S09]  /*d0ae0*/  PRMT R6, R6, 0x7773, RZ ;  /* 0x0000777306067816 */ /* 0x000fd200000000ff */
[----:B--2---:R0:W-:Y:S01]  /*d0af0*/  @P6 STG.E.U8 desc[UR6][R16.64], R0 ;  /* 0x0000000010006986 */ /* 0x0041e2000c101106 */
[----:B------:R-:W-:Y:S01]  /*d0b00*/  ISETP.LT.AND P6, PT, R19, UR8, !P4 ;  /* 0x0000000813007c0c */ /* 0x000fe2000e7c1270 */
[----:B------:R-:W-:Y:S02]  /*d0b10*/  ULDC UR8, c[0x0][0x228] ;  /* 0x00008a0000087ab9 */ /* 0x000fe40000000800 */
[----:B0-----:R-:W2:Y:S10]  /*d0b20*/  LDL.LU.64 R16, [R1+0x578] ;  /* 0x0005780001107983 */ /* 0x001eb40000300a00 */
[----:B------:R0:W-:Y:S01]  /*d0b30*/  @P6 STG.E.U8 desc[UR6][R20.64], R6 ;  /* 0x0000000614006986 */ /* 0x0001e2000c101106 */
[C---:B------:R-:W-:Y:S01]  /*d0b40*/  ISETP.LT.AND P6, PT, R8.reuse, UR8, !P3 ;  /* 0x0000000808007c0c */ /* 0x040fe2000dfc1270 */
[----:B------:R-:W-:Y:S01]  /*d0b50*/  ULDC UR8, c[0x0][0x228] ;  /* 0x00008a0000087ab9 */ /* 0x000fe20000000800 */
[----:B------:R-:W-:Y:S01]  /*d0b60*/  PRMT R0, R7, 0x7770, RZ ;  /* 0x0000777007007816 */ /* 0x000fe200000000ff */
[----:B0-----:R-:W2:Y:S10]  /*d0b70*/  LDL.LU.64 R20, [R1+0x570] ;  /* 0x0005700001147983 */ /* 0x001eb40000300a00 */
        /* <DEDUP_REMOVED lines=8> */
[C---:B0-----:R-:W-:Y:S01]  /*d0c00*/  PRMT R0, R7.reuse, 0x7772, RZ ;  /* 0x0000777207007816 */ /* 0x041fe200000000ff */
[----:B------:R-:W4:Y:S01]  /*d0c10*/  LDL.LU.64 R28, [R1+0x588] ;  /* 0x00058800011c7983 */ /* 0x000f220000300a00 */
[----:B------:R-:W-:-:S09]  /*d0c20*/  PRMT R7, R7, 0x7773, RZ ;  /* 0x0000777307077816 */ /* 0x000fd200000000ff */
[----:B-----5:R0:W-:Y:S01]  /*d0c30*/  @P6 STG.E.U8 desc[UR6][R24.64], R0 ;  /* 0x0000000018006986 */ /* 0x0201e2000c101106 */
[----:B------:R-:W-:Y:S01]  /*d0c40*/  ISETP.LT.AND P6, PT, R19, UR8, !P0 ;  /* 0x0000000813007c0c */ /* 0x000fe2000c7c1270 */
[----:B------:R-:W-:Y:S02]  /*d0c50*/  ULDC UR8, c[0x0][0x228] ;  /* 0x00008a0000087ab9 */ /* 0x000fe40000000800 */
[----:B0-----:R-:W5:Y:S10]  /*d0c60*/  LDL.LU.64 R24, [R1+0x568] ;  /* 0x0005680001187983 */ /* 0x001f740000300a00 */
[----:B------:R-:W-:Y:S04]  /*d0c70*/  @P6 STG.E.U8 desc[UR6][R10.64], R7 ;  /* 0x000000070a006986 */ /* 0x000fe8000c101106 */
[----:B------:R0:W1:Y:S04]  /*d0c80*/  LDS.128 R4, [R27+0x400] ;  /* 0x000400001b047984 */ /* 0x0000680000000c00 */
[----:B0-----:R-:W5:Y:S01]  /*d0c90*/  LDL.LU.64 R26, [R1+0x230] ;  /* 0x00023000011a7983 */ /* 0x001f620000300a00 */
[----:B------:R-:W-:Y:S01]  /*d0ca0*/  ISETP.LT.AND P6, PT, R8, UR8, !P2 ;  /* 0x0000000808007c0c */ /* 0x000fe2000d7c1270 */
[----:B------:R-:W-:-:S02]  /*d0cb0*/  ULDC UR8, c[0x0][0x228] ;  /* 0x00008a0000087ab9 */ /* 0x000fc40000000800 */
[----:B------:R-:W5:Y:S01]  /*d0cc0*/  LDL.LU.64 R14, [R1+0x220] ;  /* 0x00022000010e7983 */ /* 0x000f620000300a00 */
[----:B------:R-:W-:-:S03]  /*d0cd0*/  LOP3.LUT P5, RZ, R18, 0x80000, RZ, 0xc0, !PT ;  /* 0x0008000012ff7812 */ /* 0x000fc600078ac0ff */
[----:B------:R-:W5:Y:S04]  /*d0ce0*/  LDL.LU.64 R12, [R1+0x218] ;  /* 0x00021800010c7983 */ /* 0x000f680000300a00 */
[----:B------:R-:W5:Y:S01]  /*d0cf0*/  LDL.LU.64 R10, [R1+0x210] ;  /* 0x00021000010a7983 */ /* 0x000f620000300a00 */
[----:B-1----:R-:W-:-:S05]  /*d0d00*/  PRMT R0, R4, 0x7770, RZ ;  /* 0x0000777004007816 */ /* 0x002fca00000000ff */
[----:B--2---:R0:W-:Y:S01]  /*d0d10*/  @P6 STG.E.U8 desc[UR6][R16.64], R0 ;  /* 0x0000000010006986 */ /* 0x0041e2000c101106 */
[C---:B------:R-:W-:Y:S01]  /*d0d20*/  ISETP.LT.AND P6, PT, R19.reuse, UR8, !P2 ;  /* 0x0000000813007c0c */ /* 0x040fe2000d7c1270 */
        /* <DEDUP_REMOVED lines=11> */
[----:B------:R-:W-:-:S02]  /*d0de0*/  PRMT R4, R4, 0x7773, RZ ;  /* 0x0000777304047816 */ /* 0x000fc400000000ff */
[C---:B------:R-:W-:Y:S02]  /*d0df0*/  PRMT R2, R5.reuse, 0x7771, RZ ;  /* 0x0000777105027816 */ /* 0x040fe400000000ff */
[----:B0-----:R-:W-:Y:S01]  /*d0e00*/  PRMT R0, R5, 0x7770, RZ ;  /* 0x0000777005007816 */ /* 0x001fe200000000ff */
[----:B------:R-:W3:Y:S06]  /*d0e10*/  LDL.LU.64 R22, [R1+0x1f8] ;  /* 0x0001f80001167983 */ /* 0x000eec0000300a00 */
[----:B----4-:R0:W-:Y:S01]  /*d0e20*/  @P6 STG.E.U8 desc[UR6][R28.64], R4 ;  /* 0x000000041c006986 */ /* 0x0101e2000c101106 */
[----:B------:R-:W-:Y:S01]  /*d0e30*/  ISETP.LT.AND P6, PT, R8, UR8, !P5 ;  /* 0x0000000808007c0c */ /* 0x000fe2000efc1270 */
[----:B------:R-:W-:-:S02]  /*d0e40*/  ULDC UR8, c[0x0][0x228] ;  /* 0x00008a0000087ab9 */ /* 0x000fc40000000800 */
[----:B------:R-:W-:Y:S01]  /*d0e50*/  ISETP.LT.AND P5, PT, R19, UR8, !P5 ;  /* 0x0000000813007c0c */ /* 0x000fe2000efa1270 */
[----:B------:R-:W-:Y:S01]  /*d0e60*/  ULDC UR8, c[0x0][0x228] ;  /* 0x00008a0000087ab9 */ /* 0x000fe20000000800 */
[----:B0-----:R-:W4:Y:S08]  /*d0e70*/  LDL.LU.64 R28, [R1+0x1f0] ;  /* 0x0001f000011c7983 */ /* 0x001f300000300a00 */
[----:B-----5:R0:W-:Y:S04]  /*d0e80*/  @P6 STG.E.U8 desc[UR6][R24.64], R0 ;  /* 0x0000000018006986 */ /* 0x0201e8000c101106 */
[----:B0-----:R-:W5:Y:S04]  /*d0e90*/  LDL.LU.64 R24, [R1+0x1e8] ;  /* 0x0001e80001187983 */ /* 0x001f680000300a00 */
[----:B------:R0:W-:Y:S04]  /*d0ea0*/  @P5 STG.E.U8 desc[UR6][R26.64], R2 ;  /* 0x000000021a005986 */ /* 0x0001e8000c101106 */
[----:B0-----:R-:W5:Y:S01]  /*d0eb0*/  LDL.LU.64 R26, [R1+0x1e0] ;  /* 0x0001e000011a7983 */ /* 0x001f620000300a00 */
[----:B------:R-:W-:-:S02]  /*d0ec0*/  LOP3.LUT P4, RZ, R18, 0x40000, RZ, 0xc0, !PT ;  /* 0x0004000012ff7812 */ /* 0x000fc4000788c0ff */
[----:B------:R-:W-:Y:S02]  /*d0ed0*/  LOP3.LUT P3, RZ, R18, 0x20000, RZ, 0xc0, !PT ;  /* 0x0002000012ff7812 */ /* 0x000fe4000786c0ff */
[C---:B------:R-:W-:Y:S01]  /*d0ee0*/  ISETP.LT.AND P6, PT, R8.reuse, UR8, !P4 ;  /* 0x0000000808007c0c */ /* 0x040fe2000e7c1270 */
[----:B------:R-:W-:Y:S01]  /*d0ef0*/  ULDC UR8, c[0x0][0x228] ;  /* 0x00008a0000087ab9 */ /* 0x000fe20000000800 */
[----:B------:R-:W-:Y:S01]  /*d0f00*/  ISETP.LT.AND P4, PT, R19, UR9, !P4 ;  /* 0x0000000913007c0c */ /* 0x000fe2000e781270 */
[----:B------:R-:W-:Y:S01]  /*d0f10*/  ULDC UR9, c[0x0][0x228] ;  /* 0x00008a0000097ab9 */ /* 0x000fe20000000800 */
[----:B------:R-:W-:Y:S01]  /*d0f20*/  ISETP.LT.AND P5, PT, R8, UR8, !P3 ;  /* 0x0000000808007c0c */ /* 0x000fe2000dfa1270 */
[----:B------:R-:W-:Y:S01]  /*d0f30*/  ULDC UR8, c[0x0][0x228] ;  /* 0x00008a0000087ab9 */ /* 0x000fe20000000800 */
[----:B------:R-:W-:Y:S02]  /*d0f40*/  PRMT R3, R5, 0x7772, RZ ;  /* 0x0000777205037816 */ /* 0x000fe400000000ff */
[----:B------:R-:W-:-:S02]  /*d0f50*/  LOP3.LUT P2, RZ, R18, 0x8000, RZ, 0xc0, !PT ;  /* 0x0000800012ff7812 */ /* 0x000fc4000784c0ff */
[----:B------:R-:W-:Y:S02]  /*d0f60*/  PRMT R5, R5, 0x7773, RZ ;  /* 0x0000777305057816 */ /* 0x000fe400000000ff */
[----:B------:R-:W-:Y:S01]  /*d0f70*/  PRMT R0, R6, 0x7770, RZ ;  /* 0x0000777006007816 */ /* 0x000fe200000000ff */
[----:B------:R-:W-:Y:S01]  /*d0f80*/  @P6 STG.E.U8 desc[UR6][R14.64], R3 ;  /* 0x000000030e006986 */ /* 0x000fe2000c101106 */
[----:B------:R-:W-:Y:S01]  /*d0f90*/  ISETP.LT.AND P6, PT, R8, UR8, !P2 ;  /* 0x0000000808007c0c */ /* 0x000fe2000d7c1270 */
[----:B------:R-:W-:Y:S01]  /*d0fa0*/  ULDC UR8, c[0x0][0x228] ;  /* 0x00008a0000087ab9 */ /* 0x000fe20000000800 */
[C---:B------:R-:W-:Y:S01]  /*d0fb0*/  LOP3.LUT P1, RZ, R18.reuse, 0x4000, RZ, 0xc0, !PT ;  /* 0x0000400012ff7812 */ /* 0x040fe2000782c0ff */
[----:B------:R-:W-:Y:S01]  /*d0fc0*/  @P4 STG.E.U8 desc[UR6][R12.64], R5 ;  /* 0x000000050c004986 */ /* 0x000fe2000c101106 */
[----:B------:R-:W-:Y:S02]  /*d0fd0*/  LOP3.LUT P0, RZ, R18, 0x10000, RZ, 0xc0, !PT ;  /* 0x0001000012ff7812 */ /* 0x000fe4000780c0ff */
[C---:B------:R-:W-:Y:S01]  /*d0fe0*/  ISETP.LT.AND P3, PT, R19.reuse, UR8, !P3 ;  /* 0x0000000813007c0c */ /* 0x040fe2000df61270 */
[----:B------:R0:W-:Y:S01]  /*d0ff0*/  @P5 STG.E.U8 desc[UR6][R10.64], R0 ;  /* 0x000000000a005986 */ /* 0x0001e2000c101106 */
[----:B------:R-:W-:Y:S01]  /*d1000*/  ULDC UR8, c[0x0][0x228] ;  /* 0x00008a0000087ab9 */ /* 0x000fe20000000800 */
[----:B------:R-:W-:Y:S01]  /*d1010*/  ISETP.LT.AND P5, PT, R8, UR9, !P1 ;  /* 0x0000000908007c0c */ /* 0x000fe2000cfa1270 */
[----:B------:R-:W-:Y:S01]  /*d1020*/  ULDC UR9, c[0x0][0x228] ;  /* 0x00008a0000097ab9 */ /* 0x000fe20000000800 */
[----:B------:R-:W-:-:S02]  /*d1030*/  ISETP.LT.AND P2, PT, R19, UR8, !P2 ;  /* 0x0000000813007c0c */ /* 0x000fc4000d741270 */
[----:B------:R-:W-:Y:S01]  /*d1040*/  ISETP.LT.AND P4, PT, R8, UR10, !P0 ;  /* 0x0000000a08007c0c */ /* 0x000fe2000c781270 */
[----:B------:R-:W-:Y:S01]  /*d1050*/  ULDC UR10, c[0x0][0x228] ;  /* 0x00008a00000a7ab9 */ /* 0x000fe20000000800 */
[C---:B------:R-:W-:Y:S02]  /*d1060*/  ISETP.LT.AND P1, PT, R19.reuse, UR9, !P1 ;  /* 0x0000000913007c0c */ /* 0x040fe4000cf21270 */
[----:B------:R-:W-:Y:S02]  /*d1070*/  ISETP.LT.AND P0, PT, R19, UR10, !P0 ;  /* 0x0000000a13007c0c */ /* 0x000fe4000c701270 */
[C---:B0-----:R-:W-:Y:S02]  /*d1080*/  PRMT R0, R6.reuse, 0x7771, RZ ;  /* 0x0000777106007816 */ /* 0x041fe400000000ff */
[C---:B------:R-:W-:Y:S02]  /*d1090*/  PRMT R2, R6.reuse, 0x7772, RZ ;  /* 0x0000777206027816 */ /* 0x040fe400000000ff */
[----:B------:R-:W-:-:S02]  /*d10a0*/  PRMT R6, R6, 0x7773, RZ ;  /* 0x0000777306067816 */ /* 0x000fc400000000ff */
[C---:B------:R-:W-:Y:S01]  /*d10b0*/  PRMT R3, R7.reuse, 0x7770, RZ ;  /* 0x0000777007037816 */ /* 0x040fe200000000ff */
[----:B--2---:R0:W-:Y:S01]  /*d10c0*/  @P3 STG.E.U8 desc[UR6][R16.64], R0 ;  /* 0x0000000010003986 */ /* 0x0041e2000c101106 */
[C---:B------:R-:W-:Y:S02]  /*d10d0*/  PRMT R4, R7.reuse, 0x7771, RZ ;  /* 0x0000777107047816 */ /* 0x040fe400000000ff */
[C---:B------:R-:W-:Y:S01]  /*d10e0*/  PRMT R5, R7.reuse, 0x7772, RZ ;  /* 0x0000777207057816 */ /* 0x040fe200000000ff */
[----:B------:R0:W-:Y:S01]  /*d10f0*/  @P6 STG.E.U8 desc[UR6][R20.64], R2 ;  /* 0x0000000214006986 */ /* 0x0001e2000c101106 */
[----:B------:R-:W-:-:S03]  /*d1100*/  PRMT R7, R7, 0x7773, RZ ;  /* 0x0000777307077816 */ /* 0x000fc600000000ff */
[----:B---3--:R0:W-:Y:S04]  /*d1110*/  @P2 STG.E.U8 desc[UR6][R22.64], R6 ;  /* 0x0000000616002986 */ /* 0x0081e8000c101106 */
[----:B----4-:R0:W-:Y:S04]  /*d1120*/  @P5 STG.E.U8 desc[UR6][R28.64], R3 ;  /* 0x000000031c005986 */ /* 0x0101e8000c101106 */
[----:B-----5:R0:W-:Y:S04]  /*d1130*/  @P1 STG.E.U8 desc[UR6][R24.64], R4 ;  /* 0x0000000418001986 */ /* 0x0201e8000c101106 */
[----:B------:R0:W-:Y:S01]  /*d1140*/  @P4 STG.E.U8 desc[UR6][R26.64], R5 ;  /* 0x000000051a004986 */ /* 0x0001e2000c101106 */
[----:B------:R-:W-:Y:S05]  /*d1150*/  @!P0 EXIT ;  /* 0x000000000000894d */ /* 0x000fea0003800000 */
[----:B0-----:R-:W2:Y:S04]  /*d1160*/  LDL.LU.64 R26, [R1+0x1d0] ;  /* 0x0001d000011a7983 */ /* 0x001ea80000300a00 */
[----:B--2---:R-:W-:Y:S01]  /*d1170*/  STG.E.U8 desc[UR6][R26.64], R7 ;  /* 0x000000071a007986 */ /* 0x004fe2000c101106 */
[----:B------:R-:W-:Y:S05]  /*d1180*/  EXIT ;  /* 0x000000000000794d */ /* 0x000fea0003800000 */
.L_x_3:
[----:B------:R-:W-:-:S00]  /*d1190*/  BRA `(.L_x_3) ;  /* 0xfffffffc00fc7947 */ /* 0x000fc0000383ffff */
[----:B------:R-:W-:-:S00]  /*d11a0*/  NOP ;  /* 0x0000000000007918 */ /* 0x000fc00000000000 */
        /* <DEDUP_REMOVED lines=13> */
.L_x_4:


//--------------------- .nv.shared.matmul_kernel  --------------------------
	.section	.nv.shared.matmul_kernel,"aw",@nobits
	.sectionflags	@""
	.align	16
	.zero		1024


//--------------------- .nv.shared.reserved.0     --------------------------
	.section	.nv.shared.reserved.0,"aw",@nobits
	.weak		__nv_reservedSMEM_offset_0_alias
	.size		__nv_reservedSMEM_offset_0_alias, 0, 0
	.other		__nv_reservedSMEM_offset_0_alias,@"STO_CUDA_RESERVED_SHARED STV_DEFAULT"
__nv_reservedSMEM_offset_0_alias:
	.zero		0


//--------------------- .nv.constant0.matmul_kernel --------------------------
	.section	.nv.constant0.matmul_kernel,"a",@progbits
	.sectionflags	@""
	.align	4
.nv.constant0.matmul_kernel:
	.zero		608


//--------------------- SYMBOLS --------------------------

	.type		.nv.reservedSmem.offset0,@object
	.size		.nv.reservedSmem.offset0,0x4
